	.target	sm_100a

	.elftype	@"ET_EXEC"


//--------------------- .note.nv.tkinfo           --------------------------
	.section	.note.nv.tkinfo,"",@"SHT_NOTE"
	.sectionflags	@"SHF_NOTE_NV_TKINFO"
	.tkinfo
        /*0018*/ 	.word	0x00000002
        /*0030*/ 	.string	""
        /*0030*/ 	.string	"ptxas"
        /*0030*/ 	.string	"Cuda compilation tools, release 13.0, V13.0.88"
        /*0030*/ 	.string	"Build cuda_13.0.r13.0/compiler.36424714_0"
        /*0030*/ 	.string	"-arch sm_100a -m 64 "



//--------------------- .note.nv.cuinfo           --------------------------
	.section	.note.nv.cuinfo,"",@"SHT_NOTE"
	.sectionflags	@"SHF_NOTE_NV_CUINFO"
        /*0018*/ 	.short	0x0002
        /*001a*/ 	.short	0x0064
        /*001c*/ 	.short	0x0082
	.zero		2


//--------------------- .nv.info                  --------------------------
	.section	.nv.info,"",@"SHT_CUDA_INFO"
	.align	4


	//----- nvinfo : EIATTR_REGCOUNT
	.align		4
        /*0000*/ 	.byte	0x04, 0x2f
        /*0002*/ 	.short	(.L_20 - .L_19)
	.align		4
.L_19:
        /*0004*/ 	.word	index@(_ZN17fastertransformer9transposeIfEEvPKT_PS1_iiiiPKfi)
        /*0008*/ 	.word	0x00000014


	//----- nvinfo : EIATTR_FRAME_SIZE
	.align		4
.L_20:
        /*000c*/ 	.byte	0x04, 0x11
        /*000e*/ 	.short	(.L_22 - .L_21)
	.align		4
.L_21:
        /*0010*/ 	.word	index@(_ZN17fastertransformer9transposeIfEEvPKT_PS1_iiiiPKfi)
        /*0014*/ 	.word	0x00000000


	//----- nvinfo : EIATTR_REGCOUNT
	.align		4
.L_22:
        /*0018*/ 	.byte	0x04, 0x2f
        /*001a*/ 	.short	(.L_24 - .L_23)
	.align		4
.L_23:
        /*001c*/ 	.word	index@(_ZN17fastertransformer12transpose_4dI6__halfEEvPT_S3_iiiiii)
        /*0020*/ 	.word	0x0000001c


	//----- nvinfo : EIATTR_FRAME_SIZE
	.align		4
.L_24:
        /*0024*/ 	.byte	0x04, 0x11
        /*0026*/ 	.short	(.L_26 - .L_25)
	.align		4
.L_25:
        /*0028*/ 	.word	index@(_ZN17fastertransformer12transpose_4dI6__halfEEvPT_S3_iiiiii)
        /*002c*/ 	.word	0x00000000


	//----- nvinfo : EIATTR_REGCOUNT
	.align		4
.L_26:
        /*0030*/ 	.byte	0x04, 0x2f
        /*0032*/ 	.short	(.L_28 - .L_27)
	.align		4
.L_27:
        /*0034*/ 	.word	index@(_ZN17fastertransformer22add_head3Size_QKV_biasI6float2EEvPKT_S4_PS2_S5_S5_iiiii)
        /*0038*/ 	.word	0x00000014


	//----- nvinfo : EIATTR_FRAME_SIZE
	.align		4
.L_28:
        /*003c*/ 	.byte	0x04, 0x11
        /*003e*/ 	.short	(.L_30 - .L_29)
	.align		4
.L_29:
        /*0040*/ 	.word	index@(_ZN17fastertransformer22add_head3Size_QKV_biasI6float2EEvPKT_S4_PS2_S5_S5_iiiii)
        /*0044*/ 	.word	0x00000000


	//----- nvinfo : EIATTR_REGCOUNT
	.align		4
.L_30:
        /*0048*/ 	.byte	0x04, 0x2f
        /*004a*/ 	.short	(.L_32 - .L_31)
	.align		4
.L_31:
        /*004c*/ 	.word	index@(_ZN17fastertransformer22add_head3Size_QKV_biasI7__half2EEvPKT_S4_PS2_S5_S5_iiiii)
        /*0050*/ 	.word	0x00000014


	//----- nvinfo : EIATTR_FRAME_SIZE
	.align		4
.L_32:
        /*0054*/ 	.byte	0x04, 0x11
        /*0056*/ 	.short	(.L_34 - .L_33)
	.align		4
.L_33:
        /*0058*/ 	.word	index@(_ZN17fastertransformer22add_head3Size_QKV_biasI7__half2EEvPKT_S4_PS2_S5_S5_iiiii)
        /*005c*/ 	.word	0x00000000


	//----- nvinfo : EIATTR_REGCOUNT
	.align		4
.L_34:
        /*0060*/ 	.byte	0x04, 0x2f
        /*0062*/ 	.short	(.L_36 - .L_35)
	.align		4
.L_35:
        /*0064*/ 	.word	index@(_ZN17fastertransformer22addQKVBiasIA3TransposeIfEEvPT_S2_S2_PKS1_S4_S4_S4_S4_S4_PKiS4_S4_iiii)
        /*0068*/ 	.word	0x00000028


	//----- nvinfo : EIATTR_FRAME_SIZE
	.align		4
.L_36:
        /*006c*/ 	.byte	0x04, 0x11
        /*006e*/ 	.short	(.L_38 - .L_37)
	.align		4
.L_37:
        /*0070*/ 	.word	index@(_ZN17fastertransformer22addQKVBiasIA3TransposeIfEEvPT_S2_S2_PKS1_S4_S4_S4_S4_S4_PKiS4_S4_iiii)
        /*0074*/ 	.word	0x00000000


	//----- nvinfo : EIATTR_REGCOUNT
	.align		4
.L_38:
        /*0078*/ 	.byte	0x04, 0x2f
        /*007a*/ 	.short	(.L_40 - .L_39)
	.align		4
.L_39:
        /*007c*/ 	.word	index@(_ZN17fastertransformer15QKVIA3TransposeIfEEvPT_S2_S2_PKS1_S4_S4_PKiS4_S4_iiii)
        /*0080*/ 	.word	0x00000020


	//----- nvinfo : EIATTR_FRAME_SIZE
	.align		4
.L_40:
        /*0084*/ 	.byte	0x04, 0x11
        /*0086*/ 	.short	(.L_42 - .L_41)
	.align		4
.L_41:
        /*0088*/ 	.word	index@(_ZN17fastertransformer15QKVIA3TransposeIfEEvPT_S2_S2_PKS1_S4_S4_PKiS4_S4_iiii)
        /*008c*/ 	.word	0x00000000


	//----- nvinfo : EIATTR_REGCOUNT
	.align		4
.L_42:
        /*0090*/ 	.byte	0x04, 0x2f
        /*0092*/ 	.short	(.L_44 - .L_43)
	.align		4
.L_43:
        /*0094*/ 	.word	index@(_ZN17fastertransformer22addQKVBiasIA3TransposeI7__half2EEvPT_S3_S3_PKS2_S5_S5_S5_S5_S5_PKiS5_S5_iiii)
        /*0098*/ 	.word	0x00000020


	//----- nvinfo : EIATTR_FRAME_SIZE
	.align		4
.L_44:
        /*009c*/ 	.byte	0x04, 0x11
        /*009e*/ 	.short	(.L_46 - .L_45)
	.align		4
.L_45:
        /*00a0*/ 	.word	index@(_ZN17fastertransformer22addQKVBiasIA3TransposeI7__half2EEvPT_S3_S3_PKS2_S5_S5_S5_S5_S5_PKiS5_S5_iiii)
        /*00a4*/ 	.word	0x00000000


	//----- nvinfo : EIATTR_REGCOUNT
	.align		4
.L_46:
        /*00a8*/ 	.byte	0x04, 0x2f
        /*00aa*/ 	.short	(.L_48 - .L_47)
	.align		4
.L_47:
        /*00ac*/ 	.word	index@(_ZN17fastertransformer15QKVIA3TransposeI7__half2EEvPT_S3_S3_PKS2_S5_S5_PKiS5_S5_iiii)
        /*00b0*/ 	.word	0x00000028


	//----- nvinfo : EIATTR_FRAME_SIZE
	.align		4
.L_48:
        /*00b4*/ 	.byte	0x04, 0x11
        /*00b6*/ 	.short	(.L_50 - .L_49)
	.align		4
.L_49:
        /*00b8*/ 	.word	index@(_ZN17fastertransformer15QKVIA3TransposeI7__half2EEvPT_S3_S3_PKS2_S5_S5_PKiS5_S5_iiii)
        /*00bc*/ 	.word	0x00000000


	//----- nvinfo : EIATTR_REGCOUNT
	.align		4
.L_50:
        /*00c0*/ 	.byte	0x04, 0x2f
        /*00c2*/ 	.short	(.L_52 - .L_51)
	.align		4
.L_51:
        /*00c4*/ 	.word	index@(_ZN17fastertransformer22addQKVBiasIA3TransposeI6__halfEEvPT_S3_S3_PKS2_S5_S5_S5_S5_S5_PKiS5_S5_iiii)
        /*00c8*/ 	.word	0x00000020


	//----- nvinfo : EIATTR_FRAME_SIZE
	.align		4
.L_52:
        /*00cc*/ 	.byte	0x04, 0x11
        /*00ce*/ 	.short	(.L_54 - .L_53)
	.align		4
.L_53:
        /*00d0*/ 	.word	index@(_ZN17fastertransformer22addQKVBiasIA3TransposeI6__halfEEvPT_S3_S3_PKS2_S5_S5_S5_S5_S5_PKiS5_S5_iiii)
        /*00d4*/ 	.word	0x00000000


	//----- nvinfo : EIATTR_REGCOUNT
	.align		4
.L_54:
        /*00d8*/ 	.byte	0x04, 0x2f
        /*00da*/ 	.short	(.L_56 - .L_55)
	.align		4
.L_55:
        /*00dc*/ 	.word	index@(_ZN17fastertransformer15QKVIA3TransposeI6__halfEEvPT_S3_S3_PKS2_S5_S5_PKiS5_S5_iiii)
        /*00e0*/ 	.word	0x00000028


	//----- nvinfo : EIATTR_FRAME_SIZE
	.align		4
.L_56:
        /*00e4*/ 	.byte	0x04, 0x11
        /*00e6*/ 	.short	(.L_58 - .L_57)
	.align		4
.L_57:
        /*00e8*/ 	.word	index@(_ZN17fastertransformer15QKVIA3TransposeI6__halfEEvPT_S3_S3_PKS2_S5_S5_PKiS5_S5_iiii)
        /*00ec*/ 	.word	0x00000000


	//----- nvinfo : EIATTR_REGCOUNT
	.align		4
.L_58:
        /*00f0*/ 	.byte	0x04, 0x2f
        /*00f2*/ 	.short	(.L_60 - .L_59)
	.align		4
.L_59:
        /*00f4*/ 	.word	index@(_ZN17fastertransformer20softmax_kernel_h2_v2I6__halfLi4ELi4EEEvPT_PKS2_S5_S5_iiiiS2_)
        /*00f8*/ 	.word	0x00000046


	//----- nvinfo : EIATTR_FRAME_SIZE
	.align		4
.L_60:
        /*00fc*/ 	.byte	0x04, 0x11
        /*00fe*/ 	.short	(.L_62 - .L_61)
	.align		4
.L_61:
        /*0100*/ 	.word	index@(_ZN17fastertransformer20softmax_kernel_h2_v2I6__halfLi4ELi4EEEvPT_PKS2_S5_S5_iiiiS2_)
        /*0104*/ 	.word	0x00000000


	//----- nvinfo : EIATTR_REGCOUNT
	.align		4
.L_62:
        /*0108*/ 	.byte	0x04, 0x2f
        /*010a*/ 	.short	(.L_64 - .L_63)
	.align		4
.L_63:
        /*010c*/ 	.word	index@(_ZN17fastertransformer17softmax_kernel_h2I6__halfLi4EEEvPT_PKS2_S5_S5_iiiiS2_)
        /*0110*/ 	.word	0x00000026


	//----- nvinfo : EIATTR_FRAME_SIZE
	.align		4
.L_64:
        /*0114*/ 	.byte	0x04, 0x11
        /*0116*/ 	.short	(.L_66 - .L_65)
	.align		4
.L_65:
        /*0118*/ 	.word	index@(_ZN17fastertransformer17softmax_kernel_h2I6__halfLi4EEEvPT_PKS2_S5_S5_iiiiS2_)
        /*011c*/ 	.word	0x00000000


	//----- nvinfo : EIATTR_REGCOUNT
	.align		4
.L_66:
        /*0120*/ 	.byte	0x04, 0x2f
        /*0122*/ 	.short	(.L_68 - .L_67)
	.align		4
.L_67:
        /*0124*/ 	.word	index@(_ZN17fastertransformer14softmax_kernelIffLi4EEEvPT_PKT0_PKS1_S7_iiiif)
        /*0128*/ 	.word	0x0000002c


	//----- nvinfo : EIATTR_FRAME_SIZE
	.align		4
.L_68:
        /*012c*/ 	.byte	0x04, 0x11
        /*012e*/ 	.short	(.L_70 - .L_69)
	.align		4
.L_69:
        /*0130*/ 	.word	index@($__internal_8_$__cuda_sm20_div_u64)
        /*0134*/ 	.word	0x00000010


	//----- nvinfo : EIATTR_FRAME_SIZE
	.align		4
.L_70:
        /*0138*/ 	.byte	0x04, 0x11
        /*013a*/ 	.short	(.L_72 - .L_71)
	.align		4
.L_71:
        /*013c*/ 	.word	index@(_ZN17fastertransformer14softmax_kernelIffLi4EEEvPT_PKT0_PKS1_S7_iiiif)
        /*0140*/ 	.word	0x00000010


	//----- nvinfo : EIATTR_REGCOUNT
	.align		4
.L_72:
        /*0144*/ 	.byte	0x04, 0x2f
        /*0146*/ 	.short	(.L_74 - .L_73)
	.align		4
.L_73:
        /*0148*/ 	.word	index@(_ZN17fastertransformer20softmax_kernel_h2_v2I6__halfLi2ELi4EEEvPT_PKS2_S5_S5_iiiiS2_)
        /*014c*/ 	.word	0x00000038


	//----- nvinfo : EIATTR_FRAME_SIZE
	.align		4
.L_74:
        /*0150*/ 	.byte	0x04, 0x11
        /*0152*/ 	.short	(.L_76 - .L_75)
	.align		4
.L_75:
        /*0154*/ 	.word	index@(_ZN17fastertransformer20softmax_kernel_h2_v2I6__halfLi2ELi4EEEvPT_PKS2_S5_S5_iiiiS2_)
        /*0158*/ 	.word	0x00000000


	//----- nvinfo : EIATTR_REGCOUNT
	.align		4
.L_76:
        /*015c*/ 	.byte	0x04, 0x2f
        /*015e*/ 	.short	(.L_78 - .L_77)
	.align		4
.L_77:
        /*0160*/ 	.word	index@(_ZN17fastertransformer17softmax_kernel_h2I6__halfLi2EEEvPT_PKS2_S5_S5_iiiiS2_)
        /*0164*/ 	.word	0x0000001d


	//----- nvinfo : EIATTR_FRAME_SIZE
	.align		4
.L_78:
        /*0168*/ 	.byte	0x04, 0x11
        /*016a*/ 	.short	(.L_80 - .L_79)
	.align		4
.L_79:
        /*016c*/ 	.word	index@(_ZN17fastertransformer17softmax_kernel_h2I6__halfLi2EEEvPT_PKS2_S5_S5_iiiiS2_)
        /*0170*/ 	.word	0x00000000


	//----- nvinfo : EIATTR_REGCOUNT
	.align		4
.L_80:
        /*0174*/ 	.byte	0x04, 0x2f
        /*0176*/ 	.short	(.L_82 - .L_81)
	.align		4
.L_81:
        /*0178*/ 	.word	index@(_ZN17fastertransformer14softmax_kernelIffLi2EEEvPT_PKT0_PKS1_S7_iiiif)
        /*017c*/ 	.word	0x00000028


	//----- nvinfo : EIATTR_FRAME_SIZE
	.align		4
.L_82:
        /*0180*/ 	.byte	0x04, 0x11
        /*0182*/ 	.short	(.L_84 - .L_83)
	.align		4
.L_83:
        /*0184*/ 	.word	index@($__internal_7_$__cuda_sm20_div_u64)
        /*0188*/ 	.word	0x00000008


	//----- nvinfo : EIATTR_FRAME_SIZE
	.align		4
.L_84:
        /*018c*/ 	.byte	0x04, 0x11
        /*018e*/ 	.short	(.L_86 - .L_85)
	.align		4
.L_85:
        /*0190*/ 	.word	index@(_ZN17fastertransformer14softmax_kernelIffLi2EEEvPT_PKT0_PKS1_S7_iiiif)
        /*0194*/ 	.word	0x00000008


	//----- nvinfo : EIATTR_REGCOUNT
	.align		4
.L_86:
        /*0198*/ 	.byte	0x04, 0x2f
        /*019a*/ 	.short	(.L_88 - .L_87)
	.align		4
.L_87:
        /*019c*/ 	.word	index@(_ZN17fastertransformer20softmax_kernel_h2_v2I6__halfLi1ELi4EEEvPT_PKS2_S5_S5_iiiiS2_)
        /*01a0*/ 	.word	0x00000030


	//----- nvinfo : EIATTR_FRAME_SIZE
	.align		4
.L_88:
        /*01a4*/ 	.byte	0x04, 0x11
        /*01a6*/ 	.short	(.L_90 - .L_89)
	.align		4
.L_89:
        /*01a8*/ 	.word	index@(_ZN17fastertransformer20softmax_kernel_h2_v2I6__halfLi1ELi4EEEvPT_PKS2_S5_S5_iiiiS2_)
        /*01ac*/ 	.word	0x00000000


	//----- nvinfo : EIATTR_REGCOUNT
	.align		4
.L_90:
        /*01b0*/ 	.byte	0x04, 0x2f
        /*01b2*/ 	.short	(.L_92 - .L_91)
	.align		4
.L_91:
        /*01b4*/ 	.word	index@(_ZN17fastertransformer17softmax_kernel_h2I6__halfLi1EEEvPT_PKS2_S5_S5_iiiiS2_)
        /*01b8*/ 	.word	0x0000001d


	//----- nvinfo : EIATTR_FRAME_SIZE
	.align		4
.L_92:
        /*01bc*/ 	.byte	0x04, 0x11
        /*01be*/ 	.short	(.L_94 - .L_93)
	.align		4
.L_93:
        /*01c0*/ 	.word	index@(_ZN17fastertransformer17softmax_kernel_h2I6__halfLi1EEEvPT_PKS2_S5_S5_iiiiS2_)
        /*01c4*/ 	.word	0x00000000


	//----- nvinfo : EIATTR_REGCOUNT
	.align		4
.L_94:
        /*01c8*/ 	.byte	0x04, 0x2f
        /*01ca*/ 	.short	(.L_96 - .L_95)
	.align		4
.L_95:
        /*01cc*/ 	.word	index@(_ZN17fastertransformer14softmax_kernelIffLi1EEEvPT_PKT0_PKS1_S7_iiiif)
        /*01d0*/ 	.word	0x00000028


	//----- nvinfo : EIATTR_FRAME_SIZE
	.align		4
.L_96:
        /*01d4*/ 	.byte	0x04, 0x11
        /*01d6*/ 	.short	(.L_98 - .L_97)
	.align		4
.L_97:
        /*01d8*/ 	.word	index@($__internal_6_$__cuda_sm20_div_u64)
        /*01dc*/ 	.word	0x00000000


	//----- nvinfo : EIATTR_FRAME_SIZE
	.align		4
.L_98:
        /*01e0*/ 	.byte	0x04, 0x11
        /*01e2*/ 	.short	(.L_100 - .L_99)
	.align		4
.L_99:
        /*01e4*/ 	.word	index@(_ZN17fastertransformer14softmax_kernelIffLi1EEEvPT_PKT0_PKS1_S7_iiiif)
        /*01e8*/ 	.word	0x00000000


	//----- nvinfo : EIATTR_REGCOUNT
	.align		4
.L_100:
        /*01ec*/ 	.byte	0x04, 0x2f
        /*01ee*/ 	.short	(.L_102 - .L_101)
	.align		4
.L_101:
        /*01f0*/ 	.word	index@(_ZN17fastertransformer14softmax_kernelI6__halffLi4EEEvPT_PKT0_PKS2_S8_iiiif)
        /*01f4*/ 	.word	0x00000028


	//----- nvinfo : EIATTR_FRAME_SIZE
	.align		4
.L_102:
        /*01f8*/ 	.byte	0x04, 0x11
        /*01fa*/ 	.short	(.L_104 - .L_103)
	.align		4
.L_103:
        /*01fc*/ 	.word	index@($__internal_5_$__cuda_sm20_div_u64)
        /*0200*/ 	.word	0x00000010


	//----- nvinfo : EIATTR_FRAME_SIZE
	.align		4
.L_104:
        /*0204*/ 	.byte	0x04, 0x11
        /*0206*/ 	.short	(.L_106 - .L_105)
	.align		4
.L_105:
        /*0208*/ 	.word	index@(_ZN17fastertransformer14softmax_kernelI6__halffLi4EEEvPT_PKT0_PKS2_S8_iiiif)
        /*020c*/ 	.word	0x00000010


	//----- nvinfo : EIATTR_REGCOUNT
	.align		4
.L_106:
        /*0210*/ 	.byte	0x04, 0x2f
        /*0212*/ 	.short	(.L_108 - .L_107)
	.align		4
.L_107:
        /*0214*/ 	.word	index@(_ZN17fastertransformer14softmax_kernelI6__halffLi2EEEvPT_PKT0_PKS2_S8_iiiif)
        /*0218*/ 	.word	0x00000028


	//----- nvinfo : EIATTR_FRAME_SIZE
	.align		4
.L_108:
        /*021c*/ 	.byte	0x04, 0x11
        /*021e*/ 	.short	(.L_110 - .L_109)
	.align		4
.L_109:
        /*0220*/ 	.word	index@($__internal_4_$__cuda_sm20_div_u64)
        /*0224*/ 	.word	0x00000008


	//----- nvinfo : EIATTR_FRAME_SIZE
	.align		4
.L_110:
        /*0228*/ 	.byte	0x04, 0x11
        /*022a*/ 	.short	(.L_112 - .L_111)
	.align		4
.L_111:
        /*022c*/ 	.word	index@(_ZN17fastertransformer14softmax_kernelI6__halffLi2EEEvPT_PKT0_PKS2_S8_iiiif)
        /*0230*/ 	.word	0x00000008


	//----- nvinfo : EIATTR_REGCOUNT
	.align		4
.L_112:
        /*0234*/ 	.byte	0x04, 0x2f
        /*0236*/ 	.short	(.L_114 - .L_113)
	.align		4
.L_113:
        /*0238*/ 	.word	index@(_ZN17fastertransformer14softmax_kernelI6__halffLi1EEEvPT_PKT0_PKS2_S8_iiiif)
        /*023c*/ 	.word	0x00000020


	//----- nvinfo : EIATTR_FRAME_SIZE
	.align		4
.L_114:
        /*0240*/ 	.byte	0x04, 0x11
        /*0242*/ 	.short	(.L_116 - .L_115)
	.align		4
.L_115:
        /*0244*/ 	.word	index@($__internal_3_$__cuda_sm20_div_u64)
        /*0248*/ 	.word	0x00000000


	//----- nvinfo : EIATTR_FRAME_SIZE
	.align		4
.L_116:
        /*024c*/ 	.byte	0x04, 0x11
        /*024e*/ 	.short	(.L_118 - .L_117)
	.align		4
.L_117:
        /*0250*/ 	.word	index@(_ZN17fastertransformer14softmax_kernelI6__halffLi1EEEvPT_PKT0_PKS2_S8_iiiif)
        /*0254*/ 	.word	0x00000000


	//----- nvinfo : EIATTR_REGCOUNT
	.align		4
.L_118:
        /*0258*/ 	.byte	0x04, 0x2f
        /*025a*/ 	.short	(.L_120 - .L_119)
	.align		4
.L_119:
        /*025c*/ 	.word	index@(_ZN17fastertransformer14softmax_kernelI6__halfS1_Li4EEEvPT_PKT0_PKS2_S8_iiiif)
        /*0260*/ 	.word	0x00000020


	//----- nvinfo : EIATTR_FRAME_SIZE
	.align		4
.L_120:
        /*0264*/ 	.byte	0x04, 0x11
        /*0266*/ 	.short	(.L_122 - .L_121)
	.align		4
.L_121:
        /*0268*/ 	.word	index@($__internal_2_$__cuda_sm20_div_u64)
        /*026c*/ 	.word	0x00000010


	//----- nvinfo : EIATTR_FRAME_SIZE
	.align		4
.L_122:
        /*0270*/ 	.byte	0x04, 0x11
        /*0272*/ 	.short	(.L_124 - .L_123)
	.align		4
.L_123:
        /*0274*/ 	.word	index@(_ZN17fastertransformer14softmax_kernelI6__halfS1_Li4EEEvPT_PKT0_PKS2_S8_iiiif)
        /*0278*/ 	.word	0x00000010


	//----- nvinfo : EIATTR_REGCOUNT
	.align		4
.L_124:
        /*027c*/ 	.byte	0x04, 0x2f
        /*027e*/ 	.short	(.L_126 - .L_125)
	.align		4
.L_125:
        /*0280*/ 	.word	index@(_ZN17fastertransformer14softmax_kernelI6__halfS1_Li2EEEvPT_PKT0_PKS2_S8_iiiif)
        /*0284*/ 	.word	0x00000028


	//----- nvinfo : EIATTR_FRAME_SIZE
	.align		4
.L_126:
        /*0288*/ 	.byte	0x04, 0x11
        /*028a*/ 	.short	(.L_128 - .L_127)
	.align		4
.L_127:
        /*028c*/ 	.word	index@($__internal_1_$__cuda_sm20_div_u64)
        /*0290*/ 	.word	0x00000008


	//----- nvinfo : EIATTR_FRAME_SIZE
	.align		4
.L_128:
        /*0294*/ 	.byte	0x04, 0x11
        /*0296*/ 	.short	(.L_130 - .L_129)
	.align		4
.L_129:
        /*0298*/ 	.word	index@(_ZN17fastertransformer14softmax_kernelI6__halfS1_Li2EEEvPT_PKT0_PKS2_S8_iiiif)
        /*029c*/ 	.word	0x00000008


	//----- nvinfo : EIATTR_REGCOUNT
	.align		4
.L_130:
        /*02a0*/ 	.byte	0x04, 0x2f
        /*02a2*/ 	.short	(.L_132 - .L_131)
	.align		4
.L_131:
        /*02a4*/ 	.word	index@(_ZN17fastertransformer14softmax_kernelI6__halfS1_Li1EEEvPT_PKT0_PKS2_S8_iiiif)
        /*02a8*/ 	.word	0x00000028


	//----- nvinfo : EIATTR_FRAME_SIZE
	.align		4
.L_132:
        /*02ac*/ 	.byte	0x04, 0x11
        /*02ae*/ 	.short	(.L_134 - .L_133)
	.align		4
.L_133:
        /*02b0*/ 	.word	index@($__internal_0_$__cuda_sm20_div_u64)
        /*02b4*/ 	.word	0x00000000


	//----- nvinfo : EIATTR_FRAME_SIZE
	.align		4
.L_134:
        /*02b8*/ 	.byte	0x04, 0x11
        /*02ba*/ 	.short	(.L_136 - .L_135)
	.align		4
.L_135:
        /*02bc*/ 	.word	index@(_ZN17fastertransformer14softmax_kernelI6__halfS1_Li1EEEvPT_PKT0_PKS2_S8_iiiif)
        /*02c0*/ 	.word	0x00000000


	//----- nvinfo : EIATTR_REGCOUNT
	.align		4
.L_136:
        /*02c4*/ 	.byte	0x04, 0x2f
        /*02c6*/ 	.short	(.L_138 - .L_137)
	.align		4
.L_137:
        /*02c8*/ 	.word	index@(_ZN17fastertransformer9transposeI7__half2EEvPKT_PS2_iiiiPKfi)
        /*02cc*/ 	.word	0x00000018


	//----- nvinfo : EIATTR_FRAME_SIZE
	.align		4
.L_138:
        /*02d0*/ 	.byte	0x04, 0x11
        /*02d2*/ 	.short	(.L_140 - .L_139)
	.align		4
.L_139:
        /*02d4*/ 	.word	index@(_ZN17fastertransformer9transposeI7__half2EEvPKT_PS2_iiiiPKfi)
        /*02d8*/ 	.word	0x00000000


	//----- nvinfo : EIATTR_REGCOUNT
	.align		4
.L_140:
        /*02dc*/ 	.byte	0x04, 0x2f
        /*02de*/ 	.short	(.L_142 - .L_141)
	.align		4
.L_141:
        /*02e0*/ 	.word	index@(_ZN17fastertransformer9transposeI6__halfEEvPKT_PS2_iiiiPKfi)
        /*02e4*/ 	.word	0x00000019


	//----- nvinfo : EIATTR_FRAME_SIZE
	.align		4
.L_142:
        /*02e8*/ 	.byte	0x04, 0x11
        /*02ea*/ 	.short	(.L_144 - .L_143)
	.align		4
.L_143:
        /*02ec*/ 	.word	index@(_ZN17fastertransformer9transposeI6__halfEEvPKT_PS2_iiiiPKfi)
        /*02f0*/ 	.word	0x00000000


	//----- nvinfo : EIATTR_REGCOUNT
	.align		4
.L_144:
        /*02f4*/ 	.byte	0x04, 0x2f
        /*02f6*/ 	.short	(.L_146 - .L_145)
	.align		4
.L_145:
        /*02f8*/ 	.word	index@(_ZN17fastertransformer19rebuild_padding_ia3I7__half2EEvPKT_S4_S4_PS2_S5_S5_PKiS4_S4_iiiiS7_)
        /*02fc*/ 	.word	0x00000028


	//----- nvinfo : EIATTR_FRAME_SIZE
	.align		4
.L_146:
        /*0300*/ 	.byte	0x04, 0x11
        /*0302*/ 	.short	(.L_148 - .L_147)
	.align		4
.L_147:
        /*0304*/ 	.word	index@(_ZN17fastertransformer19rebuild_padding_ia3I7__half2EEvPKT_S4_S4_PS2_S5_S5_PKiS4_S4_iiiiS7_)
        /*0308*/ 	.word	0x00000000


	//----- nvinfo : EIATTR_REGCOUNT
	.align		4
.L_148:
        /*030c*/ 	.byte	0x04, 0x2f
        /*030e*/ 	.short	(.L_150 - .L_149)
	.align		4
.L_149:
        /*0310*/ 	.word	index@(_ZN17fastertransformer19rebuild_padding_ia3IfEEvPKT_S3_S3_PS1_S4_S4_PKiS3_S3_iiiiS6_)
        /*0314*/ 	.word	0x00000020


	//----- nvinfo : EIATTR_FRAME_SIZE
	.align		4
.L_150:
        /*0318*/ 	.byte	0x04, 0x11
        /*031a*/ 	.short	(.L_152 - .L_151)
	.align		4
.L_151:
        /*031c*/ 	.word	index@(_ZN17fastertransformer19rebuild_padding_ia3IfEEvPKT_S3_S3_PS1_S4_S4_PKiS3_S3_iiiiS6_)
        /*0320*/ 	.word	0x00000000


	//----- nvinfo : EIATTR_REGCOUNT
	.align		4
.L_152:
        /*0324*/ 	.byte	0x04, 0x2f
        /*0326*/ 	.short	(.L_154 - .L_153)
	.align		4
.L_153:
        /*0328*/ 	.word	index@(_ZN17fastertransformer32add_QKV_bias_rebuild_padding_ia3I7__half2EEvPKT_S4_S4_S4_S4_S4_PS2_S5_S5_PKiS4_S4_iiiiS7_)
        /*032c*/ 	.word	0x00000028


	//----- nvinfo : EIATTR_FRAME_SIZE
	.align		4
.L_154:
        /*0330*/ 	.byte	0x04, 0x11
        /*0332*/ 	.short	(.L_156 - .L_155)
	.align		4
.L_155:
        /*0334*/ 	.word	index@(_ZN17fastertransformer32add_QKV_bias_rebuild_padding_ia3I7__half2EEvPKT_S4_S4_S4_S4_S4_PS2_S5_S5_PKiS4_S4_iiiiS7_)
        /*0338*/ 	.word	0x00000000


	//----- nvinfo : EIATTR_REGCOUNT
	.align		4
.L_156:
        /*033c*/ 	.byte	0x04, 0x2f
        /*033e*/ 	.short	(.L_158 - .L_157)
	.align		4
.L_157:
        /*0340*/ 	.word	index@(_ZN17fastertransformer32add_QKV_bias_rebuild_padding_ia3IfEEvPKT_S3_S3_S3_S3_S3_PS1_S4_S4_PKiS3_S3_iiiiS6_)
        /*0344*/ 	.word	0x00000028


	//----- nvinfo : EIATTR_FRAME_SIZE
	.align		4
.L_158:
        /*0348*/ 	.byte	0x04, 0x11
        /*034a*/ 	.short	(.L_160 - .L_159)
	.align		4
.L_159:
        /*034c*/ 	.word	index@(_ZN17fastertransformer32add_QKV_bias_rebuild_padding_ia3IfEEvPKT_S3_S3_S3_S3_S3_PS1_S4_S4_PKiS3_S3_iiiiS6_)
        /*0350*/ 	.word	0x00000000


	//----- nvinfo : EIATTR_REGCOUNT
	.align		4
.L_160:
        /*0354*/ 	.byte	0x04, 0x2f
        /*0356*/ 	.short	(.L_162 - .L_161)
	.align		4
.L_161:
        /*0358*/ 	.word	index@(_ZN17fastertransformer19rebuild_padding_ia3I6__halfEEvPKT_S4_S4_PS2_S5_S5_PKiS4_S4_iiiiS7_)
        /*035c*/ 	.word	0x00000028


	//----- nvinfo : EIATTR_FRAME_SIZE
	.align		4
.L_162:
        /*0360*/ 	.byte	0x04, 0x11
        /*0362*/ 	.short	(.L_164 - .L_163)
	.align		4
.L_163:
        /*0364*/ 	.word	index@(_ZN17fastertransformer19rebuild_padding_ia3I6__halfEEvPKT_S4_S4_PS2_S5_S5_PKiS4_S4_iiiiS7_)
        /*0368*/ 	.word	0x00000000


	//----- nvinfo : EIATTR_REGCOUNT
	.align		4
.L_164:
        /*036c*/ 	.byte	0x04, 0x2f
        /*036e*/ 	.short	(.L_166 - .L_165)
	.align		4
.L_165:
        /*0370*/ 	.word	index@(_ZN17fastertransformer32add_QKV_bias_rebuild_padding_ia3I6__halfEEvPKT_S4_S4_S4_S4_S4_PS2_S5_S5_PKiS4_S4_iiiiS7_)
        /*0374*/ 	.word	0x00000028


	//----- nvinfo : EIATTR_FRAME_SIZE
	.align		4
.L_166:
        /*0378*/ 	.byte	0x04, 0x11
        /*037a*/ 	.short	(.L_168 - .L_167)
	.align		4
.L_167:
        /*037c*/ 	.word	index@(_ZN17fastertransformer32add_QKV_bias_rebuild_padding_ia3I6__halfEEvPKT_S4_S4_S4_S4_S4_PS2_S5_S5_PKiS4_S4_iiiiS7_)
        /*0380*/ 	.word	0x00000000


	//----- nvinfo : EIATTR_REGCOUNT
	.align		4
.L_168:
        /*0384*/ 	.byte	0x04, 0x2f
        /*0386*/ 	.short	(.L_170 - .L_169)
	.align		4
.L_169:
        /*0388*/ 	.word	index@(_ZN17fastertransformer24transpose_remove_paddingI7__half2EEvPKT_PS2_iiiiPKiPKfi)
        /*038c*/ 	.word	0x00000015


	//----- nvinfo : EIATTR_FRAME_SIZE
	.align		4
.L_170:
        /*0390*/ 	.byte	0x04, 0x11
        /*0392*/ 	.short	(.L_172 - .L_171)
	.align		4
.L_171:
        /*0394*/ 	.word	index@(_ZN17fastertransformer24transpose_remove_paddingI7__half2EEvPKT_PS2_iiiiPKiPKfi)
        /*0398*/ 	.word	0x00000000


	//----- nvinfo : EIATTR_REGCOUNT
	.align		4
.L_172:
        /*039c*/ 	.byte	0x04, 0x2f
        /*039e*/ 	.short	(.L_174 - .L_173)
	.align		4
.L_173:
        /*03a0*/ 	.word	index@(_ZN17fastertransformer24transpose_remove_paddingIfEEvPKT_PS1_iiiiPKiPKfi)
        /*03a4*/ 	.word	0x00000014


	//----- nvinfo : EIATTR_FRAME_SIZE
	.align		4
.L_174:
        /*03a8*/ 	.byte	0x04, 0x11
        /*03aa*/ 	.short	(.L_176 - .L_175)
	.align		4
.L_175:
        /*03ac*/ 	.word	index@(_ZN17fastertransformer24transpose_remove_paddingIfEEvPKT_PS1_iiiiPKiPKfi)
        /*03b0*/ 	.word	0x00000000


	//----- nvinfo : EIATTR_REGCOUNT
	.align		4
.L_176:
        /*03b4*/ 	.byte	0x04, 0x2f
        /*03b6*/ 	.short	(.L_178 - .L_177)
	.align		4
.L_177:
        /*03b8*/ 	.word	index@(_ZN17fastertransformer24transpose_remove_paddingI6__halfEEvPKT_PS2_iiiiPKiPKfi)
        /*03bc*/ 	.word	0x00000014


	//----- nvinfo : EIATTR_FRAME_SIZE
	.align		4
.L_178:
        /*03c0*/ 	.byte	0x04, 0x11
        /*03c2*/ 	.short	(.L_180 - .L_179)
	.align		4
.L_179:
        /*03c4*/ 	.word	index@(_ZN17fastertransformer24transpose_remove_paddingI6__halfEEvPKT_PS2_iiiiPKiPKfi)
        /*03c8*/ 	.word	0x00000000


	//----- nvinfo : EIATTR_REGCOUNT
	.align		4
.L_180:
        /*03cc*/ 	.byte	0x04, 0x2f
        /*03ce*/ 	.short	(.L_182 - .L_181)
	.align		4
.L_181:
        /*03d0*/ 	.word	index@(_ZN17fastertransformer34add_fusedQKV_bias_transpose_kernelIfEEvPT_S2_S2_S2_PKS1_PKiiiiiiPKfi)
        /*03d4*/ 	.word	0x00000020


	//----- nvinfo : EIATTR_FRAME_SIZE
	.align		4
.L_182:
        /*03d8*/ 	.byte	0x04, 0x11
        /*03da*/ 	.short	(.L_184 - .L_183)
	.align		4
.L_183:
        /*03dc*/ 	.word	index@(_ZN17fastertransformer34add_fusedQKV_bias_transpose_kernelIfEEvPT_S2_S2_S2_PKS1_PKiiiiiiPKfi)
        /*03e0*/ 	.word	0x00000018


	//----- nvinfo : EIATTR_REGCOUNT
	.align		4
.L_184:
        /*03e4*/ 	.byte	0x04, 0x2f
        /*03e6*/ 	.short	(.L_186 - .L_185)
	.align		4
.L_185:
        /*03e8*/ 	.word	index@(_ZN17fastertransformer34add_fusedQKV_bias_transpose_kernelIfLb0EEEvPT_S2_S2_NS_29PrefixPromptBatchWeightsParamIS1_EES2_PKS1_PKiiiiiib)
        /*03ec*/ 	.word	0x0000001f


	//----- nvinfo : EIATTR_FRAME_SIZE
	.align		4
.L_186:
        /*03f0*/ 	.byte	0x04, 0x11
        /*03f2*/ 	.short	(.L_188 - .L_187)
	.align		4
.L_187:
        /*03f4*/ 	.word	index@(_ZN17fastertransformer34add_fusedQKV_bias_transpose_kernelIfLb0EEEvPT_S2_S2_NS_29PrefixPromptBatchWeightsParamIS1_EES2_PKS1_PKiiiiiib)
        /*03f8*/ 	.word	0x00000000


	//----- nvinfo : EIATTR_REGCOUNT
	.align		4
.L_188:
        /*03fc*/ 	.byte	0x04, 0x2f
        /*03fe*/ 	.short	(.L_190 - .L_189)
	.align		4
.L_189:
        /*0400*/ 	.word	index@(_ZN17fastertransformer34add_fusedQKV_bias_transpose_kernelIfLb1EEEvPT_S2_S2_NS_29PrefixPromptBatchWeightsParamIS1_EES2_PKS1_PKiiiiiib)
        /*0404*/ 	.word	0x00000020


	//----- nvinfo : EIATTR_FRAME_SIZE
	.align		4
.L_190:
        /*0408*/ 	.byte	0x04, 0x11
        /*040a*/ 	.short	(.L_192 - .L_191)
	.align		4
.L_191:
        /*040c*/ 	.word	index@(_ZN17fastertransformer34add_fusedQKV_bias_transpose_kernelIfLb1EEEvPT_S2_S2_NS_29PrefixPromptBatchWeightsParamIS1_EES2_PKS1_PKiiiiiib)
        /*0410*/ 	.word	0x00000000


	//----- nvinfo : EIATTR_REGCOUNT
	.align		4
.L_192:
        /*0414*/ 	.byte	0x04, 0x2f
        /*0416*/ 	.short	(.L_194 - .L_193)
	.align		4
.L_193:
        /*0418*/ 	.word	index@(_ZN17fastertransformer34add_fusedQKV_bias_transpose_kernelI6__halfEEvPT_S3_S3_S3_PKS2_PKiiiiiiPKfi)
        /*041c*/ 	.word	0x00000020


	//----- nvinfo : EIATTR_FRAME_SIZE
	.align		4
.L_194:
        /*0420*/ 	.byte	0x04, 0x11
        /*0422*/ 	.short	(.L_196 - .L_195)
	.align		4
.L_195:
        /*0424*/ 	.word	index@(_ZN17fastertransformer34add_fusedQKV_bias_transpose_kernelI6__halfEEvPT_S3_S3_S3_PKS2_PKiiiiiiPKfi)
        /*0428*/ 	.word	0x00000018


	//----- nvinfo : EIATTR_REGCOUNT
	.align		4
.L_196:
        /*042c*/ 	.byte	0x04, 0x2f
        /*042e*/ 	.short	(.L_198 - .L_197)
	.align		4
.L_197:
        /*0430*/ 	.word	index@(_ZN17fastertransformer34add_fusedQKV_bias_transpose_kernelI6__halfLb0EEEvPT_S3_S3_NS_29PrefixPromptBatchWeightsParamIS2_EES3_PKS2_PKiiiiiib)
        /*0434*/ 	.word	0x0000001d


	//----- nvinfo : EIATTR_FRAME_SIZE
	.align		4
.L_198:
        /*0438*/ 	.byte	0x04, 0x11
        /*043a*/ 	.short	(.L_200 - .L_199)
	.align		4
.L_199:
        /*043c*/ 	.word	index@(_ZN17fastertransformer34add_fusedQKV_bias_transpose_kernelI6__halfLb0EEEvPT_S3_S3_NS_29PrefixPromptBatchWeightsParamIS2_EES3_PKS2_PKiiiiiib)
        /*0440*/ 	.word	0x00000000


	//----- nvinfo : EIATTR_REGCOUNT
	.align		4
.L_200:
        /*0444*/ 	.byte	0x04, 0x2f
        /*0446*/ 	.short	(.L_202 - .L_201)
	.align		4
.L_201:
        /*0448*/ 	.word	index@(_ZN17fastertransformer34add_fusedQKV_bias_transpose_kernelI6__halfLb1EEEvPT_S3_S3_NS_29PrefixPromptBatchWeightsParamIS2_EES3_PKS2_PKiiiiiib)
        /*044c*/ 	.word	0x00000020


	//----- nvinfo : EIATTR_FRAME_SIZE
	.align		4
.L_202:
        /*0450*/ 	.byte	0x04, 0x11
        /*0452*/ 	.short	(.L_204 - .L_203)
	.align		4
.L_203:
        /*0454*/ 	.word	index@(_ZN17fastertransformer34add_fusedQKV_bias_transpose_kernelI6__halfLb1EEEvPT_S3_S3_NS_29PrefixPromptBatchWeightsParamIS2_EES3_PKS2_PKiiiiiib)
        /*0458*/ 	.word	0x00000000


	//----- nvinfo : EIATTR_REGCOUNT
	.align		4
.L_204:
        /*045c*/ 	.byte	0x04, 0x2f
        /*045e*/ 	.short	(.L_206 - .L_205)
	.align		4
.L_205:
        /*0460*/ 	.word	index@(_ZN17fastertransformer12transpose_4dIfEEvPT_S2_iiiiii)
        /*0464*/ 	.word	0x0000001c


	//----- nvinfo : EIATTR_FRAME_SIZE
	.align		4
.L_206:
        /*0468*/ 	.byte	0x04, 0x11
        /*046a*/ 	.short	(.L_208 - .L_207)
	.align		4
.L_207:
        /*046c*/ 	.word	index@(_ZN17fastertransformer12transpose_4dIfEEvPT_S2_iiiiii)
        /*0470*/ 	.word	0x00000000


	//----- nvinfo : EIATTR_REGCOUNT
	.align		4
.L_208:
        /*0474*/ 	.byte	0x04, 0x2f
        /*0476*/ 	.short	(.L_210 - .L_209)
	.align		4
.L_209:
        /*0478*/ 	.word	index@(_ZN17fastertransformer32transpose_4d_batch_major_k_cacheIfEEvPT_PKS1_iiii)
        /*047c*/ 	.word	0x00000013


	//----- nvinfo : EIATTR_FRAME_SIZE
	.align		4
.L_210:
        /*0480*/ 	.byte	0x04, 0x11
        /*0482*/ 	.short	(.L_212 - .L_211)
	.align		4
.L_211:
        /*0484*/ 	.word	index@(_ZN17fastertransformer32transpose_4d_batch_major_k_cacheIfEEvPT_PKS1_iiii)
        /*0488*/ 	.word	0x00000000


	//----- nvinfo : EIATTR_REGCOUNT
	.align		4
.L_212:
        /*048c*/ 	.byte	0x04, 0x2f
        /*048e*/ 	.short	(.L_214 - .L_213)
	.align		4
.L_213:
        /*0490*/ 	.word	index@(_ZN17fastertransformer32transpose_4d_batch_major_v_cacheIfEEvPT_PKS1_iiii)
        /*0494*/ 	.word	0x0000000e


	//----- nvinfo : EIATTR_FRAME_SIZE
	.align		4
.L_214:
        /*0498*/ 	.byte	0x04, 0x11
        /*049a*/ 	.short	(.L_216 - .L_215)
	.align		4
.L_215:
        /*049c*/ 	.word	index@(_ZN17fastertransformer32transpose_4d_batch_major_v_cacheIfEEvPT_PKS1_iiii)
        /*04a0*/ 	.word	0x00000000


	//----- nvinfo : EIATTR_REGCOUNT
	.align		4
.L_216:
        /*04a4*/ 	.byte	0x04, 0x2f
        /*04a6*/ 	.short	(.L_218 - .L_217)
	.align		4
.L_217:
        /*04a8*/ 	.word	index@(_ZN17fastertransformer32transpose_4d_batch_major_k_cacheI6__halfEEvPT_PKS2_iiii)
        /*04ac*/ 	.word	0x00000013


	//----- nvinfo : EIATTR_FRAME_SIZE
	.align		4
.L_218:
        /*04b0*/ 	.byte	0x04, 0x11
        /*04b2*/ 	.short	(.L_220 - .L_219)
	.align		4
.L_219:
        /*04b4*/ 	.word	index@(_ZN17fastertransformer32transpose_4d_batch_major_k_cacheI6__halfEEvPT_PKS2_iiii)
        /*04b8*/ 	.word	0x00000000


	//----- nvinfo : EIATTR_REGCOUNT
	.align		4
.L_220:
        /*04bc*/ 	.byte	0x04, 0x2f
        /*04be*/ 	.short	(.L_222 - .L_221)
	.align		4
.L_221:
        /*04c0*/ 	.word	index@(_ZN17fastertransformer32transpose_4d_batch_major_v_cacheI6__halfEEvPT_PKS2_iiii)
        /*04c4*/ 	.word	0x0000000e


	//----- nvinfo : EIATTR_FRAME_SIZE
	.align		4
.L_222:
        /*04c8*/ 	.byte	0x04, 0x11
        /*04ca*/ 	.short	(.L_224 - .L_223)
	.align		4
.L_223:
        /*04cc*/ 	.word	index@(_ZN17fastertransformer32transpose_4d_batch_major_v_cacheI6__halfEEvPT_PKS2_iiii)
        /*04d0*/ 	.word	0x00000000


	//----- nvinfo : EIATTR_REGCOUNT
	.align		4
.L_224:
        /*04d4*/ 	.byte	0x04, 0x2f
        /*04d6*/ 	.short	(.L_226 - .L_225)
	.align		4
.L_225:
        /*04d8*/ 	.word	index@(_ZN17fastertransformer24addRelativeAttentionBiasI7__half2EEvPT_PKS2_iii)
        /*04dc*/ 	.word	0x00000014


	//----- nvinfo : EIATTR_FRAME_SIZE
	.align		4
.L_226:
        /*04e0*/ 	.byte	0x04, 0x11
        /*04e2*/ 	.short	(.L_228 - .L_227)
	.align		4
.L_227:
        /*04e4*/ 	.word	index@(_ZN17fastertransformer24addRelativeAttentionBiasI7__half2EEvPT_PKS2_iii)
        /*04e8*/ 	.word	0x00000000


	//----- nvinfo : EIATTR_REGCOUNT
	.align		4
.L_228:
        /*04ec*/ 	.byte	0x04, 0x2f
        /*04ee*/ 	.short	(.L_230 - .L_229)
	.align		4
.L_229:
        /*04f0*/ 	.word	index@(_ZN17fastertransformer24addRelativeAttentionBiasIfEEvPT_PKS1_iii)
        /*04f4*/ 	.word	0x00000014


	//----- nvinfo : EIATTR_FRAME_SIZE
	.align		4
.L_230:
        /*04f8*/ 	.byte	0x04, 0x11
        /*04fa*/ 	.short	(.L_232 - .L_231)
	.align		4
.L_231:
        /*04fc*/ 	.word	index@(_ZN17fastertransformer24addRelativeAttentionBiasIfEEvPT_PKS1_iii)
        /*0500*/ 	.word	0x00000000


	//----- nvinfo : EIATTR_REGCOUNT
	.align		4
.L_232:
        /*0504*/ 	.byte	0x04, 0x2f
        /*0506*/ 	.short	(.L_234 - .L_233)
	.align		4
.L_233:
        /*0508*/ 	.word	index@(_ZN17fastertransformer24addRelativeAttentionBiasI6__halfEEvPT_PKS2_iii)
        /*050c*/ 	.word	0x00000013


	//----- nvinfo : EIATTR_FRAME_SIZE
	.align		4
.L_234:
        /*0510*/ 	.byte	0x04, 0x11
        /*0512*/ 	.short	(.L_236 - .L_235)
	.align		4
.L_235:
        /*0514*/ 	.word	index@(_ZN17fastertransformer24addRelativeAttentionBiasI6__halfEEvPT_PKS2_iii)
        /*0518*/ 	.word	0x00000000


	//----- nvinfo : EIATTR_REGCOUNT
	.align		4
.L_236:
        /*051c*/ 	.byte	0x04, 0x2f
        /*051e*/ 	.short	(.L_238 - .L_237)
	.align		4
.L_237:
        /*0520*/ 	.word	index@(_ZN17fastertransformer22add_head3Size_QKV_biasIfEEvPKT_S3_PS1_S4_S4_iiiii)
        /*0524*/ 	.word	0x00000014


	//----- nvinfo : EIATTR_FRAME_SIZE
	.align		4
.L_238:
        /*0528*/ 	.byte	0x04, 0x11
        /*052a*/ 	.short	(.L_240 - .L_239)
	.align		4
.L_239:
        /*052c*/ 	.word	index@(_ZN17fastertransformer22add_head3Size_QKV_biasIfEEvPKT_S3_PS1_S4_S4_iiiii)
        /*0530*/ 	.word	0x00000000


	//----- nvinfo : EIATTR_REGCOUNT
	.align		4
.L_240:
        /*0534*/ 	.byte	0x04, 0x2f
        /*0536*/ 	.short	(.L_242 - .L_241)
	.align		4
.L_241:
        /*0538*/ 	.word	index@(_ZN17fastertransformer22add_head3Size_QKV_biasI6__halfEEvPKT_S4_PS2_S5_S5_iiiii)
        /*053c*/ 	.word	0x00000014


	//----- nvinfo : EIATTR_FRAME_SIZE
	.align		4
.L_242:
        /*0540*/ 	.byte	0x04, 0x11
        /*0542*/ 	.short	(.L_244 - .L_243)
	.align		4
.L_243:
        /*0544*/ 	.word	index@(_ZN17fastertransformer22add_head3Size_QKV_biasI6__halfEEvPKT_S4_PS2_S5_S5_iiiii)
        /*0548*/ 	.word	0x00000000


	//----- nvinfo : EIATTR_REGCOUNT
	.align		4
.L_244:
        /*054c*/ 	.byte	0x04, 0x2f
        /*054e*/ 	.short	(.L_246 - .L_245)
	.align		4
.L_245:
        /*0550*/ 	.word	index@(_ZN17fastertransformer38softmax_withRelPosBias_element4_kernelI6float4fEEvPT_PKS2_S5_iiiiif)
        /*0554*/ 	.word	0x0000001c


	//----- nvinfo : EIATTR_FRAME_SIZE
	.align		4
.L_246:
        /*0558*/ 	.byte	0x04, 0x11
        /*055a*/ 	.short	(.L_248 - .L_247)
	.align		4
.L_247:
        /*055c*/ 	.word	index@(_ZN17fastertransformer38softmax_withRelPosBias_element4_kernelI6float4fEEvPT_PKS2_S5_iiiiif)
        /*0560*/ 	.word	0x00000000


	//----- nvinfo : EIATTR_REGCOUNT
	.align		4
.L_248:
        /*0564*/ 	.byte	0x04, 0x2f
        /*0566*/ 	.short	(.L_250 - .L_249)
	.align		4
.L_249:
        /*0568*/ 	.word	index@(_ZN17fastertransformer38softmax_withRelPosBias_element4_kernelINS_5half4E6__halfEEvPT_PKS3_S6_iiiiif)
        /*056c*/ 	.word	0x0000001a


	//----- nvinfo : EIATTR_FRAME_SIZE
	.align		4
.L_250:
        /*0570*/ 	.byte	0x04, 0x11
        /*0572*/ 	.short	(.L_252 - .L_251)
	.align		4
.L_251:
        /*0574*/ 	.word	index@(_ZN17fastertransformer38softmax_withRelPosBias_element4_kernelINS_5half4E6__halfEEvPT_PKS3_S6_iiiiif)
        /*0578*/ 	.word	0x00000000


	//----- nvinfo : EIATTR_REGCOUNT
	.align		4
.L_252:
        /*057c*/ 	.byte	0x04, 0x2f
        /*057e*/ 	.short	(.L_254 - .L_253)
	.align		4
.L_253:
        /*0580*/ 	.word	index@(_ZN17fastertransformer38softmax_withRelPosBias_element2_kernelI6float2fEEvPT_PKS2_S5_iiiiif)
        /*0584*/ 	.word	0x0000001d


	//----- nvinfo : EIATTR_FRAME_SIZE
	.align		4
.L_254:
        /*0588*/ 	.byte	0x04, 0x11
        /*058a*/ 	.short	(.L_256 - .L_255)
	.align		4
.L_255:
        /*058c*/ 	.word	index@(_ZN17fastertransformer38softmax_withRelPosBias_element2_kernelI6float2fEEvPT_PKS2_S5_iiiiif)
        /*0590*/ 	.word	0x00000000


	//----- nvinfo : EIATTR_REGCOUNT
	.align		4
.L_256:
        /*0594*/ 	.byte	0x04, 0x2f
        /*0596*/ 	.short	(.L_258 - .L_257)
	.align		4
.L_257:
        /*0598*/ 	.word	index@(_ZN17fastertransformer38softmax_withRelPosBias_element2_kernelI7__half26__halfEEvPT_PKS3_S6_iiiiif)
        /*059c*/ 	.word	0x00000020


	//----- nvinfo : EIATTR_FRAME_SIZE
	.align		4
.L_258:
        /*05a0*/ 	.byte	0x04, 0x11
        /*05a2*/ 	.short	(.L_260 - .L_259)
	.align		4
.L_259:
        /*05a4*/ 	.word	index@(_ZN17fastertransformer38softmax_withRelPosBias_element2_kernelI7__half26__halfEEvPT_PKS3_S6_iiiiif)
        /*05a8*/ 	.word	0x00000000


	//----- nvinfo : EIATTR_REGCOUNT
	.align		4
.L_260:
        /*05ac*/ 	.byte	0x04, 0x2f
        /*05ae*/ 	.short	(.L_262 - .L_261)
	.align		4
.L_261:
        /*05b0*/ 	.word	index@(_ZN17fastertransformer38softmax_withRelPosBias_element1_kernelIfEEvPT_PKS1_S4_iiiiif)
        /*05b4*/ 	.word	0x0000001d


	//----- nvinfo : EIATTR_FRAME_SIZE
	.align		4
.L_262:
        /*05b8*/ 	.byte	0x04, 0x11
        /*05ba*/ 	.short	(.L_264 - .L_263)
	.align		4
.L_263:
        /*05bc*/ 	.word	index@(_ZN17fastertransformer38softmax_withRelPosBias_element1_kernelIfEEvPT_PKS1_S4_iiiiif)
        /*05c0*/ 	.word	0x00000000


	//----- nvinfo : EIATTR_REGCOUNT
	.align		4
.L_264:
        /*05c4*/ 	.byte	0x04, 0x2f
        /*05c6*/ 	.short	(.L_266 - .L_265)
	.align		4
.L_265:
        /*05c8*/ 	.word	index@(_ZN17fastertransformer38softmax_withRelPosBias_element1_kernelI6__halfEEvPT_PKS2_S5_iiiiif)
        /*05cc*/ 	.word	0x0000001d


	//----- nvinfo : EIATTR_FRAME_SIZE
	.align		4
.L_266:
        /*05d0*/ 	.byte	0x04, 0x11
        /*05d2*/ 	.short	(.L_268 - .L_267)
	.align		4
.L_267:
        /*05d4*/ 	.word	index@(_ZN17fastertransformer38softmax_withRelPosBias_element1_kernelI6__halfEEvPT_PKS2_S5_iiiiif)
        /*05d8*/ 	.word	0x00000000


	//----- nvinfo : EIATTR_REGCOUNT
	.align		4
.L_268:
        /*05dc*/ 	.byte	0x04, 0x2f
        /*05de*/ 	.short	(.L_270 - .L_269)
	.align		4
.L_269:
        /*05e0*/ 	.word	index@(_ZN17fastertransformer20transpose_attentionsIfEEvPT_PKS1_mmmm)
        /*05e4*/ 	.word	0x0000000a


	//----- nvinfo : EIATTR_FRAME_SIZE
	.align		4
.L_270:
        /*05e8*/ 	.byte	0x04, 0x11
        /*05ea*/ 	.short	(.L_272 - .L_271)
	.align		4
.L_271:
        /*05ec*/ 	.word	index@(_ZN17fastertransformer20transpose_attentionsIfEEvPT_PKS1_mmmm)
        /*05f0*/ 	.word	0x00000000


	//----- nvinfo : EIATTR_REGCOUNT
	.align		4
.L_272:
        /*05f4*/ 	.byte	0x04, 0x2f
        /*05f6*/ 	.short	(.L_274 - .L_273)
	.align		4
.L_273:
        /*05f8*/ 	.word	index@(_ZN17fastertransformer20transpose_attentionsI6__halfEEvPT_PKS2_mmmm)
        /*05fc*/ 	.word	0x0000000a


	//----- nvinfo : EIATTR_FRAME_SIZE
	.align		4
.L_274:
        /*0600*/ 	.byte	0x04, 0x11
        /*0602*/ 	.short	(.L_276 - .L_275)
	.align		4
.L_275:
        /*0604*/ 	.word	index@(_ZN17fastertransformer20transpose_attentionsI6__halfEEvPT_PKS2_mmmm)
        /*0608*/ 	.word	0x00000000


	//----- nvinfo : EIATTR_MIN_STACK_SIZE
	.align		4
.L_276:
        /*060c*/ 	.byte	0x04, 0x12
        /*060e*/ 	.short	(.L_278 - .L_277)
	.align		4
.L_277:
        /*0610*/ 	.word	index@(_ZN17fastertransformer20transpose_attentionsI6__halfEEvPT_PKS2_mmmm)
        /*0614*/ 	.word	0x00000000


	//----- nvinfo : EIATTR_MIN_STACK_SIZE
	.align		4
.L_278:
        /*0618*/ 	.byte	0x04, 0x12
        /*061a*/ 	.short	(.L_280 - .L_279)
	.align		4
.L_279:
        /*061c*/ 	.word	index@(_ZN17fastertransformer20transpose_attentionsIfEEvPT_PKS1_mmmm)
        /*0620*/ 	.word	0x00000000


	//----- nvinfo : EIATTR_MIN_STACK_SIZE
	.align		4
.L_280:
        /*0624*/ 	.byte	0x04, 0x12
        /*0626*/ 	.short	(.L_282 - .L_281)
	.align		4
.L_281:
        /*0628*/ 	.word	index@(_ZN17fastertransformer38softmax_withRelPosBias_element1_kernelI6__halfEEvPT_PKS2_S5_iiiiif)
        /*062c*/ 	.word	0x00000000


	//----- nvinfo : EIATTR_MIN_STACK_SIZE
	.align		4
.L_282:
        /*0630*/ 	.byte	0x04, 0x12
        /*0632*/ 	.short	(.L_284 - .L_283)
	.align		4
.L_283:
        /*0634*/ 	.word	index@(_ZN17fastertransformer38softmax_withRelPosBias_element1_kernelIfEEvPT_PKS1_S4_iiiiif)
        /*0638*/ 	.word	0x00000000


	//----- nvinfo : EIATTR_MIN_STACK_SIZE
	.align		4
.L_284:
        /*063c*/ 	.byte	0x04, 0x12
        /*063e*/ 	.short	(.L_286 - .L_285)
	.align		4
.L_285:
        /*0640*/ 	.word	index@(_ZN17fastertransformer38softmax_withRelPosBias_element2_kernelI7__half26__halfEEvPT_PKS3_S6_iiiiif)
        /*0644*/ 	.word	0x00000000


	//----- nvinfo : EIATTR_MIN_STACK_SIZE
	.align		4
.L_286:
        /*0648*/ 	.byte	0x04, 0x12
        /*064a*/ 	.short	(.L_288 - .L_287)
	.align		4
.L_287:
        /*064c*/ 	.word	index@(_ZN17fastertransformer38softmax_withRelPosBias_element2_kernelI6float2fEEvPT_PKS2_S5_iiiiif)
        /*0650*/ 	.word	0x00000000


	//----- nvinfo : EIATTR_MIN_STACK_SIZE
	.align		4
.L_288:
        /*0654*/ 	.byte	0x04, 0x12
        /*0656*/ 	.short	(.L_290 - .L_289)
	.align		4
.L_289:
        /*0658*/ 	.word	index@(_ZN17fastertransformer38softmax_withRelPosBias_element4_kernelINS_5half4E6__halfEEvPT_PKS3_S6_iiiiif)
        /*065c*/ 	.word	0x00000000


	//----- nvinfo : EIATTR_MIN_STACK_SIZE
	.align		4
.L_290:
        /*0660*/ 	.byte	0x04, 0x12
        /*0662*/ 	.short	(.L_292 - .L_291)
	.align		4
.L_291:
        /*0664*/ 	.word	index@(_ZN17fastertransformer38softmax_withRelPosBias_element4_kernelI6float4fEEvPT_PKS2_S5_iiiiif)
        /*0668*/ 	.word	0x00000000


	//----- nvinfo : EIATTR_MIN_STACK_SIZE
	.align		4
.L_292:
        /*066c*/ 	.byte	0x04, 0x12
        /*066e*/ 	.short	(.L_294 - .L_293)
	.align		4
.L_293:
        /*0670*/ 	.word	index@(_ZN17fastertransformer22add_head3Size_QKV_biasI6__halfEEvPKT_S4_PS2_S5_S5_iiiii)
        /*0674*/ 	.word	0x00000000


	//----- nvinfo : EIATTR_MIN_STACK_SIZE
	.align		4
.L_294:
        /*0678*/ 	.byte	0x04, 0x12
        /*067a*/ 	.short	(.L_296 - .L_295)
	.align		4
.L_295:
        /*067c*/ 	.word	index@(_ZN17fastertransformer22add_head3Size_QKV_biasIfEEvPKT_S3_PS1_S4_S4_iiiii)
        /*0680*/ 	.word	0x00000000


	//----- nvinfo : EIATTR_MIN_STACK_SIZE
	.align		4
.L_296:
        /*0684*/ 	.byte	0x04, 0x12
        /*0686*/ 	.short	(.L_298 - .L_297)
	.align		4
.L_297:
        /*0688*/ 	.word	index@(_ZN17fastertransformer24addRelativeAttentionBiasI6__halfEEvPT_PKS2_iii)
        /*068c*/ 	.word	0x00000000


	//----- nvinfo : EIATTR_MIN_STACK_SIZE
	.align		4
.L_298:
        /*0690*/ 	.byte	0x04, 0x12
        /*0692*/ 	.short	(.L_300 - .L_299)
	.align		4
.L_299:
        /*0694*/ 	.word	index@(_ZN17fastertransformer24addRelativeAttentionBiasIfEEvPT_PKS1_iii)
        /*0698*/ 	.word	0x00000000


	//----- nvinfo : EIATTR_MIN_STACK_SIZE
	.align		4
.L_300:
        /*069c*/ 	.byte	0x04, 0x12
        /*069e*/ 	.short	(.L_302 - .L_301)
	.align		4
.L_301:
        /*06a0*/ 	.word	index@(_ZN17fastertransformer24addRelativeAttentionBiasI7__half2EEvPT_PKS2_iii)
        /*06a4*/ 	.word	0x00000000


	//----- nvinfo : EIATTR_MIN_STACK_SIZE
	.align		4
.L_302:
        /*06a8*/ 	.byte	0x04, 0x12
        /*06aa*/ 	.short	(.L_304 - .L_303)
	.align		4
.L_303:
        /*06ac*/ 	.word	index@(_ZN17fastertransformer32transpose_4d_batch_major_v_cacheI6__halfEEvPT_PKS2_iiii)
        /*06b0*/ 	.word	0x00000000


	//----- nvinfo : EIATTR_MIN_STACK_SIZE
	.align		4
.L_304:
        /*06b4*/ 	.byte	0x04, 0x12
        /*06b6*/ 	.short	(.L_306 - .L_305)
	.align		4
.L_305:
        /*06b8*/ 	.word	index@(_ZN17fastertransformer32transpose_4d_batch_major_k_cacheI6__halfEEvPT_PKS2_iiii)
        /*06bc*/ 	.word	0x00000000


	//----- nvinfo : EIATTR_MIN_STACK_SIZE
	.align		4
.L_306:
        /*06c0*/ 	.byte	0x04, 0x12
        /*06c2*/ 	.short	(.L_308 - .L_307)
	.align		4
.L_307:
        /*06c4*/ 	.word	index@(_ZN17fastertransformer32transpose_4d_batch_major_v_cacheIfEEvPT_PKS1_iiii)
        /*06c8*/ 	.word	0x00000000


	//----- nvinfo : EIATTR_MIN_STACK_SIZE
	.align		4
.L_308:
        /*06cc*/ 	.byte	0x04, 0x12
        /*06ce*/ 	.short	(.L_310 - .L_309)
	.align		4
.L_309:
        /*06d0*/ 	.word	index@(_ZN17fastertransformer32transpose_4d_batch_major_k_cacheIfEEvPT_PKS1_iiii)
        /*06d4*/ 	.word	0x00000000


	//----- nvinfo : EIATTR_MIN_STACK_SIZE
	.align		4
.L_310:
        /*06d8*/ 	.byte	0x04, 0x12
        /*06da*/ 	.short	(.L_312 - .L_311)
	.align		4
.L_311:
        /*06dc*/ 	.word	index@(_ZN17fastertransformer12transpose_4dIfEEvPT_S2_iiiiii)
        /*06e0*/ 	.word	0x00000000


	//----- nvinfo : EIATTR_MIN_STACK_SIZE
	.align		4
.L_312:
        /*06e4*/ 	.byte	0x04, 0x12
        /*06e6*/ 	.short	(.L_314 - .L_313)
	.align		4
.L_313:
        /*06e8*/ 	.word	index@(_ZN17fastertransformer34add_fusedQKV_bias_transpose_kernelI6__halfLb1EEEvPT_S3_S3_NS_29PrefixPromptBatchWeightsParamIS2_EES3_PKS2_PKiiiiiib)
        /*06ec*/ 	.word	0x00000000


	//----- nvinfo : EIATTR_MIN_STACK_SIZE
	.align		4
.L_314:
        /*06f0*/ 	.byte	0x04, 0x12
        /*06f2*/ 	.short	(.L_316 - .L_315)
	.align		4
.L_315:
        /*06f4*/ 	.word	index@(_ZN17fastertransformer34add_fusedQKV_bias_transpose_kernelI6__halfLb0EEEvPT_S3_S3_NS_29PrefixPromptBatchWeightsParamIS2_EES3_PKS2_PKiiiiiib)
        /*06f8*/ 	.word	0x00000000


	//----- nvinfo : EIATTR_MIN_STACK_SIZE
	.align		4
.L_316:
        /*06fc*/ 	.byte	0x04, 0x12
        /*06fe*/ 	.short	(.L_318 - .L_317)
	.align		4
.L_317:
        /*0700*/ 	.word	index@(_ZN17fastertransformer34add_fusedQKV_bias_transpose_kernelI6__halfEEvPT_S3_S3_S3_PKS2_PKiiiiiiPKfi)
        /*0704*/ 	.word	0x00000018


	//----- nvinfo : EIATTR_MIN_STACK_SIZE
	.align		4
.L_318:
        /*0708*/ 	.byte	0x04, 0x12
        /*070a*/ 	.short	(.L_320 - .L_319)
	.align		4
.L_319:
        /*070c*/ 	.word	index@(_ZN17fastertransformer34add_fusedQKV_bias_transpose_kernelIfLb1EEEvPT_S2_S2_NS_29PrefixPromptBatchWeightsParamIS1_EES2_PKS1_PKiiiiiib)
        /*0710*/ 	.word	0x00000000


	//----- nvinfo : EIATTR_MIN_STACK_SIZE
	.align		4
.L_320:
        /*0714*/ 	.byte	0x04, 0x12
        /*0716*/ 	.short	(.L_322 - .L_321)
	.align		4
.L_321:
        /*0718*/ 	.word	index@(_ZN17fastertransformer34add_fusedQKV_bias_transpose_kernelIfLb0EEEvPT_S2_S2_NS_29PrefixPromptBatchWeightsParamIS1_EES2_PKS1_PKiiiiiib)
        /*071c*/ 	.word	0x00000000


	//----- nvinfo : EIATTR_MIN_STACK_SIZE
	.align		4
.L_322:
        /*0720*/ 	.byte	0x04, 0x12
        /*0722*/ 	.short	(.L_324 - .L_323)
	.align		4
.L_323:
        /*0724*/ 	.word	index@(_ZN17fastertransformer34add_fusedQKV_bias_transpose_kernelIfEEvPT_S2_S2_S2_PKS1_PKiiiiiiPKfi)
        /*0728*/ 	.word	0x00000018


	//----- nvinfo : EIATTR_MIN_STACK_SIZE
	.align		4
.L_324:
        /*072c*/ 	.byte	0x04, 0x12
        /*072e*/ 	.short	(.L_326 - .L_325)
	.align		4
.L_325:
        /*0730*/ 	.word	index@(_ZN17fastertransformer24transpose_remove_paddingI6__halfEEvPKT_PS2_iiiiPKiPKfi)
        /*0734*/ 	.word	0x00000000


	//----- nvinfo : EIATTR_MIN_STACK_SIZE
	.align		4
.L_326:
        /*0738*/ 	.byte	0x04, 0x12
        /*073a*/ 	.short	(.L_328 - .L_327)
	.align		4
.L_327:
        /*073c*/ 	.word	index@(_ZN17fastertransformer24transpose_remove_paddingIfEEvPKT_PS1_iiiiPKiPKfi)
        /*0740*/ 	.word	0x00000000


	//----- nvinfo : EIATTR_MIN_STACK_SIZE
	.align		4
.L_328:
        /*0744*/ 	.byte	0x04, 0x12
        /*0746*/ 	.short	(.L_330 - .L_329)
	.align		4
.L_329:
        /*0748*/ 	.word	index@(_ZN17fastertransformer24transpose_remove_paddingI7__half2EEvPKT_PS2_iiiiPKiPKfi)
        /*074c*/ 	.word	0x00000000


	//----- nvinfo : EIATTR_MIN_STACK_SIZE
	.align		4
.L_330:
        /*0750*/ 	.byte	0x04, 0x12
        /*0752*/ 	.short	(.L_332 - .L_331)
	.align		4
.L_331:
        /*0754*/ 	.word	index@(_ZN17fastertransformer32add_QKV_bias_rebuild_padding_ia3I6__halfEEvPKT_S4_S4_S4_S4_S4_PS2_S5_S5_PKiS4_S4_iiiiS7_)
        /*0758*/ 	.word	0x00000000


	//----- nvinfo : EIATTR_MIN_STACK_SIZE
	.align		4
.L_332:
        /*075c*/ 	.byte	0x04, 0x12
        /*075e*/ 	.short	(.L_334 - .L_333)
	.align		4
.L_333:
        /*0760*/ 	.word	index@(_ZN17fastertransformer19rebuild_padding_ia3I6__halfEEvPKT_S4_S4_PS2_S5_S5_PKiS4_S4_iiiiS7_)
        /*0764*/ 	.word	0x00000000


	//----- nvinfo : EIATTR_MIN_STACK_SIZE
	.align		4
.L_334:
        /*0768*/ 	.byte	0x04, 0x12
        /*076a*/ 	.short	(.L_336 - .L_335)
	.align		4
.L_335:
        /*076c*/ 	.word	index@(_ZN17fastertransformer32add_QKV_bias_rebuild_padding_ia3IfEEvPKT_S3_S3_S3_S3_S3_PS1_S4_S4_PKiS3_S3_iiiiS6_)
        /*0770*/ 	.word	0x00000000


	//----- nvinfo : EIATTR_MIN_STACK_SIZE
	.align		4
.L_336:
        /*0774*/ 	.byte	0x04, 0x12
        /*0776*/ 	.short	(.L_338 - .L_337)
	.align		4
.L_337:
        /*0778*/ 	.word	index@(_ZN17fastertransformer32add_QKV_bias_rebuild_padding_ia3I7__half2EEvPKT_S4_S4_S4_S4_S4_PS2_S5_S5_PKiS4_S4_iiiiS7_)
        /*077c*/ 	.word	0x00000000


	//----- nvinfo : EIATTR_MIN_STACK_SIZE
	.align		4
.L_338:
        /*0780*/ 	.byte	0x04, 0x12
        /*0782*/ 	.short	(.L_340 - .L_339)
	.align		4
.L_339:
        /*0784*/ 	.word	index@(_ZN17fastertransformer19rebuild_padding_ia3IfEEvPKT_S3_S3_PS1_S4_S4_PKiS3_S3_iiiiS6_)
        /*0788*/ 	.word	0x00000000


	//----- nvinfo : EIATTR_MIN_STACK_SIZE
	.align		4
.L_340:
        /*078c*/ 	.byte	0x04, 0x12
        /*078e*/ 	.short	(.L_342 - .L_341)
	.align		4
.L_341:
        /*0790*/ 	.word	index@(_ZN17fastertransformer19rebuild_padding_ia3I7__half2EEvPKT_S4_S4_PS2_S5_S5_PKiS4_S4_iiiiS7_)
        /*0794*/ 	.word	0x00000000


	//----- nvinfo : EIATTR_MIN_STACK_SIZE
	.align		4
.L_342:
        /*0798*/ 	.byte	0x04, 0x12
        /*079a*/ 	.short	(.L_344 - .L_343)
	.align		4
.L_343:
        /*079c*/ 	.word	index@(_ZN17fastertransformer9transposeI6__halfEEvPKT_PS2_iiiiPKfi)
        /*07a0*/ 	.word	0x00000000


	//----- nvinfo : EIATTR_MIN_STACK_SIZE
	.align		4
.L_344:
        /*07a4*/ 	.byte	0x04, 0x12
        /*07a6*/ 	.short	(.L_346 - .L_345)
	.align		4
.L_345:
        /*07a8*/ 	.word	index@(_ZN17fastertransformer9transposeI7__half2EEvPKT_PS2_iiiiPKfi)
        /*07ac*/ 	.word	0x00000000


	//----- nvinfo : EIATTR_MIN_STACK_SIZE
	.align		4
.L_346:
        /*07b0*/ 	.byte	0x04, 0x12
        /*07b2*/ 	.short	(.L_348 - .L_347)
	.align		4
.L_347:
        /*07b4*/ 	.word	index@(_ZN17fastertransformer14softmax_kernelI6__halfS1_Li1EEEvPT_PKT0_PKS2_S8_iiiif)
        /*07b8*/ 	.word	0x00000000


	//----- nvinfo : EIATTR_MIN_STACK_SIZE
	.align		4
.L_348:
        /*07bc*/ 	.byte	0x04, 0x12
        /*07be*/ 	.short	(.L_350 - .L_349)
	.align		4
.L_349:
        /*07c0*/ 	.word	index@(_ZN17fastertransformer14softmax_kernelI6__halfS1_Li2EEEvPT_PKT0_PKS2_S8_iiiif)
        /*07c4*/ 	.word	0x00000008


	//----- nvinfo : EIATTR_MIN_STACK_SIZE
	.align		4
.L_350:
        /*07c8*/ 	.byte	0x04, 0x12
        /*07ca*/ 	.short	(.L_352 - .L_351)
	.align		4
.L_351:
        /*07cc*/ 	.word	index@(_ZN17fastertransformer14softmax_kernelI6__halfS1_Li4EEEvPT_PKT0_PKS2_S8_iiiif)
        /*07d0*/ 	.word	0x00000010


	//----- nvinfo : EIATTR_MIN_STACK_SIZE
	.align		4
.L_352:
        /*07d4*/ 	.byte	0x04, 0x12
        /*07d6*/ 	.short	(.L_354 - .L_353)
	.align		4
.L_353:
        /*07d8*/ 	.word	index@(_ZN17fastertransformer14softmax_kernelI6__halffLi1EEEvPT_PKT0_PKS2_S8_iiiif)
        /*07dc*/ 	.word	0x00000000


	//----- nvinfo : EIATTR_MIN_STACK_SIZE
	.align		4
.L_354:
        /*07e0*/ 	.byte	0x04, 0x12
        /*07e2*/ 	.short	(.L_356 - .L_355)
	.align		4
.L_355:
        /*07e4*/ 	.word	index@(_ZN17fastertransformer14softmax_kernelI6__halffLi2EEEvPT_PKT0_PKS2_S8_iiiif)
        /*07e8*/ 	.word	0x00000008


	//----- nvinfo : EIATTR_MIN_STACK_SIZE
	.align		4
.L_356:
        /*07ec*/ 	.byte	0x04, 0x12
        /*07ee*/ 	.short	(.L_358 - .L_357)
	.align		4
.L_357:
        /*07f0*/ 	.word	index@(_ZN17fastertransformer14softmax_kernelI6__halffLi4EEEvPT_PKT0_PKS2_S8_iiiif)
        /*07f4*/ 	.word	0x00000010


	//----- nvinfo : EIATTR_MIN_STACK_SIZE
	.align		4
.L_358:
        /*07f8*/ 	.byte	0x04, 0x12
        /*07fa*/ 	.short	(.L_360 - .L_359)
	.align		4
.L_359:
        /*07fc*/ 	.word	index@(_ZN17fastertransformer14softmax_kernelIffLi1EEEvPT_PKT0_PKS1_S7_iiiif)
        /*0800*/ 	.word	0x00000000


	//----- nvinfo : EIATTR_MIN_STACK_SIZE
	.align		4
.L_360:
        /*0804*/ 	.byte	0x04, 0x12
        /*0806*/ 	.short	(.L_362 - .L_361)
	.align		4
.L_361:
        /*0808*/ 	.word	index@(_ZN17fastertransformer17softmax_kernel_h2I6__halfLi1EEEvPT_PKS2_S5_S5_iiiiS2_)
        /*080c*/ 	.word	0x00000000


	//----- nvinfo : EIATTR_MIN_STACK_SIZE
	.align		4
.L_362:
        /*0810*/ 	.byte	0x04, 0x12
        /*0812*/ 	.short	(.L_364 - .L_363)
	.align		4
.L_363:
        /*0814*/ 	.word	index@(_ZN17fastertransformer20softmax_kernel_h2_v2I6__halfLi1ELi4EEEvPT_PKS2_S5_S5_iiiiS2_)
        /*0818*/ 	.word	0x00000000


	//----- nvinfo : EIATTR_MIN_STACK_SIZE
	.align		4
.L_364:
        /*081c*/ 	.byte	0x04, 0x12
        /*081e*/ 	.short	(.L_366 - .L_365)
	.align		4
.L_365:
        /*0820*/ 	.word	index@(_ZN17fastertransformer14softmax_kernelIffLi2EEEvPT_PKT0_PKS1_S7_iiiif)
        /*0824*/ 	.word	0x00000008


	//----- nvinfo : EIATTR_MIN_STACK_SIZE
	.align		4
.L_366:
        /*0828*/ 	.byte	0x04, 0x12
        /*082a*/ 	.short	(.L_368 - .L_367)
	.align		4
.L_367:
        /*082c*/ 	.word	index@(_ZN17fastertransformer17softmax_kernel_h2I6__halfLi2EEEvPT_PKS2_S5_S5_iiiiS2_)
        /*0830*/ 	.word	0x00000000


	//----- nvinfo : EIATTR_MIN_STACK_SIZE
	.align		4
.L_368:
        /*0834*/ 	.byte	0x04, 0x12
        /*0836*/ 	.short	(.L_370 - .L_369)
	.align		4
.L_369:
        /*0838*/ 	.word	index@(_ZN17fastertransformer20softmax_kernel_h2_v2I6__halfLi2ELi4EEEvPT_PKS2_S5_S5_iiiiS2_)
        /*083c*/ 	.word	0x00000000


	//----- nvinfo : EIATTR_MIN_STACK_SIZE
	.align		4
.L_370:
        /*0840*/ 	.byte	0x04, 0x12
        /*0842*/ 	.short	(.L_372 - .L_371)
	.align		4
.L_371:
        /*0844*/ 	.word	index@(_ZN17fastertransformer14softmax_kernelIffLi4EEEvPT_PKT0_PKS1_S7_iiiif)
        /*0848*/ 	.word	0x00000010


	//----- nvinfo : EIATTR_MIN_STACK_SIZE
	.align		4
.L_372:
        /*084c*/ 	.byte	0x04, 0x12
        /*084e*/ 	.short	(.L_374 - .L_373)
	.align		4
.L_373:
        /*0850*/ 	.word	index@(_ZN17fastertransformer17softmax_kernel_h2I6__halfLi4EEEvPT_PKS2_S5_S5_iiiiS2_)
        /*0854*/ 	.word	0x00000000


	//----- nvinfo : EIATTR_MIN_STACK_SIZE
	.align		4
.L_374:
        /*0858*/ 	.byte	0x04, 0x12
        /*085a*/ 	.short	(.L_376 - .L_375)
	.align		4
.L_375:
        /*085c*/ 	.word	index@(_ZN17fastertransformer20softmax_kernel_h2_v2I6__halfLi4ELi4EEEvPT_PKS2_S5_S5_iiiiS2_)
        /*0860*/ 	.word	0x00000000


	//----- nvinfo : EIATTR_MIN_STACK_SIZE
	.align		4
.L_376:
        /*0864*/ 	.byte	0x04, 0x12
        /*0866*/ 	.short	(.L_378 - .L_377)
	.align		4
.L_377:
        /*0868*/ 	.word	index@(_ZN17fastertransformer15QKVIA3TransposeI6__halfEEvPT_S3_S3_PKS2_S5_S5_PKiS5_S5_iiii)
        /*086c*/ 	.word	0x00000000


	//----- nvinfo : EIATTR_MIN_STACK_SIZE
	.align		4
.L_378:
        /*0870*/ 	.byte	0x04, 0x12
        /*0872*/ 	.short	(.L_380 - .L_379)
	.align		4
.L_379:
        /*0874*/ 	.word	index@(_ZN17fastertransformer22addQKVBiasIA3TransposeI6__halfEEvPT_S3_S3_PKS2_S5_S5_S5_S5_S5_PKiS5_S5_iiii)
        /*0878*/ 	.word	0x00000000


	//----- nvinfo : EIATTR_MIN_STACK_SIZE
	.align		4
.L_380:
        /*087c*/ 	.byte	0x04, 0x12
        /*087e*/ 	.short	(.L_382 - .L_381)
	.align		4
.L_381:
        /*0880*/ 	.word	index@(_ZN17fastertransformer15QKVIA3TransposeI7__half2EEvPT_S3_S3_PKS2_S5_S5_PKiS5_S5_iiii)
        /*0884*/ 	.word	0x00000000


	//----- nvinfo : EIATTR_MIN_STACK_SIZE
	.align		4
.L_382:
        /*0888*/ 	.byte	0x04, 0x12
        /*088a*/ 	.short	(.L_384 - .L_383)
	.align		4
.L_383:
        /*088c*/ 	.word	index@(_ZN17fastertransformer22addQKVBiasIA3TransposeI7__half2EEvPT_S3_S3_PKS2_S5_S5_S5_S5_S5_PKiS5_S5_iiii)
        /*0890*/ 	.word	0x00000000


	//----- nvinfo : EIATTR_MIN_STACK_SIZE
	.align		4
.L_384:
        /*0894*/ 	.byte	0x04, 0x12
        /*0896*/ 	.short	(.L_386 - .L_385)
	.align		4
.L_385:
        /*0898*/ 	.word	index@(_ZN17fastertransformer15QKVIA3TransposeIfEEvPT_S2_S2_PKS1_S4_S4_PKiS4_S4_iiii)
        /*089c*/ 	.word	0x00000000


	//----- nvinfo : EIATTR_MIN_STACK_SIZE
	.align		4
.L_386:
        /*08a0*/ 	.byte	0x04, 0x12
        /*08a2*/ 	.short	(.L_388 - .L_387)
	.align		4
.L_387:
        /*08a4*/ 	.word	index@(_ZN17fastertransformer22addQKVBiasIA3TransposeIfEEvPT_S2_S2_PKS1_S4_S4_S4_S4_S4_PKiS4_S4_iiii)
        /*08a8*/ 	.word	0x00000000


	//----- nvinfo : EIATTR_MIN_STACK_SIZE
	.align		4
.L_388:
        /*08ac*/ 	.byte	0x04, 0x12
        /*08ae*/ 	.short	(.L_390 - .L_389)
	.align		4
.L_389:
        /*08b0*/ 	.word	index@(_ZN17fastertransformer22add_head3Size_QKV_biasI7__half2EEvPKT_S4_PS2_S5_S5_iiiii)
        /*08b4*/ 	.word	0x00000000


	//----- nvinfo : EIATTR_MIN_STACK_SIZE
	.align		4
.L_390:
        /*08b8*/ 	.byte	0x04, 0x12
        /*08ba*/ 	.short	(.L_392 - .L_391)
	.align		4
.L_391:
        /*08bc*/ 	.word	index@(_ZN17fastertransformer22add_head3Size_QKV_biasI6float2EEvPKT_S4_PS2_S5_S5_iiiii)
        /*08c0*/ 	.word	0x00000000


	//----- nvinfo : EIATTR_MIN_STACK_SIZE
	.align		4
.L_392:
        /*08c4*/ 	.byte	0x04, 0x12
        /*08c6*/ 	.short	(.L_394 - .L_393)
	.align		4
.L_393:
        /*08c8*/ 	.word	index@(_ZN17fastertransformer12transpose_4dI6__halfEEvPT_S3_iiiiii)
        /*08cc*/ 	.word	0x00000000


	//----- nvinfo : EIATTR_MIN_STACK_SIZE
	.align		4
.L_394:
        /*08d0*/ 	.byte	0x04, 0x12
        /*08d2*/ 	.short	(.L_396 - .L_395)
	.align		4
.L_395:
        /*08d4*/ 	.word	index@(_ZN17fastertransformer9transposeIfEEvPKT_PS1_iiiiPKfi)
        /*08d8*/ 	.word	0x00000000
.L_396:


//--------------------- .nv.compat                --------------------------
	.section	.nv.compat,"",@"SHT_CUDA_COMPAT_INFO"
	.align	4
        /*0000*/ 	.byte	0x02, 0x09, 0x01, 0x00, 0x02, 0x02, 0x01, 0x00, 0x02, 0x05, 0x05, 0x00, 0x03, 0x07, 0x01, 0x01
        /*0010*/ 	.byte	0x02, 0x03, 0x00, 0x00, 0x02, 0x06, 0x01, 0x00, 0x04, 0x0b, 0x08, 0x00, 0x09, 0x00, 0x00, 0x00
        /*0020*/ 	.byte	0x00, 0x00, 0x00, 0x00


//--------------------- .nv.info._ZN17fastertransformer20transpose_attentionsI6__halfEEvPT_PKS2_mmmm --------------------------
	.section	.nv.info._ZN17fastertransformer20transpose_attentionsI6__halfEEvPT_PKS2_mmmm,"",@"SHT_CUDA_INFO"
	.sectionflags	@""
	.align	4


	//----- nvinfo : EIATTR_CUDA_API_VERSION
	.align		4
        /*0000*/ 	.byte	0x04, 0x37
        /*0002*/ 	.short	(.L_398 - .L_397)
.L_397:
        /*0004*/ 	.word	0x00000082


	//----- nvinfo : EIATTR_KPARAM_INFO
	.align		4
.L_398:
        /*0008*/ 	.byte	0x04, 0x17
        /*000a*/ 	.short	(.L_400 - .L_399)
.L_399:
        /*000c*/ 	.word	0x00000000
        /*0010*/ 	.short	0x0005
        /*0012*/ 	.short	0x0028
        /*0014*/ 	.byte	0x00, 0xf0, 0x21, 0x00


	//----- nvinfo : EIATTR_KPARAM_INFO
	.align		4
.L_400:
        /*0018*/ 	.byte	0x04, 0x17
        /*001a*/ 	.short	(.L_402 - .L_401)
.L_401:
        /*001c*/ 	.word	0x00000000
        /*0020*/ 	.short	0x0004
        /*0022*/ 	.short	0x0020
        /*0024*/ 	.byte	0x00, 0xf0, 0x21, 0x00


	//----- nvinfo : EIATTR_KPARAM_INFO
	.align		4
.L_402:
        /*0028*/ 	.byte	0x04, 0x17
        /*002a*/ 	.short	(.L_404 - .L_403)
.L_403:
        /*002c*/ 	.word	0x00000000
        /*0030*/ 	.short	0x0003
        /*0032*/ 	.short	0x0018
        /*0034*/ 	.byte	0x00, 0xf0, 0x21, 0x00


	//----- nvinfo : EIATTR_KPARAM_INFO
	.align		4
.L_404:
        /*0038*/ 	.byte	0x04, 0x17
        /*003a*/ 	.short	(.L_406 - .L_405)
.L_405:
        /*003c*/ 	.word	0x00000000
        /*0040*/ 	.short	0x0002
        /*0042*/ 	.short	0x0010
        /*0044*/ 	.byte	0x00, 0xf0, 0x21, 0x00


	//----- nvinfo : EIATTR_KPARAM_INFO
	.align		4
.L_406:
        /*0048*/ 	.byte	0x04, 0x17
        /*004a*/ 	.short	(.L_408 - .L_407)
.L_407:
        /*004c*/ 	.word	0x00000000
        /*0050*/ 	.short	0x0001
        /*0052*/ 	.short	0x0008
        /*0054*/ 	.byte	0x00, 0xf5, 0x21, 0x00


	//----- nvinfo : EIATTR_KPARAM_INFO
	.align		4
.L_408:
        /*0058*/ 	.byte	0x04, 0x17
        /*005a*/ 	.short	(.L_410 - .L_409)
.L_409:
        /*005c*/ 	.word	0x00000000
        /*0060*/ 	.short	0x0000
        /*0062*/ 	.short	0x0000
        /*0064*/ 	.byte	0x00, 0xf5, 0x21, 0x00


	//----- nvinfo : EIATTR_SPARSE_MMA_MASK
	.align		4
.L_410:
        /*0068*/ 	.byte	0x03, 0x50
        /*006a*/ 	.short	0x0000


	//----- nvinfo : EIATTR_MAXREG_COUNT
	.align		4
        /*006c*/ 	.byte	0x03, 0x1b
        /*006e*/ 	.short	0x00ff


	//----- nvinfo : EIATTR_MERCURY_ISA_VERSION
	.align		4
        /*0070*/ 	.byte	0x03, 0x5f
        /*0072*/ 	.short	0x0101


	//----- nvinfo : EIATTR_VRC_CTA_INIT_COUNT
	.align		4
        /*0074*/ 	.byte	0x02, 0x4a
	.zero		1
	.zero		1


	//----- nvinfo : EIATTR_EXIT_INSTR_OFFSETS
	.align		4
        /*0078*/ 	.byte	0x04, 0x1c
        /*007a*/ 	.short	(.L_412 - .L_411)


	//   ....[0]....
.L_411:
        /*007c*/ 	.word	0x00000180


	//   ....[1]....
        /*0080*/ 	.word	0x00000360


	//----- nvinfo : EIATTR_CRS_STACK_SIZE
	.align		4
.L_412:
        /*0084*/ 	.byte	0x04, 0x1e
        /*0086*/ 	.short	(.L_414 - .L_413)
.L_413:
        /*0088*/ 	.word	0x00000000


	//----- nvinfo : EIATTR_CBANK_PARAM_SIZE
	.align		4
.L_414:
        /*008c*/ 	.byte	0x03, 0x19
        /*008e*/ 	.short	0x0030


	//----- nvinfo : EIATTR_PARAM_CBANK
	.align		4
        /*0090*/ 	.byte	0x04, 0x0a
        /*0092*/ 	.short	(.L_416 - .L_415)
	.align		4
.L_415:
        /*0094*/ 	.word	index@(.nv.constant0._ZN17fastertransformer20transpose_attentionsI6__halfEEvPT_PKS2_mmmm)
        /*0098*/ 	.short	0x0380
        /*009a*/ 	.short	0x0030


	//----- nvinfo : EIATTR_SW_WAR
	.align		4
.L_416:
        /*009c*/ 	.byte	0x04, 0x36
        /*009e*/ 	.short	(.L_418 - .L_417)
.L_417:
        /*00a0*/ 	.word	0x00000008
.L_418:


//--------------------- .nv.info._ZN17fastertransformer20transpose_attentionsIfEEvPT_PKS1_mmmm --------------------------
	.section	.nv.info._ZN17fastertransformer20transpose_attentionsIfEEvPT_PKS1_mmmm,"",@"SHT_CUDA_INFO"
	.sectionflags	@""
	.align	4


	//----- nvinfo : EIATTR_CUDA_API_VERSION
	.align		4
        /*0000*/ 	.byte	0x04, 0x37
        /*0002*/ 	.short	(.L_420 - .L_419)
.L_419:
        /*0004*/ 	.word	0x00000082


	//----- nvinfo : EIATTR_KPARAM_INFO
	.align		4
.L_420:
        /*0008*/ 	.byte	0x04, 0x17
        /*000a*/ 	.short	(.L_422 - .L_421)
.L_421:
        /*000c*/ 	.word	0x00000000
        /*0010*/ 	.short	0x0005
        /*0012*/ 	.short	0x0028
        /*0014*/ 	.byte	0x00, 0xf0, 0x21, 0x00


	//----- nvinfo : EIATTR_KPARAM_INFO
	.align		4
.L_422:
        /*0018*/ 	.byte	0x04, 0x17
        /*001a*/ 	.short	(.L_424 - .L_423)
.L_423:
        /*001c*/ 	.word	0x00000000
        /*0020*/ 	.short	0x0004
        /*0022*/ 	.short	0x0020
        /*0024*/ 	.byte	0x00, 0xf0, 0x21, 0x00


	//----- nvinfo : EIATTR_KPARAM_INFO
	.align		4
.L_424:
        /*0028*/ 	.byte	0x04, 0x17
        /*002a*/ 	.short	(.L_426 - .L_425)
.L_425:
        /*002c*/ 	.word	0x00000000
        /*0030*/ 	.short	0x0003
        /*0032*/ 	.short	0x0018
        /*0034*/ 	.byte	0x00, 0xf0, 0x21, 0x00


	//----- nvinfo : EIATTR_KPARAM_INFO
	.align		4
.L_426:
        /*0038*/ 	.byte	0x04, 0x17
        /*003a*/ 	.short	(.L_428 - .L_427)
.L_427:
        /*003c*/ 	.word	0x00000000
        /*0040*/ 	.short	0x0002
        /*0042*/ 	.short	0x0010
        /*0044*/ 	.byte	0x00, 0xf0, 0x21, 0x00


	//----- nvinfo : EIATTR_KPARAM_INFO
	.align		4
.L_428:
        /*0048*/ 	.byte	0x04, 0x17
        /*004a*/ 	.short	(.L_430 - .L_429)
.L_429:
        /*004c*/ 	.word	0x00000000
        /*0050*/ 	.short	0x0001
        /*0052*/ 	.short	0x0008
        /*0054*/ 	.byte	0x00, 0xf5, 0x21, 0x00


	//----- nvinfo : EIATTR_KPARAM_INFO
	.align		4
.L_430:
        /*0058*/ 	.byte	0x04, 0x17
        /*005a*/ 	.short	(.L_432 - .L_431)
.L_431:
        /*005c*/ 	.word	0x00000000
        /*0060*/ 	.short	0x0000
        /*0062*/ 	.short	0x0000
        /*0064*/ 	.byte	0x00, 0xf5, 0x21, 0x00


	//----- nvinfo : EIATTR_SPARSE_MMA_MASK
	.align		4
.L_432:
        /*0068*/ 	.byte	0x03, 0x50
        /*006a*/ 	.short	0x0000


	//----- nvinfo : EIATTR_MAXREG_COUNT
	.align		4
        /*006c*/ 	.byte	0x03, 0x1b
        /*006e*/ 	.short	0x00ff


	//----- nvinfo : EIATTR_MERCURY_ISA_VERSION
	.align		4
        /*0070*/ 	.byte	0x03, 0x5f
        /*0072*/ 	.short	0x0101


	//----- nvinfo : EIATTR_VRC_CTA_INIT_COUNT
	.align		4
        /*0074*/ 	.byte	0x02, 0x4a
	.zero		1
	.zero		1


	//----- nvinfo : EIATTR_EXIT_INSTR_OFFSETS
	.align		4
        /*0078*/ 	.byte	0x04, 0x1c
        /*007a*/ 	.short	(.L_434 - .L_433)


	//   ....[0]....
.L_433:
        /*007c*/ 	.word	0x00000180


	//   ....[1]....
        /*0080*/ 	.word	0x00000360


	//----- nvinfo : EIATTR_CRS_STACK_SIZE
	.align		4
.L_434:
        /*0084*/ 	.byte	0x04, 0x1e
        /*0086*/ 	.short	(.L_436 - .L_435)
.L_435:
        /*0088*/ 	.word	0x00000000


	//----- nvinfo : EIATTR_CBANK_PARAM_SIZE
	.align		4
.L_436:
        /*008c*/ 	.byte	0x03, 0x19
        /*008e*/ 	.short	0x0030


	//----- nvinfo : EIATTR_PARAM_CBANK
	.align		4
        /*0090*/ 	.byte	0x04, 0x0a
        /*0092*/ 	.short	(.L_438 - .L_437)
	.align		4
.L_437:
        /*0094*/ 	.word	index@(.nv.constant0._ZN17fastertransformer20transpose_attentionsIfEEvPT_PKS1_mmmm)
        /*0098*/ 	.short	0x0380
        /*009a*/ 	.short	0x0030


	//----- nvinfo : EIATTR_SW_WAR
	.align		4
.L_438:
        /*009c*/ 	.byte	0x04, 0x36
        /*009e*/ 	.short	(.L_440 - .L_439)
.L_439:
        /*00a0*/ 	.word	0x00000008
.L_440:


//--------------------- .nv.info._ZN17fastertransformer38softmax_withRelPosBias_element1_kernelI6__halfEEvPT_PKS2_S5_iiiiif --------------------------
	.section	.nv.info._ZN17fastertransformer38softmax_withRelPosBias_element1_kernelI6__halfEEvPT_PKS2_S5_iiiiif,"",@"SHT_CUDA_INFO"
	.sectionflags	@""
	.align	4


	//----- nvinfo : EIATTR_CUDA_API_VERSION
	.align		4
        /*0000*/ 	.byte	0x04, 0x37
        /*0002*/ 	.short	(.L_442 - .L_441)
.L_441:
        /*0004*/ 	.word	0x00000082


	//----- nvinfo : EIATTR_KPARAM_INFO
	.align		4
.L_442:
        /*0008*/ 	.byte	0x04, 0x17
        /*000a*/ 	.short	(.L_444 - .L_443)
.L_443:
        /*000c*/ 	.word	0x00000000
        /*0010*/ 	.short	0x0008
        /*0012*/ 	.short	0x002c
        /*0014*/ 	.byte	0x00, 0xf0, 0x11, 0x00


	//----- nvinfo : EIATTR_KPARAM_INFO
	.align		4
.L_444:
        /*0018*/ 	.byte	0x04, 0x17
        /*001a*/ 	.short	(.L_446 - .L_445)
.L_445:
        /*001c*/ 	.word	0x00000000
        /*0020*/ 	.short	0x0007
        /*0022*/ 	.short	0x0028
        /*0024*/ 	.byte	0x00, 0xf0, 0x11, 0x00


	//----- nvinfo : EIATTR_KPARAM_INFO
	.align		4
.L_446:
        /*0028*/ 	.byte	0x04, 0x17
        /*002a*/ 	.short	(.L_448 - .L_447)
.L_447:
        /*002c*/ 	.word	0x00000000
        /*0030*/ 	.short	0x0006
        /*0032*/ 	.short	0x0024
        /*0034*/ 	.byte	0x00, 0xf0, 0x11, 0x00


	//----- nvinfo : EIATTR_KPARAM_INFO
	.align		4
.L_448:
        /*0038*/ 	.byte	0x04, 0x17
        /*003a*/ 	.short	(.L_450 - .L_449)
.L_449:
        /*003c*/ 	.word	0x00000000
        /*0040*/ 	.short	0x0005
        /*0042*/ 	.short	0x0020
        /*0044*/ 	.byte	0x00, 0xf0, 0x11, 0x00


	//----- nvinfo : EIATTR_KPARAM_INFO
	.align		4
.L_450:
        /*0048*/ 	.byte	0x04, 0x17
        /*004a*/ 	.short	(.L_452 - .L_451)
.L_451:
        /*004c*/ 	.word	0x00000000
        /*0050*/ 	.short	0x0004
        /*0052*/ 	.short	0x001c
        /*0054*/ 	.byte	0x00, 0xf0, 0x11, 0x00


	//----- nvinfo : EIATTR_KPARAM_INFO
	.align		4
.L_452:
        /*0058*/ 	.byte	0x04, 0x17
        /*005a*/ 	.short	(.L_454 - .L_453)
.L_453:
        /*005c*/ 	.word	0x00000000
        /*0060*/ 	.short	0x0003
        /*0062*/ 	.short	0x0018
        /*0064*/ 	.byte	0x00, 0xf0, 0x11, 0x00


	//----- nvinfo : EIATTR_KPARAM_INFO
	.align		4
.L_454:
        /*0068*/ 	.byte	0x04, 0x17
        /*006a*/ 	.short	(.L_456 - .L_455)
.L_455:
        /*006c*/ 	.word	0x00000000
        /*0070*/ 	.short	0x0002
        /*0072*/ 	.short	0x0010
        /*0074*/ 	.byte	0x00, 0xf5, 0x21, 0x00


	//----- nvinfo : EIATTR_KPARAM_INFO
	.align		4
.L_456:
        /*0078*/ 	.byte	0x04, 0x17
        /*007a*/ 	.short	(.L_458 - .L_457)
.L_457:
        /*007c*/ 	.word	0x00000000
        /*0080*/ 	.short	0x0001
        /*0082*/ 	.short	0x0008
        /*0084*/ 	.byte	0x00, 0xf5, 0x21, 0x00


	//----- nvinfo : EIATTR_KPARAM_INFO
	.align		4
.L_458:
        /*0088*/ 	.byte	0x04, 0x17
        /*008a*/ 	.short	(.L_460 - .L_459)
.L_459:
        /*008c*/ 	.word	0x00000000
        /*0090*/ 	.short	0x0000
        /*0092*/ 	.short	0x0000
        /*0094*/ 	.byte	0x00, 0xf5, 0x21, 0x00


	//----- nvinfo : EIATTR_SPARSE_MMA_MASK
	.align		4
.L_460:
        /*0098*/ 	.byte	0x03, 0x50
        /*009a*/ 	.short	0x0000


	//----- nvinfo : EIATTR_MAXREG_COUNT
	.align		4
        /*009c*/ 	.byte	0x03, 0x1b
        /*009e*/ 	.short	0x00ff


	//----- nvinfo : EIATTR_NUM_BARRIERS
	.align		4
        /*00a0*/ 	.byte	0x02, 0x4c
        /*00a2*/ 	.byte	0x01
	.zero		1


	//----- nvinfo : EIATTR_MERCURY_ISA_VERSION
	.align		4
        /*00a4*/ 	.byte	0x03, 0x5f
        /*00a6*/ 	.short	0x0101


	//----- nvinfo : EIATTR_COOP_GROUP_MASK_REGIDS
	.align		4
        /*00a8*/ 	.byte	0x04, 0x29
        /*00aa*/ 	.short	(.L_462 - .L_461)


	//   ....[0]....
.L_461:
        /*00ac*/ 	.word	0xffffffff


	//   ....[1]....
        /*00b0*/ 	.word	0xffffffff


	//   ....[2]....
        /*00b4*/ 	.word	0xffffffff


	//   ....[3]....
        /*00b8*/ 	.word	0xffffffff


	//   ....[4]....
        /*00bc*/ 	.word	0xffffffff


	//   ....[5]....
        /*00c0*/ 	.word	0xffffffff


	//   ....[6]....
        /*00c4*/ 	.word	0xffffffff


	//   ....[7]....
        /*00c8*/ 	.word	0xffffffff


	//   ....[8]....
        /*00cc*/ 	.word	0xffffffff


	//   ....[9]....
        /*00d0*/ 	.word	0xffffffff


	//   ....[10]....
        /*00d4*/ 	.word	0xffffffff


	//   ....[11]....
        /*00d8*/ 	.word	0xffffffff


	//   ....[12]....
        /*00dc*/ 	.word	0xffffffff


	//   ....[13]....
        /*00e0*/ 	.word	0xffffffff


	//   ....[14]....
        /*00e4*/ 	.word	0xffffffff


	//   ....[15]....
        /*00e8*/ 	.word	0xffffffff


	//   ....[16]....
        /*00ec*/ 	.word	0xffffffff


	//   ....[17]....
        /*00f0*/ 	.word	0xffffffff


	//   ....[18]....
        /*00f4*/ 	.word	0xffffffff


	//   ....[19]....
        /*00f8*/ 	.word	0xffffffff


	//----- nvinfo : EIATTR_COOP_GROUP_INSTR_OFFSETS
	.align		4
.L_462:
        /*00fc*/ 	.byte	0x04, 0x28
        /*00fe*/ 	.short	(.L_464 - .L_463)


	//   ....[0]....
.L_463:
        /*0100*/ 	.word	0x00000600


	//   ....[1]....
        /*0104*/ 	.word	0x00000680


	//   ....[2]....
        /*0108*/ 	.word	0x000006a0


	//   ....[3]....
        /*010c*/ 	.word	0x000006c0


	//   ....[4]....
        /*0110*/ 	.word	0x000006e0


	//   ....[5]....
        /*0114*/ 	.word	0x00000750


	//   ....[6]....
        /*0118*/ 	.word	0x00000780


	//   ....[7]....
        /*011c*/ 	.word	0x000007c0


	//   ....[8]....
        /*0120*/ 	.word	0x000007f0


	//   ....[9]....
        /*0124*/ 	.word	0x00000810


	//   ....[10]....
        /*0128*/ 	.word	0x000008b0


	//   ....[11]....
        /*012c*/ 	.word	0x000008d0


	//   ....[12]....
        /*0130*/ 	.word	0x000008f0


	//   ....[13]....
        /*0134*/ 	.word	0x00000910


	//   ....[14]....
        /*0138*/ 	.word	0x00000930


	//   ....[15]....
        /*013c*/ 	.word	0x00000990


	//   ....[16]....
        /*0140*/ 	.word	0x000009b0


	//   ....[17]....
        /*0144*/ 	.word	0x000009d0


	//   ....[18]....
        /*0148*/ 	.word	0x000009f0


	//   ....[19]....
        /*014c*/ 	.word	0x00000a10


	//----- nvinfo : EIATTR_VRC_CTA_INIT_COUNT
	.align		4
.L_464:
        /*0150*/ 	.byte	0x02, 0x4a
	.zero		1
	.zero		1


	//----- nvinfo : EIATTR_EXIT_INSTR_OFFSETS
	.align		4
        /*0154*/ 	.byte	0x04, 0x1c
        /*0156*/ 	.short	(.L_466 - .L_465)


	//   ....[0]....
.L_465:
        /*0158*/ 	.word	0x00000040


	//   ....[1]....
        /*015c*/ 	.word	0x00000b70


	//----- nvinfo : EIATTR_CRS_STACK_SIZE
	.align		4
.L_466:
        /*0160*/ 	.byte	0x04, 0x1e
        /*0162*/ 	.short	(.L_468 - .L_467)
.L_467:
        /*0164*/ 	.word	0x00000000


	//----- nvinfo : EIATTR_CBANK_PARAM_SIZE
	.align		4
.L_468:
        /*0168*/ 	.byte	0x03, 0x19
        /*016a*/ 	.short	0x0030


	//----- nvinfo : EIATTR_PARAM_CBANK
	.align		4
        /*016c*/ 	.byte	0x04, 0x0a
        /*016e*/ 	.short	(.L_470 - .L_469)
	.align		4
.L_469:
        /*0170*/ 	.word	index@(.nv.constant0._ZN17fastertransformer38softmax_withRelPosBias_element1_kernelI6__halfEEvPT_PKS2_S5_iiiiif)
        /*0174*/ 	.short	0x0380
        /*0176*/ 	.short	0x0030


	//----- nvinfo : EIATTR_SW_WAR
	.align		4
.L_470:
        /*0178*/ 	.byte	0x04, 0x36
        /*017a*/ 	.short	(.L_472 - .L_471)
.L_471:
        /*017c*/ 	.word	0x00000008
.L_472:


//--------------------- .nv.info._ZN17fastertransformer38softmax_withRelPosBias_element1_kernelIfEEvPT_PKS1_S4_iiiiif --------------------------
	.section	.nv.info._ZN17fastertransformer38softmax_withRelPosBias_element1_kernelIfEEvPT_PKS1_S4_iiiiif,"",@"SHT_CUDA_INFO"
	.sectionflags	@""
	.align	4


	//----- nvinfo : EIATTR_CUDA_API_VERSION
	.align		4
        /*0000*/ 	.byte	0x04, 0x37
        /*0002*/ 	.short	(.L_474 - .L_473)
.L_473:
        /*0004*/ 	.word	0x00000082


	//----- nvinfo : EIATTR_KPARAM_INFO
	.align		4
.L_474:
        /*0008*/ 	.byte	0x04, 0x17
        /*000a*/ 	.short	(.L_476 - .L_475)
.L_475:
        /*000c*/ 	.word	0x00000000
        /*0010*/ 	.short	0x0008
        /*0012*/ 	.short	0x002c
        /*0014*/ 	.byte	0x00, 0xf0, 0x11, 0x00


	//----- nvinfo : EIATTR_KPARAM_INFO
	.align		4
.L_476:
        /*0018*/ 	.byte	0x04, 0x17
        /*001a*/ 	.short	(.L_478 - .L_477)
.L_477:
        /*001c*/ 	.word	0x00000000
        /*0020*/ 	.short	0x0007
        /*0022*/ 	.short	0x0028
        /*0024*/ 	.byte	0x00, 0xf0, 0x11, 0x00


	//----- nvinfo : EIATTR_KPARAM_INFO
	.align		4
.L_478:
        /*0028*/ 	.byte	0x04, 0x17
        /*002a*/ 	.short	(.L_480 - .L_479)
.L_479:
        /*002c*/ 	.word	0x00000000
        /*0030*/ 	.short	0x0006
        /*0032*/ 	.short	0x0024
        /*0034*/ 	.byte	0x00, 0xf0, 0x11, 0x00


	//----- nvinfo : EIATTR_KPARAM_INFO
	.align		4
.L_480:
        /*0038*/ 	.byte	0x04, 0x17
        /*003a*/ 	.short	(.L_482 - .L_481)
.L_481:
        /*003c*/ 	.word	0x00000000
        /*0040*/ 	.short	0x0005
        /*0042*/ 	.short	0x0020
        /*0044*/ 	.byte	0x00, 0xf0, 0x11, 0x00


	//----- nvinfo : EIATTR_KPARAM_INFO
	.align		4
.L_482:
        /*0048*/ 	.byte	0x04, 0x17
        /*004a*/ 	.short	(.L_484 - .L_483)
.L_483:
        /*004c*/ 	.word	0x00000000
        /*0050*/ 	.short	0x0004
        /*0052*/ 	.short	0x001c
        /*0054*/ 	.byte	0x00, 0xf0, 0x11, 0x00


	//----- nvinfo : EIATTR_KPARAM_INFO
	.align		4
.L_484:
        /*0058*/ 	.byte	0x04, 0x17
        /*005a*/ 	.short	(.L_486 - .L_485)
.L_485:
        /*005c*/ 	.word	0x00000000
        /*0060*/ 	.short	0x0003
        /*0062*/ 	.short	0x0018
        /*0064*/ 	.byte	0x00, 0xf0, 0x11, 0x00


	//----- nvinfo : EIATTR_KPARAM_INFO
	.align		4
.L_486:
        /*0068*/ 	.byte	0x04, 0x17
        /*006a*/ 	.short	(.L_488 - .L_487)
.L_487:
        /*006c*/ 	.word	0x00000000
        /*0070*/ 	.short	0x0002
        /*0072*/ 	.short	0x0010
        /*0074*/ 	.byte	0x00, 0xf5, 0x21, 0x00


	//----- nvinfo : EIATTR_KPARAM_INFO
	.align		4
.L_488:
        /*0078*/ 	.byte	0x04, 0x17
        /*007a*/ 	.short	(.L_490 - .L_489)
.L_489:
        /*007c*/ 	.word	0x00000000
        /*0080*/ 	.short	0x0001
        /*0082*/ 	.short	0x0008
        /*0084*/ 	.byte	0x00, 0xf5, 0x21, 0x00


	//----- nvinfo : EIATTR_KPARAM_INFO
	.align		4
.L_490:
        /*0088*/ 	.byte	0x04, 0x17
        /*008a*/ 	.short	(.L_492 - .L_491)
.L_491:
        /*008c*/ 	.word	0x00000000
        /*0090*/ 	.short	0x0000
        /*0092*/ 	.short	0x0000
        /*0094*/ 	.byte	0x00, 0xf5, 0x21, 0x00


	//----- nvinfo : EIATTR_SPARSE_MMA_MASK
	.align		4
.L_492:
        /*0098*/ 	.byte	0x03, 0x50
        /*009a*/ 	.short	0x0000


	//----- nvinfo : EIATTR_MAXREG_COUNT
	.align		4
        /*009c*/ 	.byte	0x03, 0x1b
        /*009e*/ 	.short	0x00ff


	//----- nvinfo : EIATTR_NUM_BARRIERS
	.align		4
        /*00a0*/ 	.byte	0x02, 0x4c
        /*00a2*/ 	.byte	0x01
	.zero		1


	//----- nvinfo : EIATTR_MERCURY_ISA_VERSION
	.align		4
        /*00a4*/ 	.byte	0x03, 0x5f
        /*00a6*/ 	.short	0x0101


	//----- nvinfo : EIATTR_COOP_GROUP_MASK_REGIDS
	.align		4
        /*00a8*/ 	.byte	0x04, 0x29
        /*00aa*/ 	.short	(.L_494 - .L_493)


	//   ....[0]....
.L_493:
        /*00ac*/ 	.word	0xffffffff


	//   ....[1]....
        /*00b0*/ 	.word	0xffffffff


	//   ....[2]....
        /*00b4*/ 	.word	0xffffffff


	//   ....[3]....
        /*00b8*/ 	.word	0xffffffff


	//   ....[4]....
        /*00bc*/ 	.word	0xffffffff


	//   ....[5]....
        /*00c0*/ 	.word	0xffffffff


	//   ....[6]....
        /*00c4*/ 	.word	0xffffffff


	//   ....[7]....
        /*00c8*/ 	.word	0xffffffff


	//   ....[8]....
        /*00cc*/ 	.word	0xffffffff


	//   ....[9]....
        /*00d0*/ 	.word	0xffffffff


	//   ....[10]....
        /*00d4*/ 	.word	0xffffffff


	//   ....[11]....
        /*00d8*/ 	.word	0xffffffff


	//   ....[12]....
        /*00dc*/ 	.word	0xffffffff


	//   ....[13]....
        /*00e0*/ 	.word	0xffffffff


	//   ....[14]....
        /*00e4*/ 	.word	0xffffffff


	//   ....[15]....
        /*00e8*/ 	.word	0xffffffff


	//   ....[16]....
        /*00ec*/ 	.word	0xffffffff


	//   ....[17]....
        /*00f0*/ 	.word	0xffffffff


	//   ....[18]....
        /*00f4*/ 	.word	0xffffffff


	//   ....[19]....
        /*00f8*/ 	.word	0xffffffff


	//----- nvinfo : EIATTR_COOP_GROUP_INSTR_OFFSETS
	.align		4
.L_494:
        /*00fc*/ 	.byte	0x04, 0x28
        /*00fe*/ 	.short	(.L_496 - .L_495)


	//   ....[0]....
.L_495:
        /*0100*/ 	.word	0x000005d0


	//   ....[1]....
        /*0104*/ 	.word	0x00000660


	//   ....[2]....
        /*0108*/ 	.word	0x00000680


	//   ....[3]....
        /*010c*/ 	.word	0x000006a0


	//   ....[4]....
        /*0110*/ 	.word	0x000006c0


	//   ....[5]....
        /*0114*/ 	.word	0x00000730


	//   ....[6]....
        /*0118*/ 	.word	0x00000760


	//   ....[7]....
        /*011c*/ 	.word	0x000007a0


	//   ....[8]....
        /*0120*/ 	.word	0x000007d0


	//   ....[9]....
        /*0124*/ 	.word	0x000007f0


	//   ....[10]....
        /*0128*/ 	.word	0x00000890


	//   ....[11]....
        /*012c*/ 	.word	0x000008b0


	//   ....[12]....
        /*0130*/ 	.word	0x000008d0


	//   ....[13]....
        /*0134*/ 	.word	0x000008f0


	//   ....[14]....
        /*0138*/ 	.word	0x00000910


	//   ....[15]....
        /*013c*/ 	.word	0x00000970


	//   ....[16]....
        /*0140*/ 	.word	0x000009a0


	//   ....[17]....
        /*0144*/ 	.word	0x000009e0


	//   ....[18]....
        /*0148*/ 	.word	0x00000a10


	//   ....[19]....
        /*014c*/ 	.word	0x00000a40


	//----- nvinfo : EIATTR_VRC_CTA_INIT_COUNT
	.align		4
.L_496:
        /*0150*/ 	.byte	0x02, 0x4a
	.zero		1
	.zero		1


	//----- nvinfo : EIATTR_EXIT_INSTR_OFFSETS
	.align		4
        /*0154*/ 	.byte	0x04, 0x1c
        /*0156*/ 	.short	(.L_498 - .L_497)


	//   ....[0]....
.L_497:
        /*0158*/ 	.word	0x00000040


	//   ....[1]....
        /*015c*/ 	.word	0x00000b00


	//----- nvinfo : EIATTR_CRS_STACK_SIZE
	.align		4
.L_498:
        /*0160*/ 	.byte	0x04, 0x1e
        /*0162*/ 	.short	(.L_500 - .L_499)
.L_499:
        /*0164*/ 	.word	0x00000000


	//----- nvinfo : EIATTR_CBANK_PARAM_SIZE
	.align		4
.L_500:
        /*0168*/ 	.byte	0x03, 0x19
        /*016a*/ 	.short	0x0030


	//----- nvinfo : EIATTR_PARAM_CBANK
	.align		4
        /*016c*/ 	.byte	0x04, 0x0a
        /*016e*/ 	.short	(.L_502 - .L_501)
	.align		4
.L_501:
        /*0170*/ 	.word	index@(.nv.constant0._ZN17fastertransformer38softmax_withRelPosBias_element1_kernelIfEEvPT_PKS1_S4_iiiiif)
        /*0174*/ 	.short	0x0380
        /*0176*/ 	.short	0x0030


	//----- nvinfo : EIATTR_SW_WAR
	.align		4
.L_502:
        /*0178*/ 	.byte	0x04, 0x36
        /*017a*/ 	.short	(.L_504 - .L_503)
.L_503:
        /*017c*/ 	.word	0x00000008
.L_504:


//--------------------- .nv.info._ZN17fastertransformer38softmax_withRelPosBias_element2_kernelI7__half26__halfEEvPT_PKS3_S6_iiiiif --------------------------
	.section	.nv.info._ZN17fastertransformer38softmax_withRelPosBias_element2_kernelI7__half26__halfEEvPT_PKS3_S6_iiiiif,"",@"SHT_CUDA_INFO"
	.sectionflags	@""
	.align	4


	//----- nvinfo : EIATTR_CUDA_API_VERSION
	.align		4
        /*0000*/ 	.byte	0x04, 0x37
        /*0002*/ 	.short	(.L_506 - .L_505)
.L_505:
        /*0004*/ 	.word	0x00000082


	//----- nvinfo : EIATTR_KPARAM_INFO
	.align		4
.L_506:
        /*0008*/ 	.byte	0x04, 0x17
        /*000a*/ 	.short	(.L_508 - .L_507)
.L_507:
        /*000c*/ 	.word	0x00000000
        /*0010*/ 	.short	0x0008
        /*0012*/ 	.short	0x002c
        /*0014*/ 	.byte	0x00, 0xf0, 0x11, 0x00


	//----- nvinfo : EIATTR_KPARAM_INFO
	.align		4
.L_508:
        /*0018*/ 	.byte	0x04, 0x17
        /*001a*/ 	.short	(.L_510 - .L_509)
.L_509:
        /*001c*/ 	.word	0x00000000
        /*0020*/ 	.short	0x0007
        /*0022*/ 	.short	0x0028
        /*0024*/ 	.byte	0x00, 0xf0, 0x11, 0x00


	//----- nvinfo : EIATTR_KPARAM_INFO
	.align		4
.L_510:
        /*0028*/ 	.byte	0x04, 0x17
        /*002a*/ 	.short	(.L_512 - .L_511)
.L_511:
        /*002c*/ 	.word	0x00000000
        /*0030*/ 	.short	0x0006
        /*0032*/ 	.short	0x0024
        /*0034*/ 	.byte	0x00, 0xf0, 0x11, 0x00


	//----- nvinfo : EIATTR_KPARAM_INFO
	.align		4
.L_512:
        /*0038*/ 	.byte	0x04, 0x17
        /*003a*/ 	.short	(.L_514 - .L_513)
.L_513:
        /*003c*/ 	.word	0x00000000
        /*0040*/ 	.short	0x0005
        /*0042*/ 	.short	0x0020
        /*0044*/ 	.byte	0x00, 0xf0, 0x11, 0x00


	//----- nvinfo : EIATTR_KPARAM_INFO
	.align		4
.L_514:
        /*0048*/ 	.byte	0x04, 0x17
        /*004a*/ 	.short	(.L_516 - .L_515)
.L_515:
        /*004c*/ 	.word	0x00000000
        /*0050*/ 	.short	0x0004
        /*0052*/ 	.short	0x001c
        /*0054*/ 	.byte	0x00, 0xf0, 0x11, 0x00


	//----- nvinfo : EIATTR_KPARAM_INFO
	.align		4
.L_516:
        /*0058*/ 	.byte	0x04, 0x17
        /*005a*/ 	.short	(.L_518 - .L_517)
.L_517:
        /*005c*/ 	.word	0x00000000
        /*0060*/ 	.short	0x0003
        /*0062*/ 	.short	0x0018
        /*0064*/ 	.byte	0x00, 0xf0, 0x11, 0x00


	//----- nvinfo : EIATTR_KPARAM_INFO
	.align		4
.L_518:
        /*0068*/ 	.byte	0x04, 0x17
        /*006a*/ 	.short	(.L_520 - .L_519)
.L_519:
        /*006c*/ 	.word	0x00000000
        /*0070*/ 	.short	0x0002
        /*0072*/ 	.short	0x0010
        /*0074*/ 	.byte	0x00, 0xf5, 0x21, 0x00


	//----- nvinfo : EIATTR_KPARAM_INFO
	.align		4
.L_520:
        /*0078*/ 	.byte	0x04, 0x17
        /*007a*/ 	.short	(.L_522 - .L_521)
.L_521:
        /*007c*/ 	.word	0x00000000
        /*0080*/ 	.short	0x0001
        /*0082*/ 	.short	0x0008
        /*0084*/ 	.byte	0x00, 0xf5, 0x21, 0x00


	//----- nvinfo : EIATTR_KPARAM_INFO
	.align		4
.L_522:
        /*0088*/ 	.byte	0x04, 0x17
        /*008a*/ 	.short	(.L_524 - .L_523)
.L_523:
        /*008c*/ 	.word	0x00000000
        /*0090*/ 	.short	0x0000
        /*0092*/ 	.short	0x0000
        /*0094*/ 	.byte	0x00, 0xf5, 0x21, 0x00


	//----- nvinfo : EIATTR_SPARSE_MMA_MASK
	.align		4
.L_524:
        /*0098*/ 	.byte	0x03, 0x50
        /*009a*/ 	.short	0x0000


	//----- nvinfo : EIATTR_MAXREG_COUNT
	.align		4
        /*009c*/ 	.byte	0x03, 0x1b
        /*009e*/ 	.short	0x00ff


	//----- nvinfo : EIATTR_NUM_BARRIERS
	.align		4
        /*00a0*/ 	.byte	0x02, 0x4c
        /*00a2*/ 	.byte	0x01
	.zero		1


	//----- nvinfo : EIATTR_MERCURY_ISA_VERSION
	.align		4
        /*00a4*/ 	.byte	0x03, 0x5f
        /*00a6*/ 	.short	0x0101


	//----- nvinfo : EIATTR_COOP_GROUP_MASK_REGIDS
	.align		4
        /*00a8*/ 	.byte	0x04, 0x29
        /*00aa*/ 	.short	(.L_526 - .L_525)


	//   ....[0]....
.L_525:
        /*00ac*/ 	.word	0xffffffff


	//   ....[1]....
        /*00b0*/ 	.word	0xffffffff


	//   ....[2]....
        /*00b4*/ 	.word	0xffffffff


	//   ....[3]....
        /*00b8*/ 	.word	0xffffffff


	//   ....[4]....
        /*00bc*/ 	.word	0xffffffff


	//   ....[5]....
        /*00c0*/ 	.word	0xffffffff


	//   ....[6]....
        /*00c4*/ 	.word	0xffffffff


	//   ....[7]....
        /*00c8*/ 	.word	0xffffffff


	//   ....[8]....
        /*00cc*/ 	.word	0xffffffff


	//   ....[9]....
        /*00d0*/ 	.word	0xffffffff


	//   ....[10]....
        /*00d4*/ 	.word	0xffffffff


	//   ....[11]....
        /*00d8*/ 	.word	0xffffffff


	//   ....[12]....
        /*00dc*/ 	.word	0xffffffff


	//   ....[13]....
        /*00e0*/ 	.word	0xffffffff


	//   ....[14]....
        /*00e4*/ 	.word	0xffffffff


	//   ....[15]....
        /*00e8*/ 	.word	0xffffffff


	//   ....[16]....
        /*00ec*/ 	.word	0xffffffff


	//   ....[17]....
        /*00f0*/ 	.word	0xffffffff


	//   ....[18]....
        /*00f4*/ 	.word	0xffffffff


	//   ....[19]....
        /*00f8*/ 	.word	0xffffffff


	//   ....[20]....
        /*00fc*/ 	.word	0xffffffff


	//   ....[21]....
        /*0100*/ 	.word	0xffffffff


	//   ....[22]....
        /*0104*/ 	.word	0xffffffff


	//   ....[23]....
        /*0108*/ 	.word	0xffffffff


	//   ....[24]....
        /*010c*/ 	.word	0xffffffff


	//   ....[25]....
        /*0110*/ 	.word	0xffffffff


	//   ....[26]....
        /*0114*/ 	.word	0xffffffff


	//   ....[27]....
        /*0118*/ 	.word	0xffffffff


	//   ....[28]....
        /*011c*/ 	.word	0xffffffff


	//   ....[29]....
        /*0120*/ 	.word	0xffffffff


	//----- nvinfo : EIATTR_COOP_GROUP_INSTR_OFFSETS
	.align		4
.L_526:
        /*0124*/ 	.byte	0x04, 0x28
        /*0126*/ 	.short	(.L_528 - .L_527)


	//   ....[0]....
.L_527:
        /*0128*/ 	.word	0x000006c0


	//   ....[1]....
        /*012c*/ 	.word	0x000006e0


	//   ....[2]....
        /*0130*/ 	.word	0x00000700


	//   ....[3]....
        /*0134*/ 	.word	0x00000720


	//   ....[4]....
        /*0138*/ 	.word	0x00000740


	//   ....[5]....
        /*013c*/ 	.word	0x00000770


	//   ....[6]....
        /*0140*/ 	.word	0x000007d0


	//   ....[7]....
        /*0144*/ 	.word	0x00000800


	//   ....[8]....
        /*0148*/ 	.word	0x00000820


	//   ....[9]....
        /*014c*/ 	.word	0x00000840


	//   ....[10]....
        /*0150*/ 	.word	0x00000890


	//   ....[11]....
        /*0154*/ 	.word	0x000008b0


	//   ....[12]....
        /*0158*/ 	.word	0x000008d0


	//   ....[13]....
        /*015c*/ 	.word	0x000008f0


	//   ....[14]....
        /*0160*/ 	.word	0x00000910


	//   ....[15]....
        /*0164*/ 	.word	0x00000a90


	//   ....[16]....
        /*0168*/ 	.word	0x00000ab0


	//   ....[17]....
        /*016c*/ 	.word	0x00000ad0


	//   ....[18]....
        /*0170*/ 	.word	0x00000af0


	//   ....[19]....
        /*0174*/ 	.word	0x00000b10


	//   ....[20]....
        /*0178*/ 	.word	0x00000b70


	//   ....[21]....
        /*017c*/ 	.word	0x00000bd0


	//   ....[22]....
        /*0180*/ 	.word	0x00000c10


	//   ....[23]....
        /*0184*/ 	.word	0x00000c40


	//   ....[24]....
        /*0188*/ 	.word	0x00000c60


	//   ....[25]....
        /*018c*/ 	.word	0x00000cb0


	//   ....[26]....
        /*0190*/ 	.word	0x00000cd0


	//   ....[27]....
        /*0194*/ 	.word	0x00000cf0


	//   ....[28]....
        /*0198*/ 	.word	0x00000d10


	//   ....[29]....
        /*019c*/ 	.word	0x00000d30


	//----- nvinfo : EIATTR_VRC_CTA_INIT_COUNT
	.align		4
.L_528:
        /*01a0*/ 	.byte	0x02, 0x4a
	.zero		1
	.zero		1


	//----- nvinfo : EIATTR_EXIT_INSTR_OFFSETS
	.align		4
        /*01a4*/ 	.byte	0x04, 0x1c
        /*01a6*/ 	.short	(.L_530 - .L_529)


	//   ....[0]....
.L_529:
        /*01a8*/ 	.word	0x00000040


	//   ....[1]....
        /*01ac*/ 	.word	0x00000ef0


	//----- nvinfo : EIATTR_CRS_STACK_SIZE
	.align		4
.L_530:
        /*01b0*/ 	.byte	0x04, 0x1e
        /*01b2*/ 	.short	(.L_532 - .L_531)
.L_531:
        /*01b4*/ 	.word	0x00000000


	//----- nvinfo : EIATTR_CBANK_PARAM_SIZE
	.align		4
.L_532:
        /*01b8*/ 	.byte	0x03, 0x19
        /*01ba*/ 	.short	0x0030


	//----- nvinfo : EIATTR_PARAM_CBANK
	.align		4
        /*01bc*/ 	.byte	0x04, 0x0a
        /*01be*/ 	.short	(.L_534 - .L_533)
	.align		4
.L_533:
        /*01c0*/ 	.word	index@(.nv.constant0._ZN17fastertransformer38softmax_withRelPosBias_element2_kernelI7__half26__halfEEvPT_PKS3_S6_iiiiif)
        /*01c4*/ 	.short	0x0380
        /*01c6*/ 	.short	0x0030


	//----- nvinfo : EIATTR_SW_WAR
	.align		4
.L_534:
        /*01c8*/ 	.byte	0x04, 0x36
        /*01ca*/ 	.short	(.L_536 - .L_535)
.L_535:
        /*01cc*/ 	.word	0x00000008
.L_536:


//--------------------- .nv.info._ZN17fastertransformer38softmax_withRelPosBias_element2_kernelI6float2fEEvPT_PKS2_S5_iiiiif --------------------------
	.section	.nv.info._ZN17fastertransformer38softmax_withRelPosBias_element2_kernelI6float2fEEvPT_PKS2_S5_iiiiif,"",@"SHT_CUDA_INFO"
	.sectionflags	@""
	.align	4


	//----- nvinfo : EIATTR_CUDA_API_VERSION
	.align		4
        /*0000*/ 	.byte	0x04, 0x37
        /*0002*/ 	.short	(.L_538 - .L_537)
.L_537:
        /*0004*/ 	.word	0x00000082


	//----- nvinfo : EIATTR_KPARAM_INFO
	.align		4
.L_538:
        /*0008*/ 	.byte	0x04, 0x17
        /*000a*/ 	.short	(.L_540 - .L_539)
.L_539:
        /*000c*/ 	.word	0x00000000
        /*0010*/ 	.short	0x0008
        /*0012*/ 	.short	0x002c
        /*0014*/ 	.byte	0x00, 0xf0, 0x11, 0x00


	//----- nvinfo : EIATTR_KPARAM_INFO
	.align		4
.L_540:
        /*0018*/ 	.byte	0x04, 0x17
        /*001a*/ 	.short	(.L_542 - .L_541)
.L_541:
        /*001c*/ 	.word	0x00000000
        /*0020*/ 	.short	0x0007
        /*0022*/ 	.short	0x0028
        /*0024*/ 	.byte	0x00, 0xf0, 0x11, 0x00


	//----- nvinfo : EIATTR_KPARAM_INFO
	.align		4
.L_542:
        /*0028*/ 	.byte	0x04, 0x17
        /*002a*/ 	.short	(.L_544 - .L_543)
.L_543:
        /*002c*/ 	.word	0x00000000
        /*0030*/ 	.short	0x0006
        /*0032*/ 	.short	0x0024
        /*0034*/ 	.byte	0x00, 0xf0, 0x11, 0x00


	//----- nvinfo : EIATTR_KPARAM_INFO
	.align		4
.L_544:
        /*0038*/ 	.byte	0x04, 0x17
        /*003a*/ 	.short	(.L_546 - .L_545)
.L_545:
        /*003c*/ 	.word	0x00000000
        /*0040*/ 	.short	0x0005
        /*0042*/ 	.short	0x0020
        /*0044*/ 	.byte	0x00, 0xf0, 0x11, 0x00


	//----- nvinfo : EIATTR_KPARAM_INFO
	.align		4
.L_546:
        /*0048*/ 	.byte	0x04, 0x17
        /*004a*/ 	.short	(.L_548 - .L_547)
.L_547:
        /*004c*/ 	.word	0x00000000
        /*0050*/ 	.short	0x0004
        /*0052*/ 	.short	0x001c
        /*0054*/ 	.byte	0x00, 0xf0, 0x11, 0x00


	//----- nvinfo : EIATTR_KPARAM_INFO
	.align		4
.L_548:
        /*0058*/ 	.byte	0x04, 0x17
        /*005a*/ 	.short	(.L_550 - .L_549)
.L_549:
        /*005c*/ 	.word	0x00000000
        /*0060*/ 	.short	0x0003
        /*0062*/ 	.short	0x0018
        /*0064*/ 	.byte	0x00, 0xf0, 0x11, 0x00


	//----- nvinfo : EIATTR_KPARAM_INFO
	.align		4
.L_550:
        /*0068*/ 	.byte	0x04, 0x17
        /*006a*/ 	.short	(.L_552 - .L_551)
.L_551:
        /*006c*/ 	.word	0x00000000
        /*0070*/ 	.short	0x0002
        /*0072*/ 	.short	0x0010
        /*0074*/ 	.byte	0x00, 0xf5, 0x21, 0x00


	//----- nvinfo : EIATTR_KPARAM_INFO
	.align		4
.L_552:
        /*0078*/ 	.byte	0x04, 0x17
        /*007a*/ 	.short	(.L_554 - .L_553)
.L_553:
        /*007c*/ 	.word	0x00000000
        /*0080*/ 	.short	0x0001
        /*0082*/ 	.short	0x0008
        /*0084*/ 	.byte	0x00, 0xf5, 0x21, 0x00


	//----- nvinfo : EIATTR_KPARAM_INFO
	.align		4
.L_554:
        /*0088*/ 	.byte	0x04, 0x17
        /*008a*/ 	.short	(.L_556 - .L_555)
.L_555:
        /*008c*/ 	.word	0x00000000
        /*0090*/ 	.short	0x0000
        /*0092*/ 	.short	0x0000
        /*0094*/ 	.byte	0x00, 0xf5, 0x21, 0x00


	//----- nvinfo : EIATTR_SPARSE_MMA_MASK
	.align		4
.L_556:
        /*0098*/ 	.byte	0x03, 0x50
        /*009a*/ 	.short	0x0000


	//----- nvinfo : EIATTR_MAXREG_COUNT
	.align		4
        /*009c*/ 	.byte	0x03, 0x1b
        /*009e*/ 	.short	0x00ff


	//----- nvinfo : EIATTR_NUM_BARRIERS
	.align		4
        /*00a0*/ 	.byte	0x02, 0x4c
        /*00a2*/ 	.byte	0x01
	.zero		1


	//----- nvinfo : EIATTR_MERCURY_ISA_VERSION
	.align		4
        /*00a4*/ 	.byte	0x03, 0x5f
        /*00a6*/ 	.short	0x0101


	//----- nvinfo : EIATTR_COOP_GROUP_MASK_REGIDS
	.align		4
        /*00a8*/ 	.byte	0x04, 0x29
        /*00aa*/ 	.short	(.L_558 - .L_557)


	//   ....[0]....
.L_557:
        /*00ac*/ 	.word	0xffffffff


	//   ....[1]....
        /*00b0*/ 	.word	0xffffffff


	//   ....[2]....
        /*00b4*/ 	.word	0xffffffff


	//   ....[3]....
        /*00b8*/ 	.word	0xffffffff


	//   ....[4]....
        /*00bc*/ 	.word	0xffffffff


	//   ....[5]....
        /*00c0*/ 	.word	0xffffffff


	//   ....[6]....
        /*00c4*/ 	.word	0xffffffff


	//   ....[7]....
        /*00c8*/ 	.word	0xffffffff


	//   ....[8]....
        /*00cc*/ 	.word	0xffffffff


	//   ....[9]....
        /*00d0*/ 	.word	0xffffffff


	//   ....[10]....
        /*00d4*/ 	.word	0xffffffff


	//   ....[11]....
        /*00d8*/ 	.word	0xffffffff


	//   ....[12]....
        /*00dc*/ 	.word	0xffffffff


	//   ....[13]....
        /*00e0*/ 	.word	0xffffffff


	//   ....[14]....
        /*00e4*/ 	.word	0xffffffff


	//   ....[15]....
        /*00e8*/ 	.word	0xffffffff


	//   ....[16]....
        /*00ec*/ 	.word	0xffffffff


	//   ....[17]....
        /*00f0*/ 	.word	0xffffffff


	//   ....[18]....
        /*00f4*/ 	.word	0xffffffff


	//   ....[19]....
        /*00f8*/ 	.word	0xffffffff


	//   ....[20]....
        /*00fc*/ 	.word	0xffffffff


	//   ....[21]....
        /*0100*/ 	.word	0xffffffff


	//   ....[22]....
        /*0104*/ 	.word	0xffffffff


	//   ....[23]....
        /*0108*/ 	.word	0xffffffff


	//   ....[24]....
        /*010c*/ 	.word	0xffffffff


	//   ....[25]....
        /*0110*/ 	.word	0xffffffff


	//   ....[26]....
        /*0114*/ 	.word	0xffffffff


	//   ....[27]....
        /*0118*/ 	.word	0xffffffff


	//   ....[28]....
        /*011c*/ 	.word	0xffffffff


	//   ....[29]....
        /*0120*/ 	.word	0xffffffff


	//----- nvinfo : EIATTR_COOP_GROUP_INSTR_OFFSETS
	.align		4
.L_558:
        /*0124*/ 	.byte	0x04, 0x28
        /*0126*/ 	.short	(.L_560 - .L_559)


	//   ....[0]....
.L_559:
        /*0128*/ 	.word	0x00000680


	//   ....[1]....
        /*012c*/ 	.word	0x000006a0


	//   ....[2]....
        /*0130*/ 	.word	0x000006c0


	//   ....[3]....
        /*0134*/ 	.word	0x000006e0


	//   ....[4]....
        /*0138*/ 	.word	0x00000700


	//   ....[5]....
        /*013c*/ 	.word	0x00000730


	//   ....[6]....
        /*0140*/ 	.word	0x00000790


	//   ....[7]....
        /*0144*/ 	.word	0x000007b0


	//   ....[8]....
        /*0148*/ 	.word	0x000007d0


	//   ....[9]....
        /*014c*/ 	.word	0x000007f0


	//   ....[10]....
        /*0150*/ 	.word	0x00000840


	//   ....[11]....
        /*0154*/ 	.word	0x00000860


	//   ....[12]....
        /*0158*/ 	.word	0x00000880


	//   ....[13]....
        /*015c*/ 	.word	0x000008a0


	//   ....[14]....
        /*0160*/ 	.word	0x000008c0


	//   ....[15]....
        /*0164*/ 	.word	0x00000a40


	//   ....[16]....
        /*0168*/ 	.word	0x00000a60


	//   ....[17]....
        /*016c*/ 	.word	0x00000a80


	//   ....[18]....
        /*0170*/ 	.word	0x00000aa0


	//   ....[19]....
        /*0174*/ 	.word	0x00000ac0


	//   ....[20]....
        /*0178*/ 	.word	0x00000b20


	//   ....[21]....
        /*017c*/ 	.word	0x00000b50


	//   ....[22]....
        /*0180*/ 	.word	0x00000b80


	//   ....[23]....
        /*0184*/ 	.word	0x00000ba0


	//   ....[24]....
        /*0188*/ 	.word	0x00000bc0


	//   ....[25]....
        /*018c*/ 	.word	0x00000c10


	//   ....[26]....
        /*0190*/ 	.word	0x00000c30


	//   ....[27]....
        /*0194*/ 	.word	0x00000c50


	//   ....[28]....
        /*0198*/ 	.word	0x00000c70


	//   ....[29]....
        /*019c*/ 	.word	0x00000c90


	//----- nvinfo : EIATTR_VRC_CTA_INIT_COUNT
	.align		4
.L_560:
        /*01a0*/ 	.byte	0x02, 0x4a
	.zero		1
	.zero		1


	//----- nvinfo : EIATTR_EXIT_INSTR_OFFSETS
	.align		4
        /*01a4*/ 	.byte	0x04, 0x1c
        /*01a6*/ 	.short	(.L_562 - .L_561)


	//   ....[0]....
.L_561:
        /*01a8*/ 	.word	0x00000040


	//   ....[1]....
        /*01ac*/ 	.word	0x00000e40


	//----- nvinfo : EIATTR_CRS_STACK_SIZE
	.align		4
.L_562:
        /*01b0*/ 	.byte	0x04, 0x1e
        /*01b2*/ 	.short	(.L_564 - .L_563)
.L_563:
        /*01b4*/ 	.word	0x00000000


	//----- nvinfo : EIATTR_CBANK_PARAM_SIZE
	.align		4
.L_564:
        /*01b8*/ 	.byte	0x03, 0x19
        /*01ba*/ 	.short	0x0030


	//----- nvinfo : EIATTR_PARAM_CBANK
	.align		4
        /*01bc*/ 	.byte	0x04, 0x0a
        /*01be*/ 	.short	(.L_566 - .L_565)
	.align		4
.L_565:
        /*01c0*/ 	.word	index@(.nv.constant0._ZN17fastertransformer38softmax_withRelPosBias_element2_kernelI6float2fEEvPT_PKS2_S5_iiiiif)
        /*01c4*/ 	.short	0x0380
        /*01c6*/ 	.short	0x0030


	//----- nvinfo : EIATTR_SW_WAR
	.align		4
.L_566:
        /*01c8*/ 	.byte	0x04, 0x36
        /*01ca*/ 	.short	(.L_568 - .L_567)
.L_567:
        /*01cc*/ 	.word	0x00000008
.L_568:


//--------------------- .nv.info._ZN17fastertransformer38softmax_withRelPosBias_element4_kernelINS_5half4E6__halfEEvPT_PKS3_S6_iiiiif --------------------------
	.section	.nv.info._ZN17fastertransformer38softmax_withRelPosBias_element4_kernelINS_5half4E6__halfEEvPT_PKS3_S6_iiiiif,"",@"SHT_CUDA_INFO"
	.sectionflags	@""
	.align	4


	//----- nvinfo : EIATTR_CUDA_API_VERSION
	.align		4
        /*0000*/ 	.byte	0x04, 0x37
        /*0002*/ 	.short	(.L_570 - .L_569)
.L_569:
        /*0004*/ 	.word	0x00000082


	//----- nvinfo : EIATTR_KPARAM_INFO
	.align		4
.L_570:
        /*0008*/ 	.byte	0x04, 0x17
        /*000a*/ 	.short	(.L_572 - .L_571)
.L_571:
        /*000c*/ 	.word	0x00000000
        /*0010*/ 	.short	0x0008
        /*0012*/ 	.short	0x002c
        /*0014*/ 	.byte	0x00, 0xf0, 0x11, 0x00


	//----- nvinfo : EIATTR_KPARAM_INFO
	.align		4
.L_572:
        /*0018*/ 	.byte	0x04, 0x17
        /*001a*/ 	.short	(.L_574 - .L_573)
.L_573:
        /*001c*/ 	.word	0x00000000
        /*0020*/ 	.short	0x0007
        /*0022*/ 	.short	0x0028
        /*0024*/ 	.byte	0x00, 0xf0, 0x11, 0x00


	//----- nvinfo : EIATTR_KPARAM_INFO
	.align		4
.L_574:
        /*0028*/ 	.byte	0x04, 0x17
        /*002a*/ 	.short	(.L_576 - .L_575)
.L_575:
        /*002c*/ 	.word	0x00000000
        /*0030*/ 	.short	0x0006
        /*0032*/ 	.short	0x0024
        /*0034*/ 	.byte	0x00, 0xf0, 0x11, 0x00


	//----- nvinfo : EIATTR_KPARAM_INFO
	.align		4
.L_576:
        /*0038*/ 	.byte	0x04, 0x17
        /*003a*/ 	.short	(.L_578 - .L_577)
.L_577:
        /*003c*/ 	.word	0x00000000
        /*0040*/ 	.short	0x0005
        /*0042*/ 	.short	0x0020
        /*0044*/ 	.byte	0x00, 0xf0, 0x11, 0x00


	//----- nvinfo : EIATTR_KPARAM_INFO
	.align		4
.L_578:
        /*0048*/ 	.byte	0x04, 0x17
        /*004a*/ 	.short	(.L_580 - .L_579)
.L_579:
        /*004c*/ 	.word	0x00000000
        /*0050*/ 	.short	0x0004
        /*0052*/ 	.short	0x001c
        /*0054*/ 	.byte	0x00, 0xf0, 0x11, 0x00


	//----- nvinfo : EIATTR_KPARAM_INFO
	.align		4
.L_580:
        /*0058*/ 	.byte	0x04, 0x17
        /*005a*/ 	.short	(.L_582 - .L_581)
.L_581:
        /*005c*/ 	.word	0x00000000
        /*0060*/ 	.short	0x0003
        /*0062*/ 	.short	0x0018
        /*0064*/ 	.byte	0x00, 0xf0, 0x11, 0x00


	//----- nvinfo : EIATTR_KPARAM_INFO
	.align		4
.L_582:
        /*0068*/ 	.byte	0x04, 0x17
        /*006a*/ 	.short	(.L_584 - .L_583)
.L_583:
        /*006c*/ 	.word	0x00000000
        /*0070*/ 	.short	0x0002
        /*0072*/ 	.short	0x0010
        /*0074*/ 	.byte	0x00, 0xf5, 0x21, 0x00


	//----- nvinfo : EIATTR_KPARAM_INFO
	.align		4
.L_584:
        /*0078*/ 	.byte	0x04, 0x17
        /*007a*/ 	.short	(.L_586 - .L_585)
.L_585:
        /*007c*/ 	.word	0x00000000
        /*0080*/ 	.short	0x0001
        /*0082*/ 	.short	0x0008
        /*0084*/ 	.byte	0x00, 0xf5, 0x21, 0x00


	//----- nvinfo : EIATTR_KPARAM_INFO
	.align		4
.L_586:
        /*0088*/ 	.byte	0x04, 0x17
        /*008a*/ 	.short	(.L_588 - .L_587)
.L_587:
        /*008c*/ 	.word	0x00000000
        /*0090*/ 	.short	0x0000
        /*0092*/ 	.short	0x0000
        /*0094*/ 	.byte	0x00, 0xf5, 0x21, 0x00


	//----- nvinfo : EIATTR_SPARSE_MMA_MASK
	.align		4
.L_588:
        /*0098*/ 	.byte	0x03, 0x50
        /*009a*/ 	.short	0x0000


	//----- nvinfo : EIATTR_MAXREG_COUNT
	.align		4
        /*009c*/ 	.byte	0x03, 0x1b
        /*009e*/ 	.short	0x00ff


	//----- nvinfo : EIATTR_NUM_BARRIERS
	.align		4
        /*00a0*/ 	.byte	0x02, 0x4c
        /*00a2*/ 	.byte	0x01
	.zero		1


	//----- nvinfo : EIATTR_MERCURY_ISA_VERSION
	.align		4
        /*00a4*/ 	.byte	0x03, 0x5f
        /*00a6*/ 	.short	0x0101


	//----- nvinfo : EIATTR_COOP_GROUP_MASK_REGIDS
	.align		4
        /*00a8*/ 	.byte	0x04, 0x29
        /*00aa*/ 	.short	(.L_590 - .L_589)


	//   ....[0]....
.L_589:
        /*00ac*/ 	.word	0xffffffff


	//   ....[1]....
        /*00b0*/ 	.word	0xffffffff


	//   ....[2]....
        /*00b4*/ 	.word	0xffffffff


	//   ....[3]....
        /*00b8*/ 	.word	0xffffffff


	//   ....[4]....
        /*00bc*/ 	.word	0xffffffff


	//   ....[5]....
        /*00c0*/ 	.word	0xffffffff


	//   ....[6]....
        /*00c4*/ 	.word	0xffffffff


	//   ....[7]....
        /*00c8*/ 	.word	0xffffffff


	//   ....[8]....
        /*00cc*/ 	.word	0xffffffff


	//   ....[9]....
        /*00d0*/ 	.word	0xffffffff


	//   ....[10]....
        /*00d4*/ 	.word	0xffffffff


	//   ....[11]....
        /*00d8*/ 	.word	0xffffffff


	//   ....[12]....
        /*00dc*/ 	.word	0xffffffff


	//   ....[13]....
        /*00e0*/ 	.word	0xffffffff


	//   ....[14]....
        /*00e4*/ 	.word	0xffffffff


	//   ....[15]....
        /*00e8*/ 	.word	0xffffffff


	//   ....[16]....
        /*00ec*/ 	.word	0xffffffff


	//   ....[17]....
        /*00f0*/ 	.word	0xffffffff


	//   ....[18]....
        /*00f4*/ 	.word	0xffffffff


	//   ....[19]....
        /*00f8*/ 	.word	0xffffffff


	//   ....[20]....
        /*00fc*/ 	.word	0xffffffff


	//   ....[21]....
        /*0100*/ 	.word	0xffffffff


	//   ....[22]....
        /*0104*/ 	.word	0xffffffff


	//   ....[23]....
        /*0108*/ 	.word	0xffffffff


	//   ....[24]....
        /*010c*/ 	.word	0xffffffff


	//   ....[25]....
        /*0110*/ 	.word	0xffffffff


	//   ....[26]....
        /*0114*/ 	.word	0xffffffff


	//   ....[27]....
        /*0118*/ 	.word	0xffffffff


	//   ....[28]....
        /*011c*/ 	.word	0xffffffff


	//   ....[29]....
        /*0120*/ 	.word	0xffffffff


	//----- nvinfo : EIATTR_COOP_GROUP_INSTR_OFFSETS
	.align		4
.L_590:
        /*0124*/ 	.byte	0x04, 0x28
        /*0126*/ 	.short	(.L_592 - .L_591)


	//   ....[0]....
.L_591:
        /*0128*/ 	.word	0x00000810


	//   ....[1]....
        /*012c*/ 	.word	0x00000830


	//   ....[2]....
        /*0130*/ 	.word	0x00000850


	//   ....[3]....
        /*0134*/ 	.word	0x00000870


	//   ....[4]....
        /*0138*/ 	.word	0x00000890


	//   ....[5]....
        /*013c*/ 	.word	0x000008c0


	//   ....[6]....
        /*0140*/ 	.word	0x00000930


	//   ....[7]....
        /*0144*/ 	.word	0x00000980


	//   ....[8]....
        /*0148*/ 	.word	0x000009b0


	//   ....[9]....
        /*014c*/ 	.word	0x000009d0


	//   ....[10]....
        /*0150*/ 	.word	0x00000a20


	//   ....[11]....
        /*0154*/ 	.word	0x00000a40


	//   ....[12]....
        /*0158*/ 	.word	0x00000a60


	//   ....[13]....
        /*015c*/ 	.word	0x00000a80


	//   ....[14]....
        /*0160*/ 	.word	0x00000aa0


	//   ....[15]....
        /*0164*/ 	.word	0x00000cc0


	//   ....[16]....
        /*0168*/ 	.word	0x00000ce0


	//   ....[17]....
        /*016c*/ 	.word	0x00000d00


	//   ....[18]....
        /*0170*/ 	.word	0x00000d20


	//   ....[19]....
        /*0174*/ 	.word	0x00000d40


	//   ....[20]....
        /*0178*/ 	.word	0x00000dd0


	//   ....[21]....
        /*017c*/ 	.word	0x00000e20


	//   ....[22]....
        /*0180*/ 	.word	0x00000e50


	//   ....[23]....
        /*0184*/ 	.word	0x00000e80


	//   ....[24]....
        /*0188*/ 	.word	0x00000eb0


	//   ....[25]....
        /*018c*/ 	.word	0x00000f00


	//   ....[26]....
        /*0190*/ 	.word	0x00000f20


	//   ....[27]....
        /*0194*/ 	.word	0x00000f40


	//   ....[28]....
        /*0198*/ 	.word	0x00000f60


	//   ....[29]....
        /*019c*/ 	.word	0x00000f80


	//----- nvinfo : EIATTR_VRC_CTA_INIT_COUNT
	.align		4
.L_592:
        /*01a0*/ 	.byte	0x02, 0x4a
	.zero		1
	.zero		1


	//----- nvinfo : EIATTR_EXIT_INSTR_OFFSETS
	.align		4
        /*01a4*/ 	.byte	0x04, 0x1c
        /*01a6*/ 	.short	(.L_594 - .L_593)


	//   ....[0]....
.L_593:
        /*01a8*/ 	.word	0x00000040


	//   ....[1]....
        /*01ac*/ 	.word	0x000011b0


	//----- nvinfo : EIATTR_CRS_STACK_SIZE
	.align		4
.L_594:
        /*01b0*/ 	.byte	0x04, 0x1e
        /*01b2*/ 	.short	(.L_596 - .L_595)
.L_595:
        /*01b4*/ 	.word	0x00000000


	//----- nvinfo : EIATTR_CBANK_PARAM_SIZE
	.align		4
.L_596:
        /*01b8*/ 	.byte	0x03, 0x19
        /*01ba*/ 	.short	0x0030


	//----- nvinfo : EIATTR_PARAM_CBANK
	.align		4
        /*01bc*/ 	.byte	0x04, 0x0a
        /*01be*/ 	.short	(.L_598 - .L_597)
	.align		4
.L_597:
        /*01c0*/ 	.word	index@(.nv.constant0._ZN17fastertransformer38softmax_withRelPosBias_element4_kernelINS_5half4E6__halfEEvPT_PKS3_S6_iiiiif)
        /*01c4*/ 	.short	0x0380
        /*01c6*/ 	.short	0x0030


	//----- nvinfo : EIATTR_SW_WAR
	.align		4
.L_598:
        /*01c8*/ 	.byte	0x04, 0x36
        /*01ca*/ 	.short	(.L_600 - .L_599)
.L_599:
        /*01cc*/ 	.word	0x00000008
.L_600:


//--------------------- .nv.info._ZN17fastertransformer38softmax_withRelPosBias_element4_kernelI6float4fEEvPT_PKS2_S5_iiiiif --------------------------
	.section	.nv.info._ZN17fastertransformer38softmax_withRelPosBias_element4_kernelI6float4fEEvPT_PKS2_S5_iiiiif,"",@"SHT_CUDA_INFO"
	.sectionflags	@""
	.align	4


	//----- nvinfo : EIATTR_CUDA_API_VERSION
	.align		4
        /*0000*/ 	.byte	0x04, 0x37
        /*0002*/ 	.short	(.L_602 - .L_601)
.L_601:
        /*0004*/ 	.word	0x00000082


	//----- nvinfo : EIATTR_KPARAM_INFO
	.align		4
.L_602:
        /*0008*/ 	.byte	0x04, 0x17
        /*000a*/ 	.short	(.L_604 - .L_603)
.L_603:
        /*000c*/ 	.word	0x00000000
        /*0010*/ 	.short	0x0008
        /*0012*/ 	.short	0x002c
        /*0014*/ 	.byte	0x00, 0xf0, 0x11, 0x00


	//----- nvinfo : EIATTR_KPARAM_INFO
	.align		4
.L_604:
        /*0018*/ 	.byte	0x04, 0x17
        /*001a*/ 	.short	(.L_606 - .L_605)
.L_605:
        /*001c*/ 	.word	0x00000000
        /*0020*/ 	.short	0x0007
        /*0022*/ 	.short	0x0028
        /*0024*/ 	.byte	0x00, 0xf0, 0x11, 0x00


	//----- nvinfo : EIATTR_KPARAM_INFO
	.align		4
.L_606:
        /*0028*/ 	.byte	0x04, 0x17
        /*002a*/ 	.short	(.L_608 - .L_607)
.L_607:
        /*002c*/ 	.word	0x00000000
        /*0030*/ 	.short	0x0006
        /*0032*/ 	.short	0x0024
        /*0034*/ 	.byte	0x00, 0xf0, 0x11, 0x00


	//----- nvinfo : EIATTR_KPARAM_INFO
	.align		4
.L_608:
        /*0038*/ 	.byte	0x04, 0x17
        /*003a*/ 	.short	(.L_610 - .L_609)
.L_609:
        /*003c*/ 	.word	0x00000000
        /*0040*/ 	.short	0x0005
        /*0042*/ 	.short	0x0020
        /*0044*/ 	.byte	0x00, 0xf0, 0x11, 0x00


	//----- nvinfo : EIATTR_KPARAM_INFO
	.align		4
.L_610:
        /*0048*/ 	.byte	0x04, 0x17
        /*004a*/ 	.short	(.L_612 - .L_611)
.L_611:
        /*004c*/ 	.word	0x00000000
        /*0050*/ 	.short	0x0004
        /*0052*/ 	.short	0x001c
        /*0054*/ 	.byte	0x00, 0xf0, 0x11, 0x00


	//----- nvinfo : EIATTR_KPARAM_INFO
	.align		4
.L_612:
        /*0058*/ 	.byte	0x04, 0x17
        /*005a*/ 	.short	(.L_614 - .L_613)
.L_613:
        /*005c*/ 	.word	0x00000000
        /*0060*/ 	.short	0x0003
        /*0062*/ 	.short	0x0018
        /*0064*/ 	.byte	0x00, 0xf0, 0x11, 0x00


	//----- nvinfo : EIATTR_KPARAM_INFO
	.align		4
.L_614:
        /*0068*/ 	.byte	0x04, 0x17
        /*006a*/ 	.short	(.L_616 - .L_615)
.L_615:
        /*006c*/ 	.word	0x00000000
        /*0070*/ 	.short	0x0002
        /*0072*/ 	.short	0x0010
        /*0074*/ 	.byte	0x00, 0xf5, 0x21, 0x00


	//----- nvinfo : EIATTR_KPARAM_INFO
	.align		4
.L_616:
        /*0078*/ 	.byte	0x04, 0x17
        /*007a*/ 	.short	(.L_618 - .L_617)
.L_617:
        /*007c*/ 	.word	0x00000000
        /*0080*/ 	.short	0x0001
        /*0082*/ 	.short	0x0008
        /*0084*/ 	.byte	0x00, 0xf5, 0x21, 0x00


	//----- nvinfo : EIATTR_KPARAM_INFO
	.align		4
.L_618:
        /*0088*/ 	.byte	0x04, 0x17
        /*008a*/ 	.short	(.L_620 - .L_619)
.L_619:
        /*008c*/ 	.word	0x00000000
        /*0090*/ 	.short	0x0000
        /*0092*/ 	.short	0x0000
        /*0094*/ 	.byte	0x00, 0xf5, 0x21, 0x00


	//----- nvinfo : EIATTR_SPARSE_MMA_MASK
	.align		4
.L_620:
        /*0098*/ 	.byte	0x03, 0x50
        /*009a*/ 	.short	0x0000


	//----- nvinfo : EIATTR_MAXREG_COUNT
	.align		4
        /*009c*/ 	.byte	0x03, 0x1b
        /*009e*/ 	.short	0x00ff


	//----- nvinfo : EIATTR_NUM_BARRIERS
	.align		4
        /*00a0*/ 	.byte	0x02, 0x4c
        /*00a2*/ 	.byte	0x01
	.zero		1


	//----- nvinfo : EIATTR_MERCURY_ISA_VERSION
	.align		4
        /*00a4*/ 	.byte	0x03, 0x5f
        /*00a6*/ 	.short	0x0101


	//----- nvinfo : EIATTR_COOP_GROUP_MASK_REGIDS
	.align		4
        /*00a8*/ 	.byte	0x04, 0x29
        /*00aa*/ 	.short	(.L_622 - .L_621)


	//   ....[0]....
.L_621:
        /*00ac*/ 	.word	0xffffffff


	//   ....[1]....
        /*00b0*/ 	.word	0xffffffff


	//   ....[2]....
        /*00b4*/ 	.word	0xffffffff


	//   ....[3]....
        /*00b8*/ 	.word	0xffffffff


	//   ....[4]....
        /*00bc*/ 	.word	0xffffffff


	//   ....[5]....
        /*00c0*/ 	.word	0xffffffff


	//   ....[6]....
        /*00c4*/ 	.word	0xffffffff


	//   ....[7]....
        /*00c8*/ 	.word	0xffffffff


	//   ....[8]....
        /*00cc*/ 	.word	0xffffffff


	//   ....[9]....
        /*00d0*/ 	.word	0xffffffff


	//   ....[10]....
        /*00d4*/ 	.word	0xffffffff


	//   ....[11]....
        /*00d8*/ 	.word	0xffffffff


	//   ....[12]....
        /*00dc*/ 	.word	0xffffffff


	//   ....[13]....
        /*00e0*/ 	.word	0xffffffff


	//   ....[14]....
        /*00e4*/ 	.word	0xffffffff


	//   ....[15]....
        /*00e8*/ 	.word	0xffffffff


	//   ....[16]....
        /*00ec*/ 	.word	0xffffffff


	//   ....[17]....
        /*00f0*/ 	.word	0xffffffff


	//   ....[18]....
        /*00f4*/ 	.word	0xffffffff


	//   ....[19]....
        /*00f8*/ 	.word	0xffffffff


	//   ....[20]....
        /*00fc*/ 	.word	0xffffffff


	//   ....[21]....
        /*0100*/ 	.word	0xffffffff


	//   ....[22]....
        /*0104*/ 	.word	0xffffffff


	//   ....[23]....
        /*0108*/ 	.word	0xffffffff


	//   ....[24]....
        /*010c*/ 	.word	0xffffffff


	//   ....[25]....
        /*0110*/ 	.word	0xffffffff


	//   ....[26]....
        /*0114*/ 	.word	0xffffffff


	//   ....[27]....
        /*0118*/ 	.word	0xffffffff


	//   ....[28]....
        /*011c*/ 	.word	0xffffffff


	//   ....[29]....
        /*0120*/ 	.word	0xffffffff


	//----- nvinfo : EIATTR_COOP_GROUP_INSTR_OFFSETS
	.align		4
.L_622:
        /*0124*/ 	.byte	0x04, 0x28
        /*0126*/ 	.short	(.L_624 - .L_623)


	//   ....[0]....
.L_623:
        /*0128*/ 	.word	0x00000670


	//   ....[1]....
        /*012c*/ 	.word	0x00000690


	//   ....[2]....
        /*0130*/ 	.word	0x000006b0


	//   ....[3]....
        /*0134*/ 	.word	0x000006d0


	//   ....[4]....
        /*0138*/ 	.word	0x000006f0


	//   ....[5]....
        /*013c*/ 	.word	0x00000720


	//   ....[6]....
        /*0140*/ 	.word	0x000007a0


	//   ....[7]....
        /*0144*/ 	.word	0x000007f0


	//   ....[8]....
        /*0148*/ 	.word	0x00000820


	//   ....[9]....
        /*014c*/ 	.word	0x00000870


	//   ....[10]....
        /*0150*/ 	.word	0x000008d0


	//   ....[11]....
        /*0154*/ 	.word	0x000008f0


	//   ....[12]....
        /*0158*/ 	.word	0x00000910


	//   ....[13]....
        /*015c*/ 	.word	0x00000930


	//   ....[14]....
        /*0160*/ 	.word	0x00000950


	//   ....[15]....
        /*0164*/ 	.word	0x00000b70


	//   ....[16]....
        /*0168*/ 	.word	0x00000b90


	//   ....[17]....
        /*016c*/ 	.word	0x00000bb0


	//   ....[18]....
        /*0170*/ 	.word	0x00000bd0


	//   ....[19]....
        /*0174*/ 	.word	0x00000bf0


	//   ....[20]....
        /*0178*/ 	.word	0x00000c80


	//   ....[21]....
        /*017c*/ 	.word	0x00000ce0


	//   ....[22]....
        /*0180*/ 	.word	0x00000d20


	//   ....[23]....
        /*0184*/ 	.word	0x00000d50


	//   ....[24]....
        /*0188*/ 	.word	0x00000d90


	//   ....[25]....
        /*018c*/ 	.word	0x00000e00


	//   ....[26]....
        /*0190*/ 	.word	0x00000e20


	//   ....[27]....
        /*0194*/ 	.word	0x00000e40


	//   ....[28]....
        /*0198*/ 	.word	0x00000e60


	//   ....[29]....
        /*019c*/ 	.word	0x00000e80


	//----- nvinfo : EIATTR_VRC_CTA_INIT_COUNT
	.align		4
.L_624:
        /*01a0*/ 	.byte	0x02, 0x4a
	.zero		1
	.zero		1


	//----- nvinfo : EIATTR_EXIT_INSTR_OFFSETS
	.align		4
        /*01a4*/ 	.byte	0x04, 0x1c
        /*01a6*/ 	.short	(.L_626 - .L_625)


	//   ....[0]....
.L_625:
        /*01a8*/ 	.word	0x00000040


	//   ....[1]....
        /*01ac*/ 	.word	0x00001070


	//----- nvinfo : EIATTR_CRS_STACK_SIZE
	.align		4
.L_626:
        /*01b0*/ 	.byte	0x04, 0x1e
        /*01b2*/ 	.short	(.L_628 - .L_627)
.L_627:
        /*01b4*/ 	.word	0x00000000


	//----- nvinfo : EIATTR_CBANK_PARAM_SIZE
	.align		4
.L_628:
        /*01b8*/ 	.byte	0x03, 0x19
        /*01ba*/ 	.short	0x0030


	//----- nvinfo : EIATTR_PARAM_CBANK
	.align		4
        /*01bc*/ 	.byte	0x04, 0x0a
        /*01be*/ 	.short	(.L_630 - .L_629)
	.align		4
.L_629:
        /*01c0*/ 	.word	index@(.nv.constant0._ZN17fastertransformer38softmax_withRelPosBias_element4_kernelI6float4fEEvPT_PKS2_S5_iiiiif)
        /*01c4*/ 	.short	0x0380
        /*01c6*/ 	.short	0x0030


	//----- nvinfo : EIATTR_SW_WAR
	.align		4
.L_630:
        /*01c8*/ 	.byte	0x04, 0x36
        /*01ca*/ 	.short	(.L_632 - .L_631)
.L_631:
        /*01cc*/ 	.word	0x00000008
.L_632:


//--------------------- .nv.info._ZN17fastertransformer22add_head3Size_QKV_biasI6__halfEEvPKT_S4_PS2_S5_S5_iiiii --------------------------
	.section	.nv.info._ZN17fastertransformer22add_head3Size_QKV_biasI6__halfEEvPKT_S4_PS2_S5_S5_iiiii,"",@"SHT_CUDA_INFO"
	.sectionflags	@""
	.align	4


	//----- nvinfo : EIATTR_CUDA_API_VERSION
	.align		4
        /*0000*/ 	.byte	0x04, 0x37
        /*0002*/ 	.short	(.L_634 - .L_633)
.L_633:
        /*0004*/ 	.word	0x00000082


	//----- nvinfo : EIATTR_KPARAM_INFO
	.align		4
.L_634:
        /*0008*/ 	.byte	0x04, 0x17
        /*000a*/ 	.short	(.L_636 - .L_635)
.L_635:
        /*000c*/ 	.word	0x00000000
        /*0010*/ 	.short	0x0009
        /*0012*/ 	.short	0x0038
        /*0014*/ 	.byte	0x00, 0xf0, 0x11, 0x00


	//----- nvinfo : EIATTR_KPARAM_INFO
	.align		4
.L_636:
        /*0018*/ 	.byte	0x04, 0x17
        /*001a*/ 	.short	(.L_638 - .L_637)
.L_637:
        /*001c*/ 	.word	0x00000000
        /*0020*/ 	.short	0x0008
        /*0022*/ 	.short	0x0034
        /*0024*/ 	.byte	0x00, 0xf0, 0x11, 0x00


	//----- nvinfo : EIATTR_KPARAM_INFO
	.align		4
.L_638:
        /*0028*/ 	.byte	0x04, 0x17
        /*002a*/ 	.short	(.L_640 - .L_639)
.L_639:
        /*002c*/ 	.word	0x00000000
        /*0030*/ 	.short	0x0007
        /*0032*/ 	.short	0x0030
        /*0034*/ 	.byte	0x00, 0xf0, 0x11, 0x00


	//----- nvinfo : EIATTR_KPARAM_INFO
	.align		4
.L_640:
        /*0038*/ 	.byte	0x04, 0x17
        /*003a*/ 	.short	(.L_642 - .L_641)
.L_641:
        /*003c*/ 	.word	0x00000000
        /*0040*/ 	.short	0x0006
        /*0042*/ 	.short	0x002c
        /*0044*/ 	.byte	0x00, 0xf0, 0x11, 0x00


	//----- nvinfo : EIATTR_KPARAM_INFO
	.align		4
.L_642:
        /*0048*/ 	.byte	0x04, 0x17
        /*004a*/ 	.short	(.L_644 - .L_643)
.L_643:
        /*004c*/ 	.word	0x00000000
        /*0050*/ 	.short	0x0005
        /*0052*/ 	.short	0x0028
        /*0054*/ 	.byte	0x00, 0xf0, 0x11, 0x00


	//----- nvinfo : EIATTR_KPARAM_INFO
	.align		4
.L_644:
        /*0058*/ 	.byte	0x04, 0x17
        /*005a*/ 	.short	(.L_646 - .L_645)
.L_645:
        /*005c*/ 	.word	0x00000000
        /*0060*/ 	.short	0x0004
        /*0062*/ 	.short	0x0020
        /*0064*/ 	.byte	0x00, 0xf5, 0x21, 0x00


	//----- nvinfo : EIATTR_KPARAM_INFO
	.align		4
.L_646:
        /*0068*/ 	.byte	0x04, 0x17
        /*006a*/ 	.short	(.L_648 - .L_647)
.L_647:
        /*006c*/ 	.word	0x00000000
        /*0070*/ 	.short	0x0003
        /*0072*/ 	.short	0x0018
        /*0074*/ 	.byte	0x00, 0xf5, 0x21, 0x00


	//----- nvinfo : EIATTR_KPARAM_INFO
	.align		4
.L_648:
        /*0078*/ 	.byte	0x04, 0x17
        /*007a*/ 	.short	(.L_650 - .L_649)
.L_649:
        /*007c*/ 	.word	0x00000000
        /*0080*/ 	.short	0x0002
        /*0082*/ 	.short	0x0010
        /*0084*/ 	.byte	0x00, 0xf5, 0x21, 0x00


	//----- nvinfo : EIATTR_KPARAM_INFO
	.align		4
.L_650:
        /*0088*/ 	.byte	0x04, 0x17
        /*008a*/ 	.short	(.L_652 - .L_651)
.L_651:
        /*008c*/ 	.word	0x00000000
        /*0090*/ 	.short	0x0001
        /*0092*/ 	.short	0x0008
        /*0094*/ 	.byte	0x00, 0xf5, 0x21, 0x00


	//----- nvinfo : EIATTR_KPARAM_INFO
	.align		4
.L_652:
        /*0098*/ 	.byte	0x04, 0x17
        /*009a*/ 	.short	(.L_654 - .L_653)
.L_653:
        /*009c*/ 	.word	0x00000000
        /*00a0*/ 	.short	0x0000
        /*00a2*/ 	.short	0x0000
        /*00a4*/ 	.byte	0x00, 0xf5, 0x21, 0x00


	//----- nvinfo : EIATTR_SPARSE_MMA_MASK
	.align		4
.L_654:
        /*00a8*/ 	.byte	0x03, 0x50
        /*00aa*/ 	.short	0x0000


	//----- nvinfo : EIATTR_MAXREG_COUNT
	.align		4
        /*00ac*/ 	.byte	0x03, 0x1b
        /*00ae*/ 	.short	0x00ff


	//----- nvinfo : EIATTR_MERCURY_ISA_VERSION
	.align		4
        /*00b0*/ 	.byte	0x03, 0x5f
        /*00b2*/ 	.short	0x0101


	//----- nvinfo : EIATTR_VRC_CTA_INIT_COUNT
	.align		4
        /*00b4*/ 	.byte	0x02, 0x4a
	.zero		1
	.zero		1


	//----- nvinfo : EIATTR_EXIT_INSTR_OFFSETS
	.align		4
        /*00b8*/ 	.byte	0x04, 0x1c
        /*00ba*/ 	.short	(.L_656 - .L_655)


	//   ....[0]....
.L_655:
        /*00bc*/ 	.word	0x00000510


	//----- nvinfo : EIATTR_CBANK_PARAM_SIZE
	.align		4
.L_656:
        /*00c0*/ 	.byte	0x03, 0x19
        /*00c2*/ 	.short	0x003c


	//----- nvinfo : EIATTR_PARAM_CBANK
	.align		4
        /*00c4*/ 	.byte	0x04, 0x0a
        /*00c6*/ 	.short	(.L_658 - .L_657)
	.align		4
.L_657:
        /*00c8*/ 	.word	index@(.nv.constant0._ZN17fastertransformer22add_head3Size_QKV_biasI6__halfEEvPKT_S4_PS2_S5_S5_iiiii)
        /*00cc*/ 	.short	0x0380
        /*00ce*/ 	.short	0x003c


	//----- nvinfo : EIATTR_SW_WAR
	.align		4
.L_658:
        /*00d0*/ 	.byte	0x04, 0x36
        /*00d2*/ 	.short	(.L_660 - .L_659)
.L_659:
        /*00d4*/ 	.word	0x00000008
.L_660:


//--------------------- .nv.info._ZN17fastertransformer22add_head3Size_QKV_biasIfEEvPKT_S3_PS1_S4_S4_iiiii --------------------------
	.section	.nv.info._ZN17fastertransformer22add_head3Size_QKV_biasIfEEvPKT_S3_PS1_S4_S4_iiiii,"",@"SHT_CUDA_INFO"
	.sectionflags	@""
	.align	4


	//----- nvinfo : EIATTR_CUDA_API_VERSION
	.align		4
        /*0000*/ 	.byte	0x04, 0x37
        /*0002*/ 	.short	(.L_662 - .L_661)
.L_661:
        /*0004*/ 	.word	0x00000082


	//----- nvinfo : EIATTR_KPARAM_INFO
	.align		4
.L_662:
        /*0008*/ 	.byte	0x04, 0x17
        /*000a*/ 	.short	(.L_664 - .L_663)
.L_663:
        /*000c*/ 	.word	0x00000000
        /*0010*/ 	.short	0x0009
        /*0012*/ 	.short	0x0038
        /*0014*/ 	.byte	0x00, 0xf0, 0x11, 0x00


	//----- nvinfo : EIATTR_KPARAM_INFO
	.align		4
.L_664:
        /*0018*/ 	.byte	0x04, 0x17
        /*001a*/ 	.short	(.L_666 - .L_665)
.L_665:
        /*001c*/ 	.word	0x00000000
        /*0020*/ 	.short	0x0008
        /*0022*/ 	.short	0x0034
        /*0024*/ 	.byte	0x00, 0xf0, 0x11, 0x00


	//----- nvinfo : EIATTR_KPARAM_INFO
	.align		4
.L_666:
        /*0028*/ 	.byte	0x04, 0x17
        /*002a*/ 	.short	(.L_668 - .L_667)
.L_667:
        /*002c*/ 	.word	0x00000000
        /*0030*/ 	.short	0x0007
        /*0032*/ 	.short	0x0030
        /*0034*/ 	.byte	0x00, 0xf0, 0x11, 0x00


	//----- nvinfo : EIATTR_KPARAM_INFO
	.align		4
.L_668:
        /*0038*/ 	.byte	0x04, 0x17
        /*003a*/ 	.short	(.L_670 - .L_669)
.L_669:
        /*003c*/ 	.word	0x00000000
        /*0040*/ 	.short	0x0006
        /*0042*/ 	.short	0x002c
        /*0044*/ 	.byte	0x00, 0xf0, 0x11, 0x00


	//----- nvinfo : EIATTR_KPARAM_INFO
	.align		4
.L_670:
        /*0048*/ 	.byte	0x04, 0x17
        /*004a*/ 	.short	(.L_672 - .L_671)
.L_671:
        /*004c*/ 	.word	0x00000000
        /*0050*/ 	.short	0x0005
        /*0052*/ 	.short	0x0028
        /*0054*/ 	.byte	0x00, 0xf0, 0x11, 0x00


	//----- nvinfo : EIATTR_KPARAM_INFO
	.align		4
.L_672:
        /*0058*/ 	.byte	0x04, 0x17
        /*005a*/ 	.short	(.L_674 - .L_673)
.L_673:
        /*005c*/ 	.word	0x00000000
        /*0060*/ 	.short	0x0004
        /*0062*/ 	.short	0x0020
        /*0064*/ 	.byte	0x00, 0xf5, 0x21, 0x00


	//----- nvinfo : EIATTR_KPARAM_INFO
	.align		4
.L_674:
        /*0068*/ 	.byte	0x04, 0x17
        /*006a*/ 	.short	(.L_676 - .L_675)
.L_675:
        /*006c*/ 	.word	0x00000000
        /*0070*/ 	.short	0x0003
        /*0072*/ 	.short	0x0018
        /*0074*/ 	.byte	0x00, 0xf5, 0x21, 0x00


	//----- nvinfo : EIATTR_KPARAM_INFO
	.align		4
.L_676:
        /*0078*/ 	.byte	0x04, 0x17
        /*007a*/ 	.short	(.L_678 - .L_677)
.L_677:
        /*007c*/ 	.word	0x00000000
        /*0080*/ 	.short	0x0002
        /*0082*/ 	.short	0x0010
        /*0084*/ 	.byte	0x00, 0xf5, 0x21, 0x00


	//----- nvinfo : EIATTR_KPARAM_INFO
	.align		4
.L_678:
        /*0088*/ 	.byte	0x04, 0x17
        /*008a*/ 	.short	(.L_680 - .L_679)
.L_679:
        /*008c*/ 	.word	0x00000000
        /*0090*/ 	.short	0x0001
        /*0092*/ 	.short	0x0008
        /*0094*/ 	.byte	0x00, 0xf5, 0x21, 0x00


	//----- nvinfo : EIATTR_KPARAM_INFO
	.align		4
.L_680:
        /*0098*/ 	.byte	0x04, 0x17
        /*009a*/ 	.short	(.L_682 - .L_681)
.L_681:
        /*009c*/ 	.word	0x00000000
        /*00a0*/ 	.short	0x0000
        /*00a2*/ 	.short	0x0000
        /*00a4*/ 	.byte	0x00, 0xf5, 0x21, 0x00


	//----- nvinfo : EIATTR_SPARSE_MMA_MASK
	.align		4
.L_682:
        /*00a8*/ 	.byte	0x03, 0x50
        /*00aa*/ 	.short	0x0000


	//----- nvinfo : EIATTR_MAXREG_COUNT
	.align		4
        /*00ac*/ 	.byte	0x03, 0x1b
        /*00ae*/ 	.short	0x00ff


	//----- nvinfo : EIATTR_MERCURY_ISA_VERSION
	.align		4
        /*00b0*/ 	.byte	0x03, 0x5f
        /*00b2*/ 	.short	0x0101


	//----- nvinfo : EIATTR_VRC_CTA_INIT_COUNT
	.align		4
        /*00b4*/ 	.byte	0x02, 0x4a
	.zero		1
	.zero		1


	//----- nvinfo : EIATTR_EXIT_INSTR_OFFSETS
	.align		4
        /*00b8*/ 	.byte	0x04, 0x1c
        /*00ba*/ 	.short	(.L_684 - .L_683)


	//   ....[0]....
.L_683:
        /*00bc*/ 	.word	0x00000510


	//----- nvinfo : EIATTR_CBANK_PARAM_SIZE
	.align		4
.L_684:
        /*00c0*/ 	.byte	0x03, 0x19
        /*00c2*/ 	.short	0x003c


	//----- nvinfo : EIATTR_PARAM_CBANK
	.align		4
        /*00c4*/ 	.byte	0x04, 0x0a
        /*00c6*/ 	.short	(.L_686 - .L_685)
	.align		4
.L_685:
        /*00c8*/ 	.word	index@(.nv.constant0._ZN17fastertransformer22add_head3Size_QKV_biasIfEEvPKT_S3_PS1_S4_S4_iiiii)
        /*00cc*/ 	.short	0x0380
        /*00ce*/ 	.short	0x003c


	//----- nvinfo : EIATTR_SW_WAR
	.align		4
.L_686:
        /*00d0*/ 	.byte	0x04, 0x36
        /*00d2*/ 	.short	(.L_688 - .L_687)
.L_687:
        /*00d4*/ 	.word	0x00000008
.L_688:


//--------------------- .nv.info._ZN17fastertransformer24addRelativeAttentionBiasI6__halfEEvPT_PKS2_iii --------------------------
	.section	.nv.info._ZN17fastertransformer24addRelativeAttentionBiasI6__halfEEvPT_PKS2_iii,"",@"SHT_CUDA_INFO"
	.sectionflags	@""
	.align	4


	//----- nvinfo : EIATTR_CUDA_API_VERSION
	.align		4
        /*0000*/ 	.byte	0x04, 0x37
        /*0002*/ 	.short	(.L_690 - .L_689)
.L_689:
        /*0004*/ 	.word	0x00000082


	//----- nvinfo : EIATTR_KPARAM_INFO
	.align		4
.L_690:
        /*0008*/ 	.byte	0x04, 0x17
        /*000a*/ 	.short	(.L_692 - .L_691)
.L_691:
        /*000c*/ 	.word	0x00000000
        /*0010*/ 	.short	0x0004
        /*0012*/ 	.short	0x0018
        /*0014*/ 	.byte	0x00, 0xf0, 0x11, 0x00


	//----- nvinfo : EIATTR_KPARAM_INFO
	.align		4
.L_692:
        /*0018*/ 	.byte	0x04, 0x17
        /*001a*/ 	.short	(.L_694 - .L_693)
.L_693:
        /*001c*/ 	.word	0x00000000
        /*0020*/ 	.short	0x0003
        /*0022*/ 	.short	0x0014
        /*0024*/ 	.byte	0x00, 0xf0, 0x11, 0x00


	//----- nvinfo : EIATTR_KPARAM_INFO
	.align		4
.L_694:
        /*0028*/ 	.byte	0x04, 0x17
        /*002a*/ 	.short	(.L_696 - .L_695)
.L_695:
        /*002c*/ 	.word	0x00000000
        /*0030*/ 	.short	0x0002
        /*0032*/ 	.short	0x0010
        /*0034*/ 	.byte	0x00, 0xf0, 0x11, 0x00


	//----- nvinfo : EIATTR_KPARAM_INFO
	.align		4
.L_696:
        /*0038*/ 	.byte	0x04, 0x17
        /*003a*/ 	.short	(.L_698 - .L_697)
.L_697:
        /*003c*/ 	.word	0x00000000
        /*0040*/ 	.short	0x0001
        /*0042*/ 	.short	0x0008
        /*0044*/ 	.byte	0x00, 0xf5, 0x21, 0x00


	//----- nvinfo : EIATTR_KPARAM_INFO
	.align		4
.L_698:
        /*0048*/ 	.byte	0x04, 0x17
        /*004a*/ 	.short	(.L_700 - .L_699)
.L_699:
        /*004c*/ 	.word	0x00000000
        /*0050*/ 	.short	0x0000
        /*0052*/ 	.short	0x0000
        /*0054*/ 	.byte	0x00, 0xf5, 0x21, 0x00


	//----- nvinfo : EIATTR_SPARSE_MMA_MASK
	.align		4
.L_700:
        /*0058*/ 	.byte	0x03, 0x50
        /*005a*/ 	.short	0x0000


	//----- nvinfo : EIATTR_MAXREG_COUNT
	.align		4
        /*005c*/ 	.byte	0x03, 0x1b
        /*005e*/ 	.short	0x00ff


	//----- nvinfo : EIATTR_MERCURY_ISA_VERSION
	.align		4
        /*0060*/ 	.byte	0x03, 0x5f
        /*0062*/ 	.short	0x0101


	//----- nvinfo : EIATTR_VRC_CTA_INIT_COUNT
	.align		4
        /*0064*/ 	.byte	0x02, 0x4a
	.zero		1
	.zero		1


	//----- nvinfo : EIATTR_EXIT_INSTR_OFFSETS
	.align		4
        /*0068*/ 	.byte	0x04, 0x1c
        /*006a*/ 	.short	(.L_702 - .L_701)


	//   ....[0]....
.L_701:
        /*006c*/ 	.word	0x00000060


	//   ....[1]....
        /*0070*/ 	.word	0x00000360


	//----- nvinfo : EIATTR_CRS_STACK_SIZE
	.align		4
.L_702:
        /*0074*/ 	.byte	0x04, 0x1e
        /*0076*/ 	.short	(.L_704 - .L_703)
.L_703:
        /*0078*/ 	.word	0x00000000


	//----- nvinfo : EIATTR_CBANK_PARAM_SIZE
	.align		4
.L_704:
        /*007c*/ 	.byte	0x03, 0x19
        /*007e*/ 	.short	0x001c


	//----- nvinfo : EIATTR_PARAM_CBANK
	.align		4
        /*0080*/ 	.byte	0x04, 0x0a
        /*0082*/ 	.short	(.L_706 - .L_705)
	.align		4
.L_705:
        /*0084*/ 	.word	index@(.nv.constant0._ZN17fastertransformer24addRelativeAttentionBiasI6__halfEEvPT_PKS2_iii)
        /*0088*/ 	.short	0x0380
        /*008a*/ 	.short	0x001c


	//----- nvinfo : EIATTR_SW_WAR
	.align		4
.L_706:
        /*008c*/ 	.byte	0x04, 0x36
        /*008e*/ 	.short	(.L_708 - .L_707)
.L_707:
        /*0090*/ 	.word	0x00000008
.L_708:


//--------------------- .nv.info._ZN17fastertransformer24addRelativeAttentionBiasIfEEvPT_PKS1_iii --------------------------
	.section	.nv.info._ZN17fastertransformer24addRelativeAttentionBiasIfEEvPT_PKS1_iii,"",@"SHT_CUDA_INFO"
	.sectionflags	@""
	.align	4


	//----- nvinfo : EIATTR_CUDA_API_VERSION
	.align		4
        /*0000*/ 	.byte	0x04, 0x37
        /*0002*/ 	.short	(.L_710 - .L_709)
.L_709:
        /*0004*/ 	.word	0x00000082


	//----- nvinfo : EIATTR_KPARAM_INFO
	.align		4
.L_710:
        /*0008*/ 	.byte	0x04, 0x17
        /*000a*/ 	.short	(.L_712 - .L_711)
.L_711:
        /*000c*/ 	.word	0x00000000
        /*0010*/ 	.short	0x0004
        /*0012*/ 	.short	0x0018
        /*0014*/ 	.byte	0x00, 0xf0, 0x11, 0x00


	//----- nvinfo : EIATTR_KPARAM_INFO
	.align		4
.L_712:
        /*0018*/ 	.byte	0x04, 0x17
        /*001a*/ 	.short	(.L_714 - .L_713)
.L_713:
        /*001c*/ 	.word	0x00000000
        /*0020*/ 	.short	0x0003
        /*0022*/ 	.short	0x0014
        /*0024*/ 	.byte	0x00, 0xf0, 0x11, 0x00


	//----- nvinfo : EIATTR_KPARAM_INFO
	.align		4
.L_714:
        /*0028*/ 	.byte	0x04, 0x17
        /*002a*/ 	.short	(.L_716 - .L_715)
.L_715:
        /*002c*/ 	.word	0x00000000
        /*0030*/ 	.short	0x0002
        /*0032*/ 	.short	0x0010
        /*0034*/ 	.byte	0x00, 0xf0, 0x11, 0x00


	//----- nvinfo : EIATTR_KPARAM_INFO
	.align		4
.L_716:
        /*0038*/ 	.byte	0x04, 0x17
        /*003a*/ 	.short	(.L_718 - .L_717)
.L_717:
        /*003c*/ 	.word	0x00000000
        /*0040*/ 	.short	0x0001
        /*0042*/ 	.short	0x0008
        /*0044*/ 	.byte	0x00, 0xf5, 0x21, 0x00


	//----- nvinfo : EIATTR_KPARAM_INFO
	.align		4
.L_718:
        /*0048*/ 	.byte	0x04, 0x17
        /*004a*/ 	.short	(.L_720 - .L_719)
.L_719:
        /*004c*/ 	.word	0x00000000
        /*0050*/ 	.short	0x0000
        /*0052*/ 	.short	0x0000
        /*0054*/ 	.byte	0x00, 0xf5, 0x21, 0x00


	//----- nvinfo : EIATTR_SPARSE_MMA_MASK
	.align		4
.L_720:
        /*0058*/ 	.byte	0x03, 0x50
        /*005a*/ 	.short	0x0000


	//----- nvinfo : EIATTR_MAXREG_COUNT
	.align		4
        /*005c*/ 	.byte	0x03, 0x1b
        /*005e*/ 	.short	0x00ff


	//----- nvinfo : EIATTR_MERCURY_ISA_VERSION
	.align		4
        /*0060*/ 	.byte	0x03, 0x5f
        /*0062*/ 	.short	0x0101


	//----- nvinfo : EIATTR_VRC_CTA_INIT_COUNT
	.align		4
        /*0064*/ 	.byte	0x02, 0x4a
	.zero		1
	.zero		1


	//----- nvinfo : EIATTR_EXIT_INSTR_OFFSETS
	.align		4
        /*0068*/ 	.byte	0x04, 0x1c
        /*006a*/ 	.short	(.L_722 - .L_721)


	//   ....[0]....
.L_721:
        /*006c*/ 	.word	0x00000060


	//   ....[1]....
        /*0070*/ 	.word	0x00000360


	//----- nvinfo : EIATTR_CRS_STACK_SIZE
	.align		4
.L_722:
        /*0074*/ 	.byte	0x04, 0x1e
        /*0076*/ 	.short	(.L_724 - .L_723)
.L_723:
        /*0078*/ 	.word	0x00000000


	//----- nvinfo : EIATTR_CBANK_PARAM_SIZE
	.align		4
.L_724:
        /*007c*/ 	.byte	0x03, 0x19
        /*007e*/ 	.short	0x001c


	//----- nvinfo : EIATTR_PARAM_CBANK
	.align		4
        /*0080*/ 	.byte	0x04, 0x0a
        /*0082*/ 	.short	(.L_726 - .L_725)
	.align		4
.L_725:
        /*0084*/ 	.word	index@(.nv.constant0._ZN17fastertransformer24addRelativeAttentionBiasIfEEvPT_PKS1_iii)
        /*0088*/ 	.short	0x0380
        /*008a*/ 	.short	0x001c


	//----- nvinfo : EIATTR_SW_WAR
	.align		4
.L_726:
        /*008c*/ 	.byte	0x04, 0x36
        /*008e*/ 	.short	(.L_728 - .L_727)
.L_727:
        /*0090*/ 	.word	0x00000008
.L_728:


//--------------------- .nv.info._ZN17fastertransformer24addRelativeAttentionBiasI7__half2EEvPT_PKS2_iii --------------------------
	.section	.nv.info._ZN17fastertransformer24addRelativeAttentionBiasI7__half2EEvPT_PKS2_iii,"",@"SHT_CUDA_INFO"
	.sectionflags	@""
	.align	4


	//----- nvinfo : EIATTR_CUDA_API_VERSION
	.align		4
        /*0000*/ 	.byte	0x04, 0x37
        /*0002*/ 	.short	(.L_730 - .L_729)
.L_729:
        /*0004*/ 	.word	0x00000082


	//----- nvinfo : EIATTR_KPARAM_INFO
	.align		4
.L_730:
        /*0008*/ 	.byte	0x04, 0x17
        /*000a*/ 	.short	(.L_732 - .L_731)
.L_731:
        /*000c*/ 	.word	0x00000000
        /*0010*/ 	.short	0x0004
        /*0012*/ 	.short	0x0018
        /*0014*/ 	.byte	0x00, 0xf0, 0x11, 0x00


	//----- nvinfo : EIATTR_KPARAM_INFO
	.align		4
.L_732:
        /*0018*/ 	.byte	0x04, 0x17
        /*001a*/ 	.short	(.L_734 - .L_733)
.L_733:
        /*001c*/ 	.word	0x00000000
        /*0020*/ 	.short	0x0003
        /*0022*/ 	.short	0x0014
        /*0024*/ 	.byte	0x00, 0xf0, 0x11, 0x00


	//----- nvinfo : EIATTR_KPARAM_INFO
	.align		4
.L_734:
        /*0028*/ 	.byte	0x04, 0x17
        /*002a*/ 	.short	(.L_736 - .L_735)
.L_735:
        /*002c*/ 	.word	0x00000000
        /*0030*/ 	.short	0x0002
        /*0032*/ 	.short	0x0010
        /*0034*/ 	.byte	0x00, 0xf0, 0x11, 0x00


	//----- nvinfo : EIATTR_KPARAM_INFO
	.align		4
.L_736:
        /*0038*/ 	.byte	0x04, 0x17
        /*003a*/ 	.short	(.L_738 - .L_737)
.L_737:
        /*003c*/ 	.word	0x00000000
        /*0040*/ 	.short	0x0001
        /*0042*/ 	.short	0x0008
        /*0044*/ 	.byte	0x00, 0xf5, 0x21, 0x00


	//----- nvinfo : EIATTR_KPARAM_INFO
	.align		4
.L_738:
        /*0048*/ 	.byte	0x04, 0x17
        /*004a*/ 	.short	(.L_740 - .L_739)
.L_739:
        /*004c*/ 	.word	0x00000000
        /*0050*/ 	.short	0x0000
        /*0052*/ 	.short	0x0000
        /*0054*/ 	.byte	0x00, 0xf5, 0x21, 0x00


	//----- nvinfo : EIATTR_SPARSE_MMA_MASK
	.align		4
.L_740:
        /*0058*/ 	.byte	0x03, 0x50
        /*005a*/ 	.short	0x0000


	//----- nvinfo : EIATTR_MAXREG_COUNT
	.align		4
        /*005c*/ 	.byte	0x03, 0x1b
        /*005e*/ 	.short	0x00ff


	//----- nvinfo : EIATTR_MERCURY_ISA_VERSION
	.align		4
        /*0060*/ 	.byte	0x03, 0x5f
        /*0062*/ 	.short	0x0101


	//----- nvinfo : EIATTR_VRC_CTA_INIT_COUNT
	.align		4
        /*0064*/ 	.byte	0x02, 0x4a
	.zero		1
	.zero		1


	//----- nvinfo : EIATTR_EXIT_INSTR_OFFSETS
	.align		4
        /*0068*/ 	.byte	0x04, 0x1c
        /*006a*/ 	.short	(.L_742 - .L_741)


	//   ....[0]....
.L_741:
        /*006c*/ 	.word	0x00000060


	//   ....[1]....
        /*0070*/ 	.word	0x00000360


	//----- nvinfo : EIATTR_CRS_STACK_SIZE
	.align		4
.L_742:
        /*0074*/ 	.byte	0x04, 0x1e
        /*0076*/ 	.short	(.L_744 - .L_743)
.L_743:
        /*0078*/ 	.word	0x00000000


	//----- nvinfo : EIATTR_CBANK_PARAM_SIZE
	.align		4
.L_744:
        /*007c*/ 	.byte	0x03, 0x19
        /*007e*/ 	.short	0x001c


	//----- nvinfo : EIATTR_PARAM_CBANK
	.align		4
        /*0080*/ 	.byte	0x04, 0x0a
        /*0082*/ 	.short	(.L_746 - .L_745)
	.align		4
.L_745:
        /*0084*/ 	.word	index@(.nv.constant0._ZN17fastertransformer24addRelativeAttentionBiasI7__half2EEvPT_PKS2_iii)
        /*0088*/ 	.short	0x0380
        /*008a*/ 	.short	0x001c


	//----- nvinfo : EIATTR_SW_WAR
	.align		4
.L_746:
        /*008c*/ 	.byte	0x04, 0x36
        /*008e*/ 	.short	(.L_748 - .L_747)
.L_747:
        /*0090*/ 	.word	0x00000008
.L_748:


//--------------------- .nv.info._ZN17fastertransformer32transpose_4d_batch_major_v_cacheI6__halfEEvPT_PKS2_iiii --------------------------
	.section	.nv.info._ZN17fastertransformer32transpose_4d_batch_major_v_cacheI6__halfEEvPT_PKS2_iiii,"",@"SHT_CUDA_INFO"
	.sectionflags	@""
	.align	4


	//----- nvinfo : EIATTR_CUDA_API_VERSION
	.align		4
        /*0000*/ 	.byte	0x04, 0x37
        /*0002*/ 	.short	(.L_750 - .L_749)
.L_749:
        /*0004*/ 	.word	0x00000082


	//----- nvinfo : EIATTR_KPARAM_INFO
	.align		4
.L_750:
        /*0008*/ 	.byte	0x04, 0x17
        /*000a*/ 	.short	(.L_752 - .L_751)
.L_751:
        /*000c*/ 	.word	0x00000000
        /*0010*/ 	.short	0x0005
        /*0012*/ 	.short	0x001c
        /*0014*/ 	.byte	0x00, 0xf0, 0x11, 0x00


	//----- nvinfo : EIATTR_KPARAM_INFO
	.align		4
.L_752:
        /*0018*/ 	.byte	0x04, 0x17
        /*001a*/ 	.short	(.L_754 - .L_753)
.L_753:
        /*001c*/ 	.word	0x00000000
        /*0020*/ 	.short	0x0004
        /*0022*/ 	.short	0x0018
        /*0024*/ 	.byte	0x00, 0xf0, 0x11, 0x00


	//----- nvinfo : EIATTR_KPARAM_INFO
	.align		4
.L_754:
        /*0028*/ 	.byte	0x04, 0x17
        /*002a*/ 	.short	(.L_756 - .L_755)
.L_755:
        /*002c*/ 	.word	0x00000000
        /*0030*/ 	.short	0x0003
        /*0032*/ 	.short	0x0014
        /*0034*/ 	.byte	0x00, 0xf0, 0x11, 0x00


	//----- nvinfo : EIATTR_KPARAM_INFO
	.align		4
.L_756:
        /*0038*/ 	.byte	0x04, 0x17
        /*003a*/ 	.short	(.L_758 - .L_757)
.L_757:
        /*003c*/ 	.word	0x00000000
        /*0040*/ 	.short	0x0002
        /*0042*/ 	.short	0x0010
        /*0044*/ 	.byte	0x00, 0xf0, 0x11, 0x00


	//----- nvinfo : EIATTR_KPARAM_INFO
	.align		4
.L_758:
        /*0048*/ 	.byte	0x04, 0x17
        /*004a*/ 	.short	(.L_760 - .L_759)
.L_759:
        /*004c*/ 	.word	0x00000000
        /*0050*/ 	.short	0x0001
        /*0052*/ 	.short	0x0008
        /*0054*/ 	.byte	0x00, 0xf5, 0x21, 0x00


	//----- nvinfo : EIATTR_KPARAM_INFO
	.align		4
.L_760:
        /*0058*/ 	.byte	0x04, 0x17
        /*005a*/ 	.short	(.L_762 - .L_761)
.L_761:
        /*005c*/ 	.word	0x00000000
        /*0060*/ 	.short	0x0000
        /*0062*/ 	.short	0x0000
        /*0064*/ 	.byte	0x00, 0xf5, 0x21, 0x00


	//----- nvinfo : EIATTR_SPARSE_MMA_MASK
	.align		4
.L_762:
        /*0068*/ 	.byte	0x03, 0x50
        /*006a*/ 	.short	0x0000


	//----- nvinfo : EIATTR_MAXREG_COUNT
	.align		4
        /*006c*/ 	.byte	0x03, 0x1b
        /*006e*/ 	.short	0x00ff


	//----- nvinfo : EIATTR_MERCURY_ISA_VERSION
	.align		4
        /*0070*/ 	.byte	0x03, 0x5f
        /*0072*/ 	.short	0x0101


	//----- nvinfo : EIATTR_VRC_CTA_INIT_COUNT
	.align		4
        /*0074*/ 	.byte	0x02, 0x4a
	.zero		1
	.zero		1


	//----- nvinfo : EIATTR_EXIT_INSTR_OFFSETS
	.align		4
        /*0078*/ 	.byte	0x04, 0x1c
        /*007a*/ 	.short	(.L_764 - .L_763)


	//   ....[0]....
.L_763:
        /*007c*/ 	.word	0x000001f0


	//   ....[1]....
        /*0080*/ 	.word	0x00000290


	//----- nvinfo : EIATTR_CBANK_PARAM_SIZE
	.align		4
.L_764:
        /*0084*/ 	.byte	0x03, 0x19
        /*0086*/ 	.short	0x0020


	//----- nvinfo : EIATTR_PARAM_CBANK
	.align		4
        /*0088*/ 	.byte	0x04, 0x0a
        /*008a*/ 	.short	(.L_766 - .L_765)
	.align		4
.L_765:
        /*008c*/ 	.word	index@(.nv.constant0._ZN17fastertransformer32transpose_4d_batch_major_v_cacheI6__halfEEvPT_PKS2_iiii)
        /*0090*/ 	.short	0x0380
        /*0092*/ 	.short	0x0020


	//----- nvinfo : EIATTR_SW_WAR
	.align		4
.L_766:
        /*0094*/ 	.byte	0x04, 0x36
        /*0096*/ 	.short	(.L_768 - .L_767)
.L_767:
        /*0098*/ 	.word	0x00000008
.L_768:


//--------------------- .nv.info._ZN17fastertransformer32transpose_4d_batch_major_k_cacheI6__halfEEvPT_PKS2_iiii --------------------------
	.section	.nv.info._ZN17fastertransformer32transpose_4d_batch_major_k_cacheI6__halfEEvPT_PKS2_iiii,"",@"SHT_CUDA_INFO"
	.sectionflags	@""
	.align	4


	//----- nvinfo : EIATTR_CUDA_API_VERSION
	.align		4
        /*0000*/ 	.byte	0x04, 0x37
        /*0002*/ 	.short	(.L_770 - .L_769)
.L_769:
        /*0004*/ 	.word	0x00000082


	//----- nvinfo : EIATTR_KPARAM_INFO
	.align		4
.L_770:
        /*0008*/ 	.byte	0x04, 0x17
        /*000a*/ 	.short	(.L_772 - .L_771)
.L_771:
        /*000c*/ 	.word	0x00000000
        /*0010*/ 	.short	0x0005
        /*0012*/ 	.short	0x001c
        /*0014*/ 	.byte	0x00, 0xf0, 0x11, 0x00


	//----- nvinfo : EIATTR_KPARAM_INFO
	.align		4
.L_772:
        /*0018*/ 	.byte	0x04, 0x17
        /*001a*/ 	.short	(.L_774 - .L_773)
.L_773:
        /*001c*/ 	.word	0x00000000
        /*0020*/ 	.short	0x0004
        /*0022*/ 	.short	0x0018
        /*0024*/ 	.byte	0x00, 0xf0, 0x11, 0x00


	//----- nvinfo : EIATTR_KPARAM_INFO
	.align		4
.L_774:
        /*0028*/ 	.byte	0x04, 0x17
        /*002a*/ 	.short	(.L_776 - .L_775)
.L_775:
        /*002c*/ 	.word	0x00000000
        /*0030*/ 	.short	0x0003
        /*0032*/ 	.short	0x0014
        /*0034*/ 	.byte	0x00, 0xf0, 0x11, 0x00


	//----- nvinfo : EIATTR_KPARAM_INFO
	.align		4
.L_776:
        /*0038*/ 	.byte	0x04, 0x17
        /*003a*/ 	.short	(.L_778 - .L_777)
.L_777:
        /*003c*/ 	.word	0x00000000
        /*0040*/ 	.short	0x0002
        /*0042*/ 	.short	0x0010
        /*0044*/ 	.byte	0x00, 0xf0, 0x11, 0x00


	//----- nvinfo : EIATTR_KPARAM_INFO
	.align		4
.L_778:
        /*0048*/ 	.byte	0x04, 0x17
        /*004a*/ 	.short	(.L_780 - .L_779)
.L_779:
        /*004c*/ 	.word	0x00000000
        /*0050*/ 	.short	0x0001
        /*0052*/ 	.short	0x0008
        /*0054*/ 	.byte	0x00, 0xf5, 0x21, 0x00


	//----- nvinfo : EIATTR_KPARAM_INFO
	.align		4
.L_780:
        /*0058*/ 	.byte	0x04, 0x17
        /*005a*/ 	.short	(.L_782 - .L_781)
.L_781:
        /*005c*/ 	.word	0x00000000
        /*0060*/ 	.short	0x0000
        /*0062*/ 	.short	0x0000
        /*0064*/ 	.byte	0x00, 0xf5, 0x21, 0x00


	//----- nvinfo : EIATTR_SPARSE_MMA_MASK
	.align		4
.L_782:
        /*0068*/ 	.byte	0x03, 0x50
        /*006a*/ 	.short	0x0000


	//----- nvinfo : EIATTR_MAXREG_COUNT
	.align		4
        /*006c*/ 	.byte	0x03, 0x1b
        /*006e*/ 	.short	0x00ff


	//----- nvinfo : EIATTR_MERCURY_ISA_VERSION
	.align		4
        /*0070*/ 	.byte	0x03, 0x5f
        /*0072*/ 	.short	0x0101


	//----- nvinfo : EIATTR_VRC_CTA_INIT_COUNT
	.align		4
        /*0074*/ 	.byte	0x02, 0x4a
	.zero		1
	.zero		1


	//----- nvinfo : EIATTR_EXIT_INSTR_OFFSETS
	.align		4
        /*0078*/ 	.byte	0x04, 0x1c
        /*007a*/ 	.short	(.L_784 - .L_783)


	//   ....[0]....
.L_783:
        /*007c*/ 	.word	0x00000100


	//   ....[1]....
        /*0080*/ 	.word	0x000002b0


	//   ....[2]....
        /*0084*/ 	.word	0x00000590


	//----- nvinfo : EIATTR_CBANK_PARAM_SIZE
	.align		4
.L_784:
        /*0088*/ 	.byte	0x03, 0x19
        /*008a*/ 	.short	0x0020


	//----- nvinfo : EIATTR_PARAM_CBANK
	.align		4
        /*008c*/ 	.byte	0x04, 0x0a
        /*008e*/ 	.short	(.L_786 - .L_785)
	.align		4
.L_785:
        /*0090*/ 	.word	index@(.nv.constant0._ZN17fastertransformer32transpose_4d_batch_major_k_cacheI6__halfEEvPT_PKS2_iiii)
        /*0094*/ 	.short	0x0380
        /*0096*/ 	.short	0x0020


	//----- nvinfo : EIATTR_SW_WAR
	.align		4
.L_786:
        /*0098*/ 	.byte	0x04, 0x36
        /*009a*/ 	.short	(.L_788 - .L_787)
.L_787:
        /*009c*/ 	.word	0x00000008
.L_788:


//--------------------- .nv.info._ZN17fastertransformer32transpose_4d_batch_major_v_cacheIfEEvPT_PKS1_iiii --------------------------
	.section	.nv.info._ZN17fastertransformer32transpose_4d_batch_major_v_cacheIfEEvPT_PKS1_iiii,"",@"SHT_CUDA_INFO"
	.sectionflags	@""
	.align	4


	//----- nvinfo : EIATTR_CUDA_API_VERSION
	.align		4
        /*0000*/ 	.byte	0x04, 0x37
        /*0002*/ 	.short	(.L_790 - .L_789)
.L_789:
        /*0004*/ 	.word	0x00000082


	//----- nvinfo : EIATTR_KPARAM_INFO
	.align		4
.L_790:
        /*0008*/ 	.byte	0x04, 0x17
        /*000a*/ 	.short	(.L_792 - .L_791)
.L_791:
        /*000c*/ 	.word	0x00000000
        /*0010*/ 	.short	0x0005
        /*0012*/ 	.short	0x001c
        /*0014*/ 	.byte	0x00, 0xf0, 0x11, 0x00


	//----- nvinfo : EIATTR_KPARAM_INFO
	.align		4
.L_792:
        /*0018*/ 	.byte	0x04, 0x17
        /*001a*/ 	.short	(.L_794 - .L_793)
.L_793:
        /*001c*/ 	.word	0x00000000
        /*0020*/ 	.short	0x0004
        /*0022*/ 	.short	0x0018
        /*0024*/ 	.byte	0x00, 0xf0, 0x11, 0x00


	//----- nvinfo : EIATTR_KPARAM_INFO
	.align		4
.L_794:
        /*0028*/ 	.byte	0x04, 0x17
        /*002a*/ 	.short	(.L_796 - .L_795)
.L_795:
        /*002c*/ 	.word	0x00000000
        /*0030*/ 	.short	0x0003
        /*0032*/ 	.short	0x0014
        /*0034*/ 	.byte	0x00, 0xf0, 0x11, 0x00


	//----- nvinfo : EIATTR_KPARAM_INFO
	.align		4
.L_796:
        /*0038*/ 	.byte	0x04, 0x17
        /*003a*/ 	.short	(.L_798 - .L_797)
.L_797:
        /*003c*/ 	.word	0x00000000
        /*0040*/ 	.short	0x0002
        /*0042*/ 	.short	0x0010
        /*0044*/ 	.byte	0x00, 0xf0, 0x11, 0x00


	//----- nvinfo : EIATTR_KPARAM_INFO
	.align		4
.L_798:
        /*0048*/ 	.byte	0x04, 0x17
        /*004a*/ 	.short	(.L_800 - .L_799)
.L_799:
        /*004c*/ 	.word	0x00000000
        /*0050*/ 	.short	0x0001
        /*0052*/ 	.short	0x0008
        /*0054*/ 	.byte	0x00, 0xf5, 0x21, 0x00


	//----- nvinfo : EIATTR_KPARAM_INFO
	.align		4
.L_800:
        /*0058*/ 	.byte	0x04, 0x17
        /*005a*/ 	.short	(.L_802 - .L_801)
.L_801:
        /*005c*/ 	.word	0x00000000
        /*0060*/ 	.short	0x0000
        /*0062*/ 	.short	0x0000
        /*0064*/ 	.byte	0x00, 0xf5, 0x21, 0x00


	//----- nvinfo : EIATTR_SPARSE_MMA_MASK
	.align		4
.L_802:
        /*0068*/ 	.byte	0x03, 0x50
        /*006a*/ 	.short	0x0000


	//----- nvinfo : EIATTR_MAXREG_COUNT
	.align		4
        /*006c*/ 	.byte	0x03, 0x1b
        /*006e*/ 	.short	0x00ff


	//----- nvinfo : EIATTR_MERCURY_ISA_VERSION
	.align		4
        /*0070*/ 	.byte	0x03, 0x5f
        /*0072*/ 	.short	0x0101


	//----- nvinfo : EIATTR_VRC_CTA_INIT_COUNT
	.align		4
        /*0074*/ 	.byte	0x02, 0x4a
	.zero		1
	.zero		1


	//----- nvinfo : EIATTR_EXIT_INSTR_OFFSETS
	.align		4
        /*0078*/ 	.byte	0x04, 0x1c
        /*007a*/ 	.short	(.L_804 - .L_803)


	//   ....[0]....
.L_803:
        /*007c*/ 	.word	0x000001f0


	//   ....[1]....
        /*0080*/ 	.word	0x00000290


	//----- nvinfo : EIATTR_CBANK_PARAM_SIZE
	.align		4
.L_804:
        /*0084*/ 	.byte	0x03, 0x19
        /*0086*/ 	.short	0x0020


	//----- nvinfo : EIATTR_PARAM_CBANK
	.align		4
        /*0088*/ 	.byte	0x04, 0x0a
        /*008a*/ 	.short	(.L_806 - .L_805)
	.align		4
.L_805:
        /*008c*/ 	.word	index@(.nv.constant0._ZN17fastertransformer32transpose_4d_batch_major_v_cacheIfEEvPT_PKS1_iiii)
        /*0090*/ 	.short	0x0380
        /*0092*/ 	.short	0x0020


	//----- nvinfo : EIATTR_SW_WAR
	.align		4
.L_806:
        /*0094*/ 	.byte	0x04, 0x36
        /*0096*/ 	.short	(.L_808 - .L_807)
.L_807:
        /*0098*/ 	.word	0x00000008
.L_808:


//--------------------- .nv.info._ZN17fastertransformer32transpose_4d_batch_major_k_cacheIfEEvPT_PKS1_iiii --------------------------
	.section	.nv.info._ZN17fastertransformer32transpose_4d_batch_major_k_cacheIfEEvPT_PKS1_iiii,"",@"SHT_CUDA_INFO"
	.sectionflags	@""
	.align	4


	//----- nvinfo : EIATTR_CUDA_API_VERSION
	.align		4
        /*0000*/ 	.byte	0x04, 0x37
        /*0002*/ 	.short	(.L_810 - .L_809)
.L_809:
        /*0004*/ 	.word	0x00000082


	//----- nvinfo : EIATTR_KPARAM_INFO
	.align		4
.L_810:
        /*0008*/ 	.byte	0x04, 0x17
        /*000a*/ 	.short	(.L_812 - .L_811)
.L_811:
        /*000c*/ 	.word	0x00000000
        /*0010*/ 	.short	0x0005
        /*0012*/ 	.short	0x001c
        /*0014*/ 	.byte	0x00, 0xf0, 0x11, 0x00


	//----- nvinfo : EIATTR_KPARAM_INFO
	.align		4
.L_812:
        /*0018*/ 	.byte	0x04, 0x17
        /*001a*/ 	.short	(.L_814 - .L_813)
.L_813:
        /*001c*/ 	.word	0x00000000
        /*0020*/ 	.short	0x0004
        /*0022*/ 	.short	0x0018
        /*0024*/ 	.byte	0x00, 0xf0, 0x11, 0x00


	//----- nvinfo : EIATTR_KPARAM_INFO
	.align		4
.L_814:
        /*0028*/ 	.byte	0x04, 0x17
        /*002a*/ 	.short	(.L_816 - .L_815)
.L_815:
        /*002c*/ 	.word	0x00000000
        /*0030*/ 	.short	0x0003
        /*0032*/ 	.short	0x0014
        /*0034*/ 	.byte	0x00, 0xf0, 0x11, 0x00


	//----- nvinfo : EIATTR_KPARAM_INFO
	.align		4
.L_816:
        /*0038*/ 	.byte	0x04, 0x17
        /*003a*/ 	.short	(.L_818 - .L_817)
.L_817:
        /*003c*/ 	.word	0x00000000
        /*0040*/ 	.short	0x0002
        /*0042*/ 	.short	0x0010
        /*0044*/ 	.byte	0x00, 0xf0, 0x11, 0x00


	//----- nvinfo : EIATTR_KPARAM_INFO
	.align		4
.L_818:
        /*0048*/ 	.byte	0x04, 0x17
        /*004a*/ 	.short	(.L_820 - .L_819)
.L_819:
        /*004c*/ 	.word	0x00000000
        /*0050*/ 	.short	0x0001
        /*0052*/ 	.short	0x0008
        /*0054*/ 	.byte	0x00, 0xf5, 0x21, 0x00


	//----- nvinfo : EIATTR_KPARAM_INFO
	.align		4
.L_820:
        /*0058*/ 	.byte	0x04, 0x17
        /*005a*/ 	.short	(.L_822 - .L_821)
.L_821:
        /*005c*/ 	.word	0x00000000
        /*0060*/ 	.short	0x0000
        /*0062*/ 	.short	0x0000
        /*0064*/ 	.byte	0x00, 0xf5, 0x21, 0x00


	//----- nvinfo : EIATTR_SPARSE_MMA_MASK
	.align		4
.L_822:
        /*0068*/ 	.byte	0x03, 0x50
        /*006a*/ 	.short	0x0000


	//----- nvinfo : EIATTR_MAXREG_COUNT
	.align		4
        /*006c*/ 	.byte	0x03, 0x1b
        /*006e*/ 	.short	0x00ff


	//----- nvinfo : EIATTR_MERCURY_ISA_VERSION
	.align		4
        /*0070*/ 	.byte	0x03, 0x5f
        /*0072*/ 	.short	0x0101


	//----- nvinfo : EIATTR_VRC_CTA_INIT_COUNT
	.align		4
        /*0074*/ 	.byte	0x02, 0x4a
	.zero		1
	.zero		1


	//----- nvinfo : EIATTR_EXIT_INSTR_OFFSETS
	.align		4
        /*0078*/ 	.byte	0x04, 0x1c
        /*007a*/ 	.short	(.L_824 - .L_823)


	//   ....[0]....
.L_823:
        /*007c*/ 	.word	0x00000100


	//   ....[1]....
        /*0080*/ 	.word	0x000002b0


	//   ....[2]....
        /*0084*/ 	.word	0x00000590


	//----- nvinfo : EIATTR_CBANK_PARAM_SIZE
	.align		4
.L_824:
        /*0088*/ 	.byte	0x03, 0x19
        /*008a*/ 	.short	0x0020


	//----- nvinfo : EIATTR_PARAM_CBANK
	.align		4
        /*008c*/ 	.byte	0x04, 0x0a
        /*008e*/ 	.short	(.L_826 - .L_825)
	.align		4
.L_825:
        /*0090*/ 	.word	index@(.nv.constant0._ZN17fastertransformer32transpose_4d_batch_major_k_cacheIfEEvPT_PKS1_iiii)
        /*0094*/ 	.short	0x0380
        /*0096*/ 	.short	0x0020


	//----- nvinfo : EIATTR_SW_WAR
	.align		4
.L_826:
        /*0098*/ 	.byte	0x04, 0x36
        /*009a*/ 	.short	(.L_828 - .L_827)
.L_827:
        /*009c*/ 	.word	0x00000008
.L_828:


//--------------------- .nv.info._ZN17fastertransformer12transpose_4dIfEEvPT_S2_iiiiii --------------------------
	.section	.nv.info._ZN17fastertransformer12transpose_4dIfEEvPT_S2_iiiiii,"",@"SHT_CUDA_INFO"
	.sectionflags	@""
	.align	4


	//----- nvinfo : EIATTR_CUDA_API_VERSION
	.align		4
        /*0000*/ 	.byte	0x04, 0x37
        /*0002*/ 	.short	(.L_830 - .L_829)
.L_829:
        /*0004*/ 	.word	0x00000082


	//----- nvinfo : EIATTR_KPARAM_INFO
	.align		4
.L_830:
        /*0008*/ 	.byte	0x04, 0x17
        /*000a*/ 	.short	(.L_832 - .L_831)
.L_831:
        /*000c*/ 	.word	0x00000000
        /*0010*/ 	.short	0x0007
        /*0012*/ 	.short	0x0024
        /*0014*/ 	.byte	0x00, 0xf0, 0x11, 0x00


	//----- nvinfo : EIATTR_KPARAM_INFO
	.align		4
.L_832:
        /*0018*/ 	.byte	0x04, 0x17
        /*001a*/ 	.short	(.L_834 - .L_833)
.L_833:
        /*001c*/ 	.word	0x00000000
        /*0020*/ 	.short	0x0006
        /*0022*/ 	.short	0x0020
        /*0024*/ 	.byte	0x00, 0xf0, 0x11, 0x00


	//----- nvinfo : EIATTR_KPARAM_INFO
	.align		4
.L_834:
        /*0028*/ 	.byte	0x04, 0x17
        /*002a*/ 	.short	(.L_836 - .L_835)
.L_835:
        /*002c*/ 	.word	0x00000000
        /*0030*/ 	.short	0x0005
        /*0032*/ 	.short	0x001c
        /*0034*/ 	.byte	0x00, 0xf0, 0x11, 0x00


	//----- nvinfo : EIATTR_KPARAM_INFO
	.align		4
.L_836:
        /*0038*/ 	.byte	0x04, 0x17
        /*003a*/ 	.short	(.L_838 - .L_837)
.L_837:
        /*003c*/ 	.word	0x00000000
        /*0040*/ 	.short	0x0004
        /*0042*/ 	.short	0x0018
        /*0044*/ 	.byte	0x00, 0xf0, 0x11, 0x00


	//----- nvinfo : EIATTR_KPARAM_INFO
	.align		4
.L_838:
        /*0048*/ 	.byte	0x04, 0x17
        /*004a*/ 	.short	(.L_840 - .L_839)
.L_839:
        /*004c*/ 	.word	0x00000000
        /*0050*/ 	.short	0x0003
        /*0052*/ 	.short	0x0014
        /*0054*/ 	.byte	0x00, 0xf0, 0x11, 0x00


	//----- nvinfo : EIATTR_KPARAM_INFO
	.align		4
.L_840:
        /*0058*/ 	.byte	0x04, 0x17
        /*005a*/ 	.short	(.L_842 - .L_841)
.L_841:
        /*005c*/ 	.word	0x00000000
        /*0060*/ 	.short	0x0002
        /*0062*/ 	.short	0x0010
        /*0064*/ 	.byte	0x00, 0xf0, 0x11, 0x00


	//----- nvinfo : EIATTR_KPARAM_INFO
	.align		4
.L_842:
        /*0068*/ 	.byte	0x04, 0x17
        /*006a*/ 	.short	(.L_844 - .L_843)
.L_843:
        /*006c*/ 	.word	0x00000000
        /*0070*/ 	.short	0x0001
        /*0072*/ 	.short	0x0008
        /*0074*/ 	.byte	0x00, 0xf5, 0x21, 0x00


	//----- nvinfo : EIATTR_KPARAM_INFO
	.align		4
.L_844:
        /*0078*/ 	.byte	0x04, 0x17
        /*007a*/ 	.short	(.L_846 - .L_845)
.L_845:
        /*007c*/ 	.word	0x00000000
        /*0080*/ 	.short	0x0000
        /*0082*/ 	.short	0x0000
        /*0084*/ 	.byte	0x00, 0xf5, 0x21, 0x00


	//----- nvinfo : EIATTR_SPARSE_MMA_MASK
	.align		4
.L_846:
        /*0088*/ 	.byte	0x03, 0x50
        /*008a*/ 	.short	0x0000


	//----- nvinfo : EIATTR_MAXREG_COUNT
	.align		4
        /*008c*/ 	.byte	0x03, 0x1b
        /*008e*/ 	.short	0x00ff


	//----- nvinfo : EIATTR_MERCURY_ISA_VERSION
	.align		4
        /*0090*/ 	.byte	0x03, 0x5f
        /*0092*/ 	.short	0x0101


	//----- nvinfo : EIATTR_VRC_CTA_INIT_COUNT
	.align		4
        /*0094*/ 	.byte	0x02, 0x4a
	.zero		1
	.zero		1


	//----- nvinfo : EIATTR_EXIT_INSTR_OFFSETS
	.align		4
        /*0098*/ 	.byte	0x04, 0x1c
        /*009a*/ 	.short	(.L_848 - .L_847)


	//   ....[0]....
.L_847:
        /*009c*/ 	.word	0x000000b0


	//   ....[1]....
        /*00a0*/ 	.word	0x000008b0


	//----- nvinfo : EIATTR_CRS_STACK_SIZE
	.align		4
.L_848:
        /*00a4*/ 	.byte	0x04, 0x1e
        /*00a6*/ 	.short	(.L_850 - .L_849)
.L_849:
        /*00a8*/ 	.word	0x00000000


	//----- nvinfo : EIATTR_CBANK_PARAM_SIZE
	.align		4
.L_850:
        /*00ac*/ 	.byte	0x03, 0x19
        /*00ae*/ 	.short	0x0028


	//----- nvinfo : EIATTR_PARAM_CBANK
	.align		4
        /*00b0*/ 	.byte	0x04, 0x0a
        /*00b2*/ 	.short	(.L_852 - .L_851)
	.align		4
.L_851:
        /*00b4*/ 	.word	index@(.nv.constant0._ZN17fastertransformer12transpose_4dIfEEvPT_S2_iiiiii)
        /*00b8*/ 	.short	0x0380
        /*00ba*/ 	.short	0x0028


	//----- nvinfo : EIATTR_SW_WAR
	.align		4
.L_852:
        /*00bc*/ 	.byte	0x04, 0x36
        /*00be*/ 	.short	(.L_854 - .L_853)
.L_853:
        /*00c0*/ 	.word	0x00000008
.L_854:


//--------------------- .nv.info._ZN17fastertransformer34add_fusedQKV_bias_transpose_kernelI6__halfLb1EEEvPT_S3_S3_NS_29PrefixPromptBatchWeightsParamIS2_EES3_PKS2_PKiiiiiib --------------------------
	.section	.nv.info._ZN17fastertransformer34add_fusedQKV_bias_transpose_kernelI6__halfLb1EEEvPT_S3_S3_NS_29PrefixPromptBatchWeightsParamIS2_EES3_PKS2_PKiiiiiib,"",@"SHT_CUDA_INFO"
	.sectionflags	@""
	.align	4


	//----- nvinfo : EIATTR_CUDA_API_VERSION
	.align		4
        /*0000*/ 	.byte	0x04, 0x37
        /*0002*/ 	.short	(.L_856 - .L_855)
.L_855:
        /*0004*/ 	.word	0x00000082


	//----- nvinfo : EIATTR_KPARAM_INFO
	.align		4
.L_856:
        /*0008*/ 	.byte	0x04, 0x17
        /*000a*/ 	.short	(.L_858 - .L_857)
.L_857:
        /*000c*/ 	.word	0x00000000
        /*0010*/ 	.short	0x000c
        /*0012*/ 	.short	0x0064
        /*0014*/ 	.byte	0x00, 0xf0, 0x05, 0x00


	//----- nvinfo : EIATTR_KPARAM_INFO
	.align		4
.L_858:
        /*0018*/ 	.byte	0x04, 0x17
        /*001a*/ 	.short	(.L_860 - .L_859)
.L_859:
        /*001c*/ 	.word	0x00000000
        /*0020*/ 	.short	0x000b
        /*0022*/ 	.short	0x0060
        /*0024*/ 	.byte	0x00, 0xf0, 0x11, 0x00


	//----- nvinfo : EIATTR_KPARAM_INFO
	.align		4
.L_860:
        /*0028*/ 	.byte	0x04, 0x17
        /*002a*/ 	.short	(.L_862 - .L_861)
.L_861:
        /*002c*/ 	.word	0x00000000
        /*0030*/ 	.short	0x000a
        /*0032*/ 	.short	0x005c
        /*0034*/ 	.byte	0x00, 0xf0, 0x11, 0x00


	//----- nvinfo : EIATTR_KPARAM_INFO
	.align		4
.L_862:
        /*0038*/ 	.byte	0x04, 0x17
        /*003a*/ 	.short	(.L_864 - .L_863)
.L_863:
        /*003c*/ 	.word	0x00000000
        /*0040*/ 	.short	0x0009
        /*0042*/ 	.short	0x0058
        /*0044*/ 	.byte	0x00, 0xf0, 0x11, 0x00


	//----- nvinfo : EIATTR_KPARAM_INFO
	.align		4
.L_864:
        /*0048*/ 	.byte	0x04, 0x17
        /*004a*/ 	.short	(.L_866 - .L_865)
.L_865:
        /*004c*/ 	.word	0x00000000
        /*0050*/ 	.short	0x0008
        /*0052*/ 	.short	0x0054
        /*0054*/ 	.byte	0x00, 0xf0, 0x11, 0x00


	//----- nvinfo : EIATTR_KPARAM_INFO
	.align		4
.L_866:
        /*0058*/ 	.byte	0x04, 0x17
        /*005a*/ 	.short	(.L_868 - .L_867)
.L_867:
        /*005c*/ 	.word	0x00000000
        /*0060*/ 	.short	0x0007
        /*0062*/ 	.short	0x0050
        /*0064*/ 	.byte	0x00, 0xf0, 0x11, 0x00


	//----- nvinfo : EIATTR_KPARAM_INFO
	.align		4
.L_868:
        /*0068*/ 	.byte	0x04, 0x17
        /*006a*/ 	.short	(.L_870 - .L_869)
.L_869:
        /*006c*/ 	.word	0x00000000
        /*0070*/ 	.short	0x0006
        /*0072*/ 	.short	0x0048
        /*0074*/ 	.byte	0x00, 0xf5, 0x21, 0x00


	//----- nvinfo : EIATTR_KPARAM_INFO
	.align		4
.L_870:
        /*0078*/ 	.byte	0x04, 0x17
        /*007a*/ 	.short	(.L_872 - .L_871)
.L_871:
        /*007c*/ 	.word	0x00000000
        /*0080*/ 	.short	0x0005
        /*0082*/ 	.short	0x0040
        /*0084*/ 	.byte	0x00, 0xf5, 0x21, 0x00


	//----- nvinfo : EIATTR_KPARAM_INFO
	.align		4
.L_872:
        /*0088*/ 	.byte	0x04, 0x17
        /*008a*/ 	.short	(.L_874 - .L_873)
.L_873:
        /*008c*/ 	.word	0x00000000
        /*0090*/ 	.short	0x0004
        /*0092*/ 	.short	0x0038
        /*0094*/ 	.byte	0x00, 0xf5, 0x21, 0x00


	//----- nvinfo : EIATTR_KPARAM_INFO
	.align		4
.L_874:
        /*0098*/ 	.byte	0x04, 0x17
        /*009a*/ 	.short	(.L_876 - .L_875)
.L_875:
        /*009c*/ 	.word	0x00000000
        /*00a0*/ 	.short	0x0003
        /*00a2*/ 	.short	0x0018
        /*00a4*/ 	.byte	0x00, 0xf0, 0x81, 0x00


	//----- nvinfo : EIATTR_KPARAM_INFO
	.align		4
.L_876:
        /*00a8*/ 	.byte	0x04, 0x17
        /*00aa*/ 	.short	(.L_878 - .L_877)
.L_877:
        /*00ac*/ 	.word	0x00000000
        /*00b0*/ 	.short	0x0002
        /*00b2*/ 	.short	0x0010
        /*00b4*/ 	.byte	0x00, 0xf5, 0x21, 0x00


	//----- nvinfo : EIATTR_KPARAM_INFO
	.align		4
.L_878:
        /*00b8*/ 	.byte	0x04, 0x17
        /*00ba*/ 	.short	(.L_880 - .L_879)
.L_879:
        /*00bc*/ 	.word	0x00000000
        /*00c0*/ 	.short	0x0001
        /*00c2*/ 	.short	0x0008
        /*00c4*/ 	.byte	0x00, 0xf5, 0x21, 0x00


	//----- nvinfo : EIATTR_KPARAM_INFO
	.align		4
.L_880:
        /*00c8*/ 	.byte	0x04, 0x17
        /*00ca*/ 	.short	(.L_882 - .L_881)
.L_881:
        /*00cc*/ 	.word	0x00000000
        /*00d0*/ 	.short	0x0000
        /*00d2*/ 	.short	0x0000
        /*00d4*/ 	.byte	0x00, 0xf5, 0x21, 0x00


	//----- nvinfo : EIATTR_SPARSE_MMA_MASK
	.align		4
.L_882:
        /*00d8*/ 	.byte	0x03, 0x50
        /*00da*/ 	.short	0x0000


	//----- nvinfo : EIATTR_MAXREG_COUNT
	.align		4
        /*00dc*/ 	.byte	0x03, 0x1b
        /*00de*/ 	.short	0x00ff


	//----- nvinfo : EIATTR_NUM_BARRIERS
	.align		4
        /*00e0*/ 	.byte	0x02, 0x4c
        /*00e2*/ 	.byte	0x01
	.zero		1


	//----- nvinfo : EIATTR_MERCURY_ISA_VERSION
	.align		4
        /*00e4*/ 	.byte	0x03, 0x5f
        /*00e6*/ 	.short	0x0101


	//----- nvinfo : EIATTR_VRC_CTA_INIT_COUNT
	.align		4
        /*00e8*/ 	.byte	0x02, 0x4a
	.zero		1
	.zero		1


	//----- nvinfo : EIATTR_EXIT_INSTR_OFFSETS
	.align		4
        /*00ec*/ 	.byte	0x04, 0x1c
        /*00ee*/ 	.short	(.L_884 - .L_883)


	//   ....[0]....
.L_883:
        /*00f0*/ 	.word	0x00000480


	//   ....[1]....
        /*00f4*/ 	.word	0x00000510


	//   ....[2]....
        /*00f8*/ 	.word	0x00000650


	//   ....[3]....
        /*00fc*/ 	.word	0x00001190


	//   ....[4]....
        /*0100*/ 	.word	0x00001290


	//----- nvinfo : EIATTR_CRS_STACK_SIZE
	.align		4
.L_884:
        /*0104*/ 	.byte	0x04, 0x1e
        /*0106*/ 	.short	(.L_886 - .L_885)
.L_885:
        /*0108*/ 	.word	0x00000000


	//----- nvinfo : EIATTR_CBANK_PARAM_SIZE
	.align		4
.L_886:
        /*010c*/ 	.byte	0x03, 0x19
        /*010e*/ 	.short	0x0065


	//----- nvinfo : EIATTR_PARAM_CBANK
	.align		4
        /*0110*/ 	.byte	0x04, 0x0a
        /*0112*/ 	.short	(.L_888 - .L_887)
	.align		4
.L_887:
        /*0114*/ 	.word	index@(.nv.constant0._ZN17fastertransformer34add_fusedQKV_bias_transpose_kernelI6__halfLb1EEEvPT_S3_S3_NS_29PrefixPromptBatchWeightsParamIS2_EES3_PKS2_PKiiiiiib)
        /*0118*/ 	.short	0x0380
        /*011a*/ 	.short	0x0065


	//----- nvinfo : EIATTR_SW_WAR
	.align		4
.L_888:
        /*011c*/ 	.byte	0x04, 0x36
        /*011e*/ 	.short	(.L_890 - .L_889)
.L_889:
        /*0120*/ 	.word	0x00000008
.L_890:


//--------------------- .nv.info._ZN17fastertransformer34add_fusedQKV_bias_transpose_kernelI6__halfLb0EEEvPT_S3_S3_NS_29PrefixPromptBatchWeightsParamIS2_EES3_PKS2_PKiiiiiib --------------------------
	.section	.nv.info._ZN17fastertransformer34add_fusedQKV_bias_transpose_kernelI6__halfLb0EEEvPT_S3_S3_NS_29PrefixPromptBatchWeightsParamIS2_EES3_PKS2_PKiiiiiib,"",@"SHT_CUDA_INFO"
	.sectionflags	@""
	.align	4


	//----- nvinfo : EIATTR_CUDA_API_VERSION
	.align		4
        /*0000*/ 	.byte	0x04, 0x37
        /*0002*/ 	.short	(.L_892 - .L_891)
.L_891:
        /*0004*/ 	.word	0x00000082


	//----- nvinfo : EIATTR_KPARAM_INFO
	.align		4
.L_892:
        /*0008*/ 	.byte	0x04, 0x17
        /*000a*/ 	.short	(.L_894 - .L_893)
.L_893:
        /*000c*/ 	.word	0x00000000
        /*0010*/ 	.short	0x000c
        /*0012*/ 	.short	0x0064
        /*0014*/ 	.byte	0x00, 0xf0, 0x05, 0x00


	//----- nvinfo : EIATTR_KPARAM_INFO
	.align		4
.L_894:
        /*0018*/ 	.byte	0x04, 0x17
        /*001a*/ 	.short	(.L_896 - .L_895)
.L_895:
        /*001c*/ 	.word	0x00000000
        /*0020*/ 	.short	0x000b
        /*0022*/ 	.short	0x0060
        /*0024*/ 	.byte	0x00, 0xf0, 0x11, 0x00


	//----- nvinfo : EIATTR_KPARAM_INFO
	.align		4
.L_896:
        /*0028*/ 	.byte	0x04, 0x17
        /*002a*/ 	.short	(.L_898 - .L_897)
.L_897:
        /*002c*/ 	.word	0x00000000
        /*0030*/ 	.short	0x000a
        /*0032*/ 	.short	0x005c
        /*0034*/ 	.byte	0x00, 0xf0, 0x11, 0x00


	//----- nvinfo : EIATTR_KPARAM_INFO
	.align		4
.L_898:
        /*0038*/ 	.byte	0x04, 0x17
        /*003a*/ 	.short	(.L_900 - .L_899)
.L_899:
        /*003c*/ 	.word	0x00000000
        /*0040*/ 	.short	0x0009
        /*0042*/ 	.short	0x0058
        /*0044*/ 	.byte	0x00, 0xf0, 0x11, 0x00


	//----- nvinfo : EIATTR_KPARAM_INFO
	.align		4
.L_900:
        /*0048*/ 	.byte	0x04, 0x17
        /*004a*/ 	.short	(.L_902 - .L_901)
.L_901:
        /*004c*/ 	.word	0x00000000
        /*0050*/ 	.short	0x0008
        /*0052*/ 	.short	0x0054
        /*0054*/ 	.byte	0x00, 0xf0, 0x11, 0x00


	//----- nvinfo : EIATTR_KPARAM_INFO
	.align		4
.L_902:
        /*0058*/ 	.byte	0x04, 0x17
        /*005a*/ 	.short	(.L_904 - .L_903)
.L_903:
        /*005c*/ 	.word	0x00000000
        /*0060*/ 	.short	0x0007
        /*0062*/ 	.short	0x0050
        /*0064*/ 	.byte	0x00, 0xf0, 0x11, 0x00


	//----- nvinfo : EIATTR_KPARAM_INFO
	.align		4
.L_904:
        /*0068*/ 	.byte	0x04, 0x17
        /*006a*/ 	.short	(.L_906 - .L_905)
.L_905:
        /*006c*/ 	.word	0x00000000
        /*0070*/ 	.short	0x0006
        /*0072*/ 	.short	0x0048
        /*0074*/ 	.byte	0x00, 0xf5, 0x21, 0x00


	//----- nvinfo : EIATTR_KPARAM_INFO
	.align		4
.L_906:
        /*0078*/ 	.byte	0x04, 0x17
        /*007a*/ 	.short	(.L_908 - .L_907)
.L_907:
        /*007c*/ 	.word	0x00000000
        /*0080*/ 	.short	0x0005
        /*0082*/ 	.short	0x0040
        /*0084*/ 	.byte	0x00, 0xf5, 0x21, 0x00


	//----- nvinfo : EIATTR_KPARAM_INFO
	.align		4
.L_908:
        /*0088*/ 	.byte	0x04, 0x17
        /*008a*/ 	.short	(.L_910 - .L_909)
.L_909:
        /*008c*/ 	.word	0x00000000
        /*0090*/ 	.short	0x0004
        /*0092*/ 	.short	0x0038
        /*0094*/ 	.byte	0x00, 0xf5, 0x21, 0x00


	//----- nvinfo : EIATTR_KPARAM_INFO
	.align		4
.L_910:
        /*0098*/ 	.byte	0x04, 0x17
        /*009a*/ 	.short	(.L_912 - .L_911)
.L_911:
        /*009c*/ 	.word	0x00000000
        /*00a0*/ 	.short	0x0003
        /*00a2*/ 	.short	0x0018
        /*00a4*/ 	.byte	0x00, 0xf0, 0x81, 0x00


	//----- nvinfo : EIATTR_KPARAM_INFO
	.align		4
.L_912:
        /*00a8*/ 	.byte	0x04, 0x17
        /*00aa*/ 	.short	(.L_914 - .L_913)
.L_913:
        /*00ac*/ 	.word	0x00000000
        /*00b0*/ 	.short	0x0002
        /*00b2*/ 	.short	0x0010
        /*00b4*/ 	.byte	0x00, 0xf5, 0x21, 0x00


	//----- nvinfo : EIATTR_KPARAM_INFO
	.align		4
.L_914:
        /*00b8*/ 	.byte	0x04, 0x17
        /*00ba*/ 	.short	(.L_916 - .L_915)
.L_915:
        /*00bc*/ 	.word	0x00000000
        /*00c0*/ 	.short	0x0001
        /*00c2*/ 	.short	0x0008
        /*00c4*/ 	.byte	0x00, 0xf5, 0x21, 0x00


	//----- nvinfo : EIATTR_KPARAM_INFO
	.align		4
.L_916:
        /*00c8*/ 	.byte	0x04, 0x17
        /*00ca*/ 	.short	(.L_918 - .L_917)
.L_917:
        /*00cc*/ 	.word	0x00000000
        /*00d0*/ 	.short	0x0000
        /*00d2*/ 	.short	0x0000
        /*00d4*/ 	.byte	0x00, 0xf5, 0x21, 0x00


	//----- nvinfo : EIATTR_SPARSE_MMA_MASK
	.align		4
.L_918:
        /*00d8*/ 	.byte	0x03, 0x50
        /*00da*/ 	.short	0x0000


	//----- nvinfo : EIATTR_MAXREG_COUNT
	.align		4
        /*00dc*/ 	.byte	0x03, 0x1b
        /*00de*/ 	.short	0x00ff


	//----- nvinfo : EIATTR_NUM_BARRIERS
	.align		4
        /*00e0*/ 	.byte	0x02, 0x4c
        /*00e2*/ 	.byte	0x01
	.zero		1


	//----- nvinfo : EIATTR_MERCURY_ISA_VERSION
	.align		4
        /*00e4*/ 	.byte	0x03, 0x5f
        /*00e6*/ 	.short	0x0101


	//----- nvinfo : EIATTR_VRC_CTA_INIT_COUNT
	.align		4
        /*00e8*/ 	.byte	0x02, 0x4a
	.zero		1
	.zero		1


	//----- nvinfo : EIATTR_EXIT_INSTR_OFFSETS
	.align		4
        /*00ec*/ 	.byte	0x04, 0x1c
        /*00ee*/ 	.short	(.L_920 - .L_919)


	//   ....[0]....
.L_919:
        /*00f0*/ 	.word	0x00000f20


	//   ....[1]....
        /*00f4*/ 	.word	0x00000fc0


	//----- nvinfo : EIATTR_CRS_STACK_SIZE
	.align		4
.L_920:
        /*00f8*/ 	.byte	0x04, 0x1e
        /*00fa*/ 	.short	(.L_922 - .L_921)
.L_921:
        /*00fc*/ 	.word	0x00000000


	//----- nvinfo : EIATTR_CBANK_PARAM_SIZE
	.align		4
.L_922:
        /*0100*/ 	.byte	0x03, 0x19
        /*0102*/ 	.short	0x0065


	//----- nvinfo : EIATTR_PARAM_CBANK
	.align		4
        /*0104*/ 	.byte	0x04, 0x0a
        /*0106*/ 	.short	(.L_924 - .L_923)
	.align		4
.L_923:
        /*0108*/ 	.word	index@(.nv.constant0._ZN17fastertransformer34add_fusedQKV_bias_transpose_kernelI6__halfLb0EEEvPT_S3_S3_NS_29PrefixPromptBatchWeightsParamIS2_EES3_PKS2_PKiiiiiib)
        /*010c*/ 	.short	0x0380
        /*010e*/ 	.short	0x0065


	//----- nvinfo : EIATTR_SW_WAR
	.align		4
.L_924:
        /*0110*/ 	.byte	0x04, 0x36
        /*0112*/ 	.short	(.L_926 - .L_925)
.L_925:
        /*0114*/ 	.word	0x00000008
.L_926:


//--------------------- .nv.info._ZN17fastertransformer34add_fusedQKV_bias_transpose_kernelI6__halfEEvPT_S3_S3_S3_PKS2_PKiiiiiiPKfi --------------------------
	.section	.nv.info._ZN17fastertransformer34add_fusedQKV_bias_transpose_kernelI6__halfEEvPT_S3_S3_S3_PKS2_PKiiiiiiPKfi,"",@"SHT_CUDA_INFO"
	.sectionflags	@""
	.align	4


	//----- nvinfo : EIATTR_CUDA_API_VERSION
	.align		4
        /*0000*/ 	.byte	0x04, 0x37
        /*0002*/ 	.short	(.L_928 - .L_927)
.L_927:
        /*0004*/ 	.word	0x00000082


	//----- nvinfo : EIATTR_KPARAM_INFO
	.align		4
.L_928:
        /*0008*/ 	.byte	0x04, 0x17
        /*000a*/ 	.short	(.L_930 - .L_929)
.L_929:
        /*000c*/ 	.word	0x00000000
        /*0010*/ 	.short	0x000c
        /*0012*/ 	.short	0x0050
        /*0014*/ 	.byte	0x00, 0xf0, 0x11, 0x00


	//----- nvinfo : EIATTR_KPARAM_INFO
	.align		4
.L_930:
        /*0018*/ 	.byte	0x04, 0x17
        /*001a*/ 	.short	(.L_932 - .L_931)
.L_931:
        /*001c*/ 	.word	0x00000000
        /*0020*/ 	.short	0x000b
        /*0022*/ 	.short	0x0048
        /*0024*/ 	.byte	0x00, 0xf5, 0x21, 0x00


	//----- nvinfo : EIATTR_KPARAM_INFO
	.align		4
.L_932:
        /*0028*/ 	.byte	0x04, 0x17
        /*002a*/ 	.short	(.L_934 - .L_933)
.L_933:
        /*002c*/ 	.word	0x00000000
        /*0030*/ 	.short	0x000a
        /*0032*/ 	.short	0x0040
        /*0034*/ 	.byte	0x00, 0xf0, 0x11, 0x00


	//----- nvinfo : EIATTR_KPARAM_INFO
	.align		4
.L_934:
        /*0038*/ 	.byte	0x04, 0x17
        /*003a*/ 	.short	(.L_936 - .L_935)
.L_935:
        /*003c*/ 	.word	0x00000000
        /*0040*/ 	.short	0x0009
        /*0042*/ 	.short	0x003c
        /*0044*/ 	.byte	0x00, 0xf0, 0x11, 0x00


	//----- nvinfo : EIATTR_KPARAM_INFO
	.align		4
.L_936:
        /*0048*/ 	.byte	0x04, 0x17
        /*004a*/ 	.short	(.L_938 - .L_937)
.L_937:
        /*004c*/ 	.word	0x00000000
        /*0050*/ 	.short	0x0008
        /*0052*/ 	.short	0x0038
        /*0054*/ 	.byte	0x00, 0xf0, 0x11, 0x00


	//----- nvinfo : EIATTR_KPARAM_INFO
	.align		4
.L_938:
        /*0058*/ 	.byte	0x04, 0x17
        /*005a*/ 	.short	(.L_940 - .L_939)
.L_939:
        /*005c*/ 	.word	0x00000000
        /*0060*/ 	.short	0x0007
        /*0062*/ 	.short	0x0034
        /*0064*/ 	.byte	0x00, 0xf0, 0x11, 0x00


	//----- nvinfo : EIATTR_KPARAM_INFO
	.align		4
.L_940:
        /*0068*/ 	.byte	0x04, 0x17
        /*006a*/ 	.short	(.L_942 - .L_941)
.L_941:
        /*006c*/ 	.word	0x00000000
        /*0070*/ 	.short	0x0006
        /*0072*/ 	.short	0x0030
        /*0074*/ 	.byte	0x00, 0xf0, 0x11, 0x00


	//----- nvinfo : EIATTR_KPARAM_INFO
	.align		4
.L_942:
        /*0078*/ 	.byte	0x04, 0x17
        /*007a*/ 	.short	(.L_944 - .L_943)
.L_943:
        /*007c*/ 	.word	0x00000000
        /*0080*/ 	.short	0x0005
        /*0082*/ 	.short	0x0028
        /*0084*/ 	.byte	0x00, 0xf5, 0x21, 0x00


	//----- nvinfo : EIATTR_KPARAM_INFO
	.align		4
.L_944:
        /*0088*/ 	.byte	0x04, 0x17
        /*008a*/ 	.short	(.L_946 - .L_945)
.L_945:
        /*008c*/ 	.word	0x00000000
        /*0090*/ 	.short	0x0004
        /*0092*/ 	.short	0x0020
        /*0094*/ 	.byte	0x00, 0xf5, 0x21, 0x00


	//----- nvinfo : EIATTR_KPARAM_INFO
	.align		4
.L_946:
        /*0098*/ 	.byte	0x04, 0x17
        /*009a*/ 	.short	(.L_948 - .L_947)
.L_947:
        /*009c*/ 	.word	0x00000000
        /*00a0*/ 	.short	0x0003
        /*00a2*/ 	.short	0x0018
        /*00a4*/ 	.byte	0x00, 0xf5, 0x21, 0x00


	//----- nvinfo : EIATTR_KPARAM_INFO
	.align		4
.L_948:
        /*00a8*/ 	.byte	0x04, 0x17
        /*00aa*/ 	.short	(.L_950 - .L_949)
.L_949:
        /*00ac*/ 	.word	0x00000000
        /*00b0*/ 	.short	0x0002
        /*00b2*/ 	.short	0x0010
        /*00b4*/ 	.byte	0x00, 0xf5, 0x21, 0x00


	//----- nvinfo : EIATTR_KPARAM_INFO
	.align		4
.L_950:
        /*00b8*/ 	.byte	0x04, 0x17
        /*00ba*/ 	.short	(.L_952 - .L_951)
.L_951:
        /*00bc*/ 	.word	0x00000000
        /*00c0*/ 	.short	0x0001
        /*00c2*/ 	.short	0x0008
        /*00c4*/ 	.byte	0x00, 0xf5, 0x21, 0x00


	//----- nvinfo : EIATTR_KPARAM_INFO
	.align		4
.L_952:
        /*00c8*/ 	.byte	0x04, 0x17
        /*00ca*/ 	.short	(.L_954 - .L_953)
.L_953:
        /*00cc*/ 	.word	0x00000000
        /*00d0*/ 	.short	0x0000
        /*00d2*/ 	.short	0x0000
        /*00d4*/ 	.byte	0x00, 0xf5, 0x21, 0x00


	//----- nvinfo : EIATTR_SPARSE_MMA_MASK
	.align		4
.L_954:
        /*00d8*/ 	.byte	0x03, 0x50
        /*00da*/ 	.short	0x0000


	//----- nvinfo : EIATTR_MAXREG_COUNT
	.align		4
        /*00dc*/ 	.byte	0x03, 0x1b
        /*00de*/ 	.short	0x00ff


	//----- nvinfo : EIATTR_MERCURY_ISA_VERSION
	.align		4
        /*00e0*/ 	.byte	0x03, 0x5f
        /*00e2*/ 	.short	0x0101


	//----- nvinfo : EIATTR_VRC_CTA_INIT_COUNT
	.align		4
        /*00e4*/ 	.byte	0x02, 0x4a
	.zero		1
	.zero		1


	//----- nvinfo : EIATTR_EXIT_INSTR_OFFSETS
	.align		4
        /*00e8*/ 	.byte	0x04, 0x1c
        /*00ea*/ 	.short	(.L_956 - .L_955)


	//   ....[0]....
.L_955:
        /*00ec*/ 	.word	0x00000120


	//   ....[1]....
        /*00f0*/ 	.word	0x00000b60


	//   ....[2]....
        /*00f4*/ 	.word	0x00001490


	//   ....[3]....
        /*00f8*/ 	.word	0x00001e00


	//   ....[4]....
        /*00fc*/ 	.word	0x00002700


	//----- nvinfo : EIATTR_CRS_STACK_SIZE
	.align		4
.L_956:
        /*0100*/ 	.byte	0x04, 0x1e
        /*0102*/ 	.short	(.L_958 - .L_957)
.L_957:
        /*0104*/ 	.word	0x00000000


	//----- nvinfo : EIATTR_CBANK_PARAM_SIZE
	.align		4
.L_958:
        /*0108*/ 	.byte	0x03, 0x19
        /*010a*/ 	.short	0x0054


	//----- nvinfo : EIATTR_PARAM_CBANK
	.align		4
        /*010c*/ 	.byte	0x04, 0x0a
        /*010e*/ 	.short	(.L_960 - .L_959)
	.align		4
.L_959:
        /*0110*/ 	.word	index@(.nv.constant0._ZN17fastertransformer34add_fusedQKV_bias_transpose_kernelI6__halfEEvPT_S3_S3_S3_PKS2_PKiiiiiiPKfi)
        /*0114*/ 	.short	0x0380
        /*0116*/ 	.short	0x0054


	//----- nvinfo : EIATTR_SW_WAR
	.align		4
.L_960:
        /*0118*/ 	.byte	0x04, 0x36
        /*011a*/ 	.short	(.L_962 - .L_961)
.L_961:
        /*011c*/ 	.word	0x00000008
.L_962:


//--------------------- .nv.info._ZN17fastertransformer34add_fusedQKV_bias_transpose_kernelIfLb1EEEvPT_S2_S2_NS_29PrefixPromptBatchWeightsParamIS1_EES2_PKS1_PKiiiiiib --------------------------
	.section	.nv.info._ZN17fastertransformer34add_fusedQKV_bias_transpose_kernelIfLb1EEEvPT_S2_S2_NS_29PrefixPromptBatchWeightsParamIS1_EES2_PKS1_PKiiiiiib,"",@"SHT_CUDA_INFO"
	.sectionflags	@""
	.align	4


	//----- nvinfo : EIATTR_CUDA_API_VERSION
	.align		4
        /*0000*/ 	.byte	0x04, 0x37
        /*0002*/ 	.short	(.L_964 - .L_963)
.L_963:
        /*0004*/ 	.word	0x00000082


	//----- nvinfo : EIATTR_KPARAM_INFO
	.align		4
.L_964:
        /*0008*/ 	.byte	0x04, 0x17
        /*000a*/ 	.short	(.L_966 - .L_965)
.L_965:
        /*000c*/ 	.word	0x00000000
        /*0010*/ 	.short	0x000c
        /*0012*/ 	.short	0x0064
        /*0014*/ 	.byte	0x00, 0xf0, 0x05, 0x00


	//----- nvinfo : EIATTR_KPARAM_INFO
	.align		4
.L_966:
        /*0018*/ 	.byte	0x04, 0x17
        /*001a*/ 	.short	(.L_968 - .L_967)
.L_967:
        /*001c*/ 	.word	0x00000000
        /*0020*/ 	.short	0x000b
        /*0022*/ 	.short	0x0060
        /*0024*/ 	.byte	0x00, 0xf0, 0x11, 0x00


	//----- nvinfo : EIATTR_KPARAM_INFO
	.align		4
.L_968:
        /*0028*/ 	.byte	0x04, 0x17
        /*002a*/ 	.short	(.L_970 - .L_969)
.L_969:
        /*002c*/ 	.word	0x00000000
        /*0030*/ 	.short	0x000a
        /*0032*/ 	.short	0x005c
        /*0034*/ 	.byte	0x00, 0xf0, 0x11, 0x00


	//----- nvinfo : EIATTR_KPARAM_INFO
	.align		4
.L_970:
        /*0038*/ 	.byte	0x04, 0x17
        /*003a*/ 	.short	(.L_972 - .L_971)
.L_971:
        /*003c*/ 	.word	0x00000000
        /*0040*/ 	.short	0x0009
        /*0042*/ 	.short	0x0058
        /*0044*/ 	.byte	0x00, 0xf0, 0x11, 0x00


	//----- nvinfo : EIATTR_KPARAM_INFO
	.align		4
.L_972:
        /*0048*/ 	.byte	0x04, 0x17
        /*004a*/ 	.short	(.L_974 - .L_973)
.L_973:
        /*004c*/ 	.word	0x00000000
        /*0050*/ 	.short	0x0008
        /*0052*/ 	.short	0x0054
        /*0054*/ 	.byte	0x00, 0xf0, 0x11, 0x00


	//----- nvinfo : EIATTR_KPARAM_INFO
	.align		4
.L_974:
        /*0058*/ 	.byte	0x04, 0x17
        /*005a*/ 	.short	(.L_976 - .L_975)
.L_975:
        /*005c*/ 	.word	0x00000000
        /*0060*/ 	.short	0x0007
        /*0062*/ 	.short	0x0050
        /*0064*/ 	.byte	0x00, 0xf0, 0x11, 0x00


	//----- nvinfo : EIATTR_KPARAM_INFO
	.align		4
.L_976:
        /*0068*/ 	.byte	0x04, 0x17
        /*006a*/ 	.short	(.L_978 - .L_977)
.L_977:
        /*006c*/ 	.word	0x00000000
        /*0070*/ 	.short	0x0006
        /*0072*/ 	.short	0x0048
        /*0074*/ 	.byte	0x00, 0xf5, 0x21, 0x00


	//----- nvinfo : EIATTR_KPARAM_INFO
	.align		4
.L_978:
        /*0078*/ 	.byte	0x04, 0x17
        /*007a*/ 	.short	(.L_980 - .L_979)
.L_979:
        /*007c*/ 	.word	0x00000000
        /*0080*/ 	.short	0x0005
        /*0082*/ 	.short	0x0040
        /*0084*/ 	.byte	0x00, 0xf5, 0x21, 0x00


	//----- nvinfo : EIATTR_KPARAM_INFO
	.align		4
.L_980:
        /*0088*/ 	.byte	0x04, 0x17
        /*008a*/ 	.short	(.L_982 - .L_981)
.L_981:
        /*008c*/ 	.word	0x00000000
        /*0090*/ 	.short	0x0004
        /*0092*/ 	.short	0x0038
        /*0094*/ 	.byte	0x00, 0xf5, 0x21, 0x00


	//----- nvinfo : EIATTR_KPARAM_INFO
	.align		4
.L_982:
        /*0098*/ 	.byte	0x04, 0x17
        /*009a*/ 	.short	(.L_984 - .L_983)
.L_983:
        /*009c*/ 	.word	0x00000000
        /*00a0*/ 	.short	0x0003
        /*00a2*/ 	.short	0x0018
        /*00a4*/ 	.byte	0x00, 0xf0, 0x81, 0x00


	//----- nvinfo : EIATTR_KPARAM_INFO
	.align		4
.L_984:
        /*00a8*/ 	.byte	0x04, 0x17
        /*00aa*/ 	.short	(.L_986 - .L_985)
.L_985:
        /*00ac*/ 	.word	0x00000000
        /*00b0*/ 	.short	0x0002
        /*00b2*/ 	.short	0x0010
        /*00b4*/ 	.byte	0x00, 0xf5, 0x21, 0x00


	//----- nvinfo : EIATTR_KPARAM_INFO
	.align		4
.L_986:
        /*00b8*/ 	.byte	0x04, 0x17
        /*00ba*/ 	.short	(.L_988 - .L_987)
.L_987:
        /*00bc*/ 	.word	0x00000000
        /*00c0*/ 	.short	0x0001
        /*00c2*/ 	.short	0x0008
        /*00c4*/ 	.byte	0x00, 0xf5, 0x21, 0x00


	//----- nvinfo : EIATTR_KPARAM_INFO
	.align		4
.L_988:
        /*00c8*/ 	.byte	0x04, 0x17
        /*00ca*/ 	.short	(.L_990 - .L_989)
.L_989:
        /*00cc*/ 	.word	0x00000000
        /*00d0*/ 	.short	0x0000
        /*00d2*/ 	.short	0x0000
        /*00d4*/ 	.byte	0x00, 0xf5, 0x21, 0x00


	//----- nvinfo : EIATTR_SPARSE_MMA_MASK
	.align		4
.L_990:
        /*00d8*/ 	.byte	0x03, 0x50
        /*00da*/ 	.short	0x0000


	//----- nvinfo : EIATTR_MAXREG_COUNT
	.align		4
        /*00dc*/ 	.byte	0x03, 0x1b
        /*00de*/ 	.short	0x00ff


	//----- nvinfo : EIATTR_NUM_BARRIERS
	.align		4
        /*00e0*/ 	.byte	0x02, 0x4c
        /*00e2*/ 	.byte	0x01
	.zero		1


	//----- nvinfo : EIATTR_MERCURY_ISA_VERSION
	.align		4
        /*00e4*/ 	.byte	0x03, 0x5f
        /*00e6*/ 	.short	0x0101


	//----- nvinfo : EIATTR_VRC_CTA_INIT_COUNT
	.align		4
        /*00e8*/ 	.byte	0x02, 0x4a
	.zero		1
	.zero		1


	//----- nvinfo : EIATTR_EXIT_INSTR_OFFSETS
	.align		4
        /*00ec*/ 	.byte	0x04, 0x1c
        /*00ee*/ 	.short	(.L_992 - .L_991)


	//   ....[0]....
.L_991:
        /*00f0*/ 	.word	0x00000550


	//   ....[1]....
        /*00f4*/ 	.word	0x00000630


	//   ....[2]....
        /*00f8*/ 	.word	0x00000760


	//   ....[3]....
        /*00fc*/ 	.word	0x00001260


	//   ....[4]....
        /*0100*/ 	.word	0x00001300


	//----- nvinfo : EIATTR_CRS_STACK_SIZE
	.align		4
.L_992:
        /*0104*/ 	.byte	0x04, 0x1e
        /*0106*/ 	.short	(.L_994 - .L_993)
.L_993:
        /*0108*/ 	.word	0x00000000


	//----- nvinfo : EIATTR_CBANK_PARAM_SIZE
	.align		4
.L_994:
        /*010c*/ 	.byte	0x03, 0x19
        /*010e*/ 	.short	0x0065


	//----- nvinfo : EIATTR_PARAM_CBANK
	.align		4
        /*0110*/ 	.byte	0x04, 0x0a
        /*0112*/ 	.short	(.L_996 - .L_995)
	.align		4
.L_995:
        /*0114*/ 	.word	index@(.nv.constant0._ZN17fastertransformer34add_fusedQKV_bias_transpose_kernelIfLb1EEEvPT_S2_S2_NS_29PrefixPromptBatchWeightsParamIS1_EES2_PKS1_PKiiiiiib)
        /*0118*/ 	.short	0x0380
        /*011a*/ 	.short	0x0065


	//----- nvinfo : EIATTR_SW_WAR
	.align		4
.L_996:
        /*011c*/ 	.byte	0x04, 0x36
        /*011e*/ 	.short	(.L_998 - .L_997)
.L_997:
        /*0120*/ 	.word	0x00000008
.L_998:


//--------------------- .nv.info._ZN17fastertransformer34add_fusedQKV_bias_transpose_kernelIfLb0EEEvPT_S2_S2_NS_29PrefixPromptBatchWeightsParamIS1_EES2_PKS1_PKiiiiiib --------------------------
	.section	.nv.info._ZN17fastertransformer34add_fusedQKV_bias_transpose_kernelIfLb0EEEvPT_S2_S2_NS_29PrefixPromptBatchWeightsParamIS1_EES2_PKS1_PKiiiiiib,"",@"SHT_CUDA_INFO"
	.sectionflags	@""
	.align	4


	//----- nvinfo : EIATTR_CUDA_API_VERSION
	.align		4
        /*0000*/ 	.byte	0x04, 0x37
        /*0002*/ 	.short	(.L_1000 - .L_999)
.L_999:
        /*0004*/ 	.word	0x00000082


	//----- nvinfo : EIATTR_KPARAM_INFO
	.align		4
.L_1000:
        /*0008*/ 	.byte	0x04, 0x17
        /*000a*/ 	.short	(.L_1002 - .L_1001)
.L_1001:
        /*000c*/ 	.word	0x00000000
        /*0010*/ 	.short	0x000c
        /*0012*/ 	.short	0x0064
        /*0014*/ 	.byte	0x00, 0xf0, 0x05, 0x00


	//----- nvinfo : EIATTR_KPARAM_INFO
	.align		4
.L_1002:
        /*0018*/ 	.byte	0x04, 0x17
        /*001a*/ 	.short	(.L_1004 - .L_1003)
.L_1003:
        /*001c*/ 	.word	0x00000000
        /*0020*/ 	.short	0x000b
        /*0022*/ 	.short	0x0060
        /*0024*/ 	.byte	0x00, 0xf0, 0x11, 0x00


	//----- nvinfo : EIATTR_KPARAM_INFO
	.align		4
.L_1004:
        /*0028*/ 	.byte	0x04, 0x17
        /*002a*/ 	.short	(.L_1006 - .L_1005)
.L_1005:
        /*002c*/ 	.word	0x00000000
        /*0030*/ 	.short	0x000a
        /*0032*/ 	.short	0x005c
        /*0034*/ 	.byte	0x00, 0xf0, 0x11, 0x00


	//----- nvinfo : EIATTR_KPARAM_INFO
	.align		4
.L_1006:
        /*0038*/ 	.byte	0x04, 0x17
        /*003a*/ 	.short	(.L_1008 - .L_1007)
.L_1007:
        /*003c*/ 	.word	0x00000000
        /*0040*/ 	.short	0x0009
        /*0042*/ 	.short	0x0058
        /*0044*/ 	.byte	0x00, 0xf0, 0x11, 0x00


	//----- nvinfo : EIATTR_KPARAM_INFO
	.align		4
.L_1008:
        /*0048*/ 	.byte	0x04, 0x17
        /*004a*/ 	.short	(.L_1010 - .L_1009)
.L_1009:
        /*004c*/ 	.word	0x00000000
        /*0050*/ 	.short	0x0008
        /*0052*/ 	.short	0x0054
        /*0054*/ 	.byte	0x00, 0xf0, 0x11, 0x00


	//----- nvinfo : EIATTR_KPARAM_INFO
	.align		4
.L_1010:
        /*0058*/ 	.byte	0x04, 0x17
        /*005a*/ 	.short	(.L_1012 - .L_1011)
.L_1011:
        /*005c*/ 	.word	0x00000000
        /*0060*/ 	.short	0x0007
        /*0062*/ 	.short	0x0050
        /*0064*/ 	.byte	0x00, 0xf0, 0x11, 0x00


	//----- nvinfo : EIATTR_KPARAM_INFO
	.align		4
.L_1012:
        /*0068*/ 	.byte	0x04, 0x17
        /*006a*/ 	.short	(.L_1014 - .L_1013)
.L_1013:
        /*006c*/ 	.word	0x00000000
        /*0070*/ 	.short	0x0006
        /*0072*/ 	.short	0x0048
        /*0074*/ 	.byte	0x00, 0xf5, 0x21, 0x00


	//----- nvinfo : EIATTR_KPARAM_INFO
	.align		4
.L_1014:
        /*0078*/ 	.byte	0x04, 0x17
        /*007a*/ 	.short	(.L_1016 - .L_1015)
.L_1015:
        /*007c*/ 	.word	0x00000000
        /*0080*/ 	.short	0x0005
        /*0082*/ 	.short	0x0040
        /*0084*/ 	.byte	0x00, 0xf5, 0x21, 0x00


	//----- nvinfo : EIATTR_KPARAM_INFO
	.align		4
.L_1016:
        /*0088*/ 	.byte	0x04, 0x17
        /*008a*/ 	.short	(.L_1018 - .L_1017)
.L_1017:
        /*008c*/ 	.word	0x00000000
        /*0090*/ 	.short	0x0004
        /*0092*/ 	.short	0x0038
        /*0094*/ 	.byte	0x00, 0xf5, 0x21, 0x00


	//----- nvinfo : EIATTR_KPARAM_INFO
	.align		4
.L_1018:
        /*0098*/ 	.byte	0x04, 0x17
        /*009a*/ 	.short	(.L_1020 - .L_1019)
.L_1019:
        /*009c*/ 	.word	0x00000000
        /*00a0*/ 	.short	0x0003
        /*00a2*/ 	.short	0x0018
        /*00a4*/ 	.byte	0x00, 0xf0, 0x81, 0x00


	//----- nvinfo : EIATTR_KPARAM_INFO
	.align		4
.L_1020:
        /*00a8*/ 	.byte	0x04, 0x17
        /*00aa*/ 	.short	(.L_1022 - .L_1021)
.L_1021:
        /*00ac*/ 	.word	0x00000000
        /*00b0*/ 	.short	0x0002
        /*00b2*/ 	.short	0x0010
        /*00b4*/ 	.byte	0x00, 0xf5, 0x21, 0x00


	//----- nvinfo : EIATTR_KPARAM_INFO
	.align		4
.L_1022:
        /*00b8*/ 	.byte	0x04, 0x17
        /*00ba*/ 	.short	(.L_1024 - .L_1023)
.L_1023:
        /*00bc*/ 	.word	0x00000000
        /*00c0*/ 	.short	0x0001
        /*00c2*/ 	.short	0x0008
        /*00c4*/ 	.byte	0x00, 0xf5, 0x21, 0x00


	//----- nvinfo : EIATTR_KPARAM_INFO
	.align		4
.L_1024:
        /*00c8*/ 	.byte	0x04, 0x17
        /*00ca*/ 	.short	(.L_1026 - .L_1025)
.L_1025:
        /*00cc*/ 	.word	0x00000000
        /*00d0*/ 	.short	0x0000
        /*00d2*/ 	.short	0x0000
        /*00d4*/ 	.byte	0x00, 0xf5, 0x21, 0x00


	//----- nvinfo : EIATTR_SPARSE_MMA_MASK
	.align		4
.L_1026:
        /*00d8*/ 	.byte	0x03, 0x50
        /*00da*/ 	.short	0x0000


	//----- nvinfo : EIATTR_MAXREG_COUNT
	.align		4
        /*00dc*/ 	.byte	0x03, 0x1b
        /*00de*/ 	.short	0x00ff


	//----- nvinfo : EIATTR_NUM_BARRIERS
	.align		4
        /*00e0*/ 	.byte	0x02, 0x4c
        /*00e2*/ 	.byte	0x01
	.zero		1


	//----- nvinfo : EIATTR_MERCURY_ISA_VERSION
	.align		4
        /*00e4*/ 	.byte	0x03, 0x5f
        /*00e6*/ 	.short	0x0101


	//----- nvinfo : EIATTR_VRC_CTA_INIT_COUNT
	.align		4
        /*00e8*/ 	.byte	0x02, 0x4a
	.zero		1
	.zero		1


	//----- nvinfo : EIATTR_EXIT_INSTR_OFFSETS
	.align		4
        /*00ec*/ 	.byte	0x04, 0x1c
        /*00ee*/ 	.short	(.L_1028 - .L_1027)


	//   ....[0]....
.L_1027:
        /*00f0*/ 	.word	0x00000e80


	//   ....[1]....
        /*00f4*/ 	.word	0x00000f20


	//----- nvinfo : EIATTR_CRS_STACK_SIZE
	.align		4
.L_1028:
        /*00f8*/ 	.byte	0x04, 0x1e
        /*00fa*/ 	.short	(.L_1030 - .L_1029)
.L_1029:
        /*00fc*/ 	.word	0x00000000


	//----- nvinfo : EIATTR_CBANK_PARAM_SIZE
	.align		4
.L_1030:
        /*0100*/ 	.byte	0x03, 0x19
        /*0102*/ 	.short	0x0065


	//----- nvinfo : EIATTR_PARAM_CBANK
	.align		4
        /*0104*/ 	.byte	0x04, 0x0a
        /*0106*/ 	.short	(.L_1032 - .L_1031)
	.align		4
.L_1031:
        /*0108*/ 	.word	index@(.nv.constant0._ZN17fastertransformer34add_fusedQKV_bias_transpose_kernelIfLb0EEEvPT_S2_S2_NS_29PrefixPromptBatchWeightsParamIS1_EES2_PKS1_PKiiiiiib)
        /*010c*/ 	.short	0x0380
        /*010e*/ 	.short	0x0065


	//----- nvinfo : EIATTR_SW_WAR
	.align		4
.L_1032:
        /*0110*/ 	.byte	0x04, 0x36
        /*0112*/ 	.short	(.L_1034 - .L_1033)
.L_1033:
        /*0114*/ 	.word	0x00000008
.L_1034:


//--------------------- .nv.info._ZN17fastertransformer34add_fusedQKV_bias_transpose_kernelIfEEvPT_S2_S2_S2_PKS1_PKiiiiiiPKfi --------------------------
	.section	.nv.info._ZN17fastertransformer34add_fusedQKV_bias_transpose_kernelIfEEvPT_S2_S2_S2_PKS1_PKiiiiiiPKfi,"",@"SHT_CUDA_INFO"
	.sectionflags	@""
	.align	4


	//----- nvinfo : EIATTR_CUDA_API_VERSION
	.align		4
        /*0000*/ 	.byte	0x04, 0x37
        /*0002*/ 	.short	(.L_1036 - .L_1035)
.L_1035:
        /*0004*/ 	.word	0x00000082


	//----- nvinfo : EIATTR_KPARAM_INFO
	.align		4
.L_1036:
        /*0008*/ 	.byte	0x04, 0x17
        /*000a*/ 	.short	(.L_1038 - .L_1037)
.L_1037:
        /*000c*/ 	.word	0x00000000
        /*0010*/ 	.short	0x000c
        /*0012*/ 	.short	0x0050
        /*0014*/ 	.byte	0x00, 0xf0, 0x11, 0x00


	//----- nvinfo : EIATTR_KPARAM_INFO
	.align		4
.L_1038:
        /*0018*/ 	.byte	0x04, 0x17
        /*001a*/ 	.short	(.L_1040 - .L_1039)
.L_1039:
        /*001c*/ 	.word	0x00000000
        /*0020*/ 	.short	0x000b
        /*0022*/ 	.short	0x0048
        /*0024*/ 	.byte	0x00, 0xf5, 0x21, 0x00


	//----- nvinfo : EIATTR_KPARAM_INFO
	.align		4
.L_1040:
        /*0028*/ 	.byte	0x04, 0x17
        /*002a*/ 	.short	(.L_1042 - .L_1041)
.L_1041:
        /*002c*/ 	.word	0x00000000
        /*0030*/ 	.short	0x000a
        /*0032*/ 	.short	0x0040
        /*0034*/ 	.byte	0x00, 0xf0, 0x11, 0x00


	//----- nvinfo : EIATTR_KPARAM_INFO
	.align		4
.L_1042:
        /*0038*/ 	.byte	0x04, 0x17
        /*003a*/ 	.short	(.L_1044 - .L_1043)
.L_1043:
        /*003c*/ 	.word	0x00000000
        /*0040*/ 	.short	0x0009
        /*0042*/ 	.short	0x003c
        /*0044*/ 	.byte	0x00, 0xf0, 0x11, 0x00


	//----- nvinfo : EIATTR_KPARAM_INFO
	.align		4
.L_1044:
        /*0048*/ 	.byte	0x04, 0x17
        /*004a*/ 	.short	(.L_1046 - .L_1045)
.L_1045:
        /*004c*/ 	.word	0x00000000
        /*0050*/ 	.short	0x0008
        /*0052*/ 	.short	0x0038
        /*0054*/ 	.byte	0x00, 0xf0, 0x11, 0x00


	//----- nvinfo : EIATTR_KPARAM_INFO
	.align		4
.L_1046:
        /*0058*/ 	.byte	0x04, 0x17
        /*005a*/ 	.short	(.L_1048 - .L_1047)
.L_1047:
        /*005c*/ 	.word	0x00000000
        /*0060*/ 	.short	0x0007
        /*0062*/ 	.short	0x0034
        /*0064*/ 	.byte	0x00, 0xf0, 0x11, 0x00


	//----- nvinfo : EIATTR_KPARAM_INFO
	.align		4
.L_1048:
        /*0068*/ 	.byte	0x04, 0x17
        /*006a*/ 	.short	(.L_1050 - .L_1049)
.L_1049:
        /*006c*/ 	.word	0x00000000
        /*0070*/ 	.short	0x0006
        /*0072*/ 	.short	0x0030
        /*0074*/ 	.byte	0x00, 0xf0, 0x11, 0x00


	//----- nvinfo : EIATTR_KPARAM_INFO
	.align		4
.L_1050:
        /*0078*/ 	.byte	0x04, 0x17
        /*007a*/ 	.short	(.L_1052 - .L_1051)
.L_1051:
        /*007c*/ 	.word	0x00000000
        /*0080*/ 	.short	0x0005
        /*0082*/ 	.short	0x0028
        /*0084*/ 	.byte	0x00, 0xf5, 0x21, 0x00


	//----- nvinfo : EIATTR_KPARAM_INFO
	.align		4
.L_1052:
        /*0088*/ 	.byte	0x04, 0x17
        /*008a*/ 	.short	(.L_1054 - .L_1053)
.L_1053:
        /*008c*/ 	.word	0x00000000
        /*0090*/ 	.short	0x0004
        /*0092*/ 	.short	0x0020
        /*0094*/ 	.byte	0x00, 0xf5, 0x21, 0x00


	//----- nvinfo : EIATTR_KPARAM_INFO
	.align		4
.L_1054:
        /*0098*/ 	.byte	0x04, 0x17
        /*009a*/ 	.short	(.L_1056 - .L_1055)
.L_1055:
        /*009c*/ 	.word	0x00000000
        /*00a0*/ 	.short	0x0003
        /*00a2*/ 	.short	0x0018
        /*00a4*/ 	.byte	0x00, 0xf5, 0x21, 0x00


	//----- nvinfo : EIATTR_KPARAM_INFO
	.align		4
.L_1056:
        /*00a8*/ 	.byte	0x04, 0x17
        /*00aa*/ 	.short	(.L_1058 - .L_1057)
.L_1057:
        /*00ac*/ 	.word	0x00000000
        /*00b0*/ 	.short	0x0002
        /*00b2*/ 	.short	0x0010
        /*00b4*/ 	.byte	0x00, 0xf5, 0x21, 0x00


	//----- nvinfo : EIATTR_KPARAM_INFO
	.align		4
.L_1058:
        /*00b8*/ 	.byte	0x04, 0x17
        /*00ba*/ 	.short	(.L_1060 - .L_1059)
.L_1059:
        /*00bc*/ 	.word	0x00000000
        /*00c0*/ 	.short	0x0001
        /*00c2*/ 	.short	0x0008
        /*00c4*/ 	.byte	0x00, 0xf5, 0x21, 0x00


	//----- nvinfo : EIATTR_KPARAM_INFO
	.align		4
.L_1060:
        /*00c8*/ 	.byte	0x04, 0x17
        /*00ca*/ 	.short	(.L_1062 - .L_1061)
.L_1061:
        /*00cc*/ 	.word	0x00000000
        /*00d0*/ 	.short	0x0000
        /*00d2*/ 	.short	0x0000
        /*00d4*/ 	.byte	0x00, 0xf5, 0x21, 0x00


	//----- nvinfo : EIATTR_SPARSE_MMA_MASK
	.align		4
.L_1062:
        /*00d8*/ 	.byte	0x03, 0x50
        /*00da*/ 	.short	0x0000


	//----- nvinfo : EIATTR_MAXREG_COUNT
	.align		4
        /*00dc*/ 	.byte	0x03, 0x1b
        /*00de*/ 	.short	0x00ff


	//----- nvinfo : EIATTR_MERCURY_ISA_VERSION
	.align		4
        /*00e0*/ 	.byte	0x03, 0x5f
        /*00e2*/ 	.short	0x0101


	//----- nvinfo : EIATTR_VRC_CTA_INIT_COUNT
	.align		4
        /*00e4*/ 	.byte	0x02, 0x4a
	.zero		1
	.zero		1


	//----- nvinfo : EIATTR_EXIT_INSTR_OFFSETS
	.align		4
        /*00e8*/ 	.byte	0x04, 0x1c
        /*00ea*/ 	.short	(.L_1064 - .L_1063)


	//   ....[0]....
.L_1063:
        /*00ec*/ 	.word	0x00000120


	//   ....[1]....
        /*00f0*/ 	.word	0x00000b90


	//----- nvinfo : EIATTR_CRS_STACK_SIZE
	.align		4
.L_1064:
        /*00f4*/ 	.byte	0x04, 0x1e
        /*00f6*/ 	.short	(.L_1066 - .L_1065)
.L_1065:
        /*00f8*/ 	.word	0x00000000


	//----- nvinfo : EIATTR_CBANK_PARAM_SIZE
	.align		4
.L_1066:
        /*00fc*/ 	.byte	0x03, 0x19
        /*00fe*/ 	.short	0x0054


	//----- nvinfo : EIATTR_PARAM_CBANK
	.align		4
        /*0100*/ 	.byte	0x04, 0x0a
        /*0102*/ 	.short	(.L_1068 - .L_1067)
	.align		4
.L_1067:
        /*0104*/ 	.word	index@(.nv.constant0._ZN17fastertransformer34add_fusedQKV_bias_transpose_kernelIfEEvPT_S2_S2_S2_PKS1_PKiiiiiiPKfi)
        /*0108*/ 	.short	0x0380
        /*010a*/ 	.short	0x0054


	//----- nvinfo : EIATTR_SW_WAR
	.align		4
.L_1068:
        /*010c*/ 	.byte	0x04, 0x36
        /*010e*/ 	.short	(.L_1070 - .L_1069)
.L_1069:
        /*0110*/ 	.word	0x00000008
.L_1070:


//--------------------- .nv.info._ZN17fastertransformer24transpose_remove_paddingI6__halfEEvPKT_PS2_iiiiPKiPKfi --------------------------
	.section	.nv.info._ZN17fastertransformer24transpose_remove_paddingI6__halfEEvPKT_PS2_iiiiPKiPKfi,"",@"SHT_CUDA_INFO"
	.sectionflags	@""
	.align	4


	//----- nvinfo : EIATTR_CUDA_API_VERSION
	.align		4
        /*0000*/ 	.byte	0x04, 0x37
        /*0002*/ 	.short	(.L_1072 - .L_1071)
.L_1071:
        /*0004*/ 	.word	0x00000082


	//----- nvinfo : EIATTR_KPARAM_INFO
	.align		4
.L_1072:
        /*0008*/ 	.byte	0x04, 0x17
        /*000a*/ 	.short	(.L_1074 - .L_1073)
.L_1073:
        /*000c*/ 	.word	0x00000000
        /*0010*/ 	.short	0x0008
        /*0012*/ 	.short	0x0030
        /*0014*/ 	.byte	0x00, 0xf0, 0x11, 0x00


	//----- nvinfo : EIATTR_KPARAM_INFO
	.align		4
.L_1074:
        /*0018*/ 	.byte	0x04, 0x17
        /*001a*/ 	.short	(.L_1076 - .L_1075)
.L_1075:
        /*001c*/ 	.word	0x00000000
        /*0020*/ 	.short	0x0007
        /*0022*/ 	.short	0x0028
        /*0024*/ 	.byte	0x00, 0xf5, 0x21, 0x00


	//----- nvinfo : EIATTR_KPARAM_INFO
	.align		4
.L_1076:
        /*0028*/ 	.byte	0x04, 0x17
        /*002a*/ 	.short	(.L_1078 - .L_1077)
.L_1077:
        /*002c*/ 	.word	0x00000000
        /*0030*/ 	.short	0x0006
        /*0032*/ 	.short	0x0020
        /*0034*/ 	.byte	0x00, 0xf5, 0x21, 0x00


	//----- nvinfo : EIATTR_KPARAM_INFO
	.align		4
.L_1078:
        /*0038*/ 	.byte	0x04, 0x17
        /*003a*/ 	.short	(.L_1080 - .L_1079)
.L_1079:
        /*003c*/ 	.word	0x00000000
        /*0040*/ 	.short	0x0005
        /*0042*/ 	.short	0x001c
        /*0044*/ 	.byte	0x00, 0xf0, 0x11, 0x00


	//----- nvinfo : EIATTR_KPARAM_INFO
	.align		4
.L_1080:
        /*0048*/ 	.byte	0x04, 0x17
        /*004a*/ 	.short	(.L_1082 - .L_1081)
.L_1081:
        /*004c*/ 	.word	0x00000000
        /*0050*/ 	.short	0x0004
        /*0052*/ 	.short	0x0018
        /*0054*/ 	.byte	0x00, 0xf0, 0x11, 0x00


	//----- nvinfo : EIATTR_KPARAM_INFO
	.align		4
.L_1082:
        /*0058*/ 	.byte	0x04, 0x17
        /*005a*/ 	.short	(.L_1084 - .L_1083)
.L_1083:
        /*005c*/ 	.word	0x00000000
        /*0060*/ 	.short	0x0003
        /*0062*/ 	.short	0x0014
        /*0064*/ 	.byte	0x00, 0xf0, 0x11, 0x00


	//----- nvinfo : EIATTR_KPARAM_INFO
	.align		4
.L_1084:
        /*0068*/ 	.byte	0x04, 0x17
        /*006a*/ 	.short	(.L_1086 - .L_1085)
.L_1085:
        /*006c*/ 	.word	0x00000000
        /*0070*/ 	.short	0x0002
        /*0072*/ 	.short	0x0010
        /*0074*/ 	.byte	0x00, 0xf0, 0x11, 0x00


	//----- nvinfo : EIATTR_KPARAM_INFO
	.align		4
.L_1086:
        /*0078*/ 	.byte	0x04, 0x17
        /*007a*/ 	.short	(.L_1088 - .L_1087)
.L_1087:
        /*007c*/ 	.word	0x00000000
        /*0080*/ 	.short	0x0001
        /*0082*/ 	.short	0x0008
        /*0084*/ 	.byte	0x00, 0xf5, 0x21, 0x00


	//----- nvinfo : EIATTR_KPARAM_INFO
	.align		4
.L_1088:
        /*0088*/ 	.byte	0x04, 0x17
        /*008a*/ 	.short	(.L_1090 - .L_1089)
.L_1089:
        /*008c*/ 	.word	0x00000000
        /*0090*/ 	.short	0x0000
        /*0092*/ 	.short	0x0000
        /*0094*/ 	.byte	0x00, 0xf5, 0x21, 0x00


	//----- nvinfo : EIATTR_SPARSE_MMA_MASK
	.align		4
.L_1090:
        /*0098*/ 	.byte	0x03, 0x50
        /*009a*/ 	.short	0x0000


	//----- nvinfo : EIATTR_MAXREG_COUNT
	.align		4
        /*009c*/ 	.byte	0x03, 0x1b
        /*009e*/ 	.short	0x00ff


	//----- nvinfo : EIATTR_MERCURY_ISA_VERSION
	.align		4
        /*00a0*/ 	.byte	0x03, 0x5f
        /*00a2*/ 	.short	0x0101


	//----- nvinfo : EIATTR_VRC_CTA_INIT_COUNT
	.align		4
        /*00a4*/ 	.byte	0x02, 0x4a
	.zero		1
	.zero		1


	//----- nvinfo : EIATTR_EXIT_INSTR_OFFSETS
	.align		4
        /*00a8*/ 	.byte	0x04, 0x1c
        /*00aa*/ 	.short	(.L_1092 - .L_1091)


	//   ....[0]....
.L_1091:
        /*00ac*/ 	.word	0x000000c0


	//   ....[1]....
        /*00b0*/ 	.word	0x00000610


	//----- nvinfo : EIATTR_CRS_STACK_SIZE
	.align		4
.L_1092:
        /*00b4*/ 	.byte	0x04, 0x1e
        /*00b6*/ 	.short	(.L_1094 - .L_1093)
.L_1093:
        /*00b8*/ 	.word	0x00000000


	//----- nvinfo : EIATTR_CBANK_PARAM_SIZE
	.align		4
.L_1094:
        /*00bc*/ 	.byte	0x03, 0x19
        /*00be*/ 	.short	0x0034


	//----- nvinfo : EIATTR_PARAM_CBANK
	.align		4
        /*00c0*/ 	.byte	0x04, 0x0a
        /*00c2*/ 	.short	(.L_1096 - .L_1095)
	.align		4
.L_1095:
        /*00c4*/ 	.word	index@(.nv.constant0._ZN17fastertransformer24transpose_remove_paddingI6__halfEEvPKT_PS2_iiiiPKiPKfi)
        /*00c8*/ 	.short	0x0380
        /*00ca*/ 	.short	0x0034


	//----- nvinfo : EIATTR_SW_WAR
	.align		4
.L_1096:
        /*00cc*/ 	.byte	0x04, 0x36
        /*00ce*/ 	.short	(.L_1098 - .L_1097)
.L_1097:
        /*00d0*/ 	.word	0x00000008
.L_1098:


//--------------------- .nv.info._ZN17fastertransformer24transpose_remove_paddingIfEEvPKT_PS1_iiiiPKiPKfi --------------------------
	.section	.nv.info._ZN17fastertransformer24transpose_remove_paddingIfEEvPKT_PS1_iiiiPKiPKfi,"",@"SHT_CUDA_INFO"
	.sectionflags	@""
	.align	4


	//----- nvinfo : EIATTR_CUDA_API_VERSION
	.align		4
        /*0000*/ 	.byte	0x04, 0x37
        /*0002*/ 	.short	(.L_1100 - .L_1099)
.L_1099:
        /*0004*/ 	.word	0x00000082


	//----- nvinfo : EIATTR_KPARAM_INFO
	.align		4
.L_1100:
        /*0008*/ 	.byte	0x04, 0x17
        /*000a*/ 	.short	(.L_1102 - .L_1101)
.L_1101:
        /*000c*/ 	.word	0x00000000
        /*0010*/ 	.short	0x0008
        /*0012*/ 	.short	0x0030
        /*0014*/ 	.byte	0x00, 0xf0, 0x11, 0x00


	//----- nvinfo : EIATTR_KPARAM_INFO
	.align		4
.L_1102:
        /*0018*/ 	.byte	0x04, 0x17
        /*001a*/ 	.short	(.L_1104 - .L_1103)
.L_1103:
        /*001c*/ 	.word	0x00000000
        /*0020*/ 	.short	0x0007
        /*0022*/ 	.short	0x0028
        /*0024*/ 	.byte	0x00, 0xf5, 0x21, 0x00


	//----- nvinfo : EIATTR_KPARAM_INFO
	.align		4
.L_1104:
        /*0028*/ 	.byte	0x04, 0x17
        /*002a*/ 	.short	(.L_1106 - .L_1105)
.L_1105:
        /*002c*/ 	.word	0x00000000
        /*0030*/ 	.short	0x0006
        /*0032*/ 	.short	0x0020
        /*0034*/ 	.byte	0x00, 0xf5, 0x21, 0x00


	//----- nvinfo : EIATTR_KPARAM_INFO
	.align		4
.L_1106:
        /*0038*/ 	.byte	0x04, 0x17
        /*003a*/ 	.short	(.L_1108 - .L_1107)
.L_1107:
        /*003c*/ 	.word	0x00000000
        /*0040*/ 	.short	0x0005
        /*0042*/ 	.short	0x001c
        /*0044*/ 	.byte	0x00, 0xf0, 0x11, 0x00


	//----- nvinfo : EIATTR_KPARAM_INFO
	.align		4
.L_1108:
        /*0048*/ 	.byte	0x04, 0x17
        /*004a*/ 	.short	(.L_1110 - .L_1109)
.L_1109:
        /*004c*/ 	.word	0x00000000
        /*0050*/ 	.short	0x0004
        /*0052*/ 	.short	0x0018
        /*0054*/ 	.byte	0x00, 0xf0, 0x11, 0x00


	//----- nvinfo : EIATTR_KPARAM_INFO
	.align		4
.L_1110:
        /*0058*/ 	.byte	0x04, 0x17
        /*005a*/ 	.short	(.L_1112 - .L_1111)
.L_1111:
        /*005c*/ 	.word	0x00000000
        /*0060*/ 	.short	0x0003
        /*0062*/ 	.short	0x0014
        /*0064*/ 	.byte	0x00, 0xf0, 0x11, 0x00


	//----- nvinfo : EIATTR_KPARAM_INFO
	.align		4
.L_1112:
        /*0068*/ 	.byte	0x04, 0x17
        /*006a*/ 	.short	(.L_1114 - .L_1113)
.L_1113:
        /*006c*/ 	.word	0x00000000
        /*0070*/ 	.short	0x0002
        /*0072*/ 	.short	0x0010
        /*0074*/ 	.byte	0x00, 0xf0, 0x11, 0x00


	//----- nvinfo : EIATTR_KPARAM_INFO
	.align		4
.L_1114:
        /*0078*/ 	.byte	0x04, 0x17
        /*007a*/ 	.short	(.L_1116 - .L_1115)
.L_1115:
        /*007c*/ 	.word	0x00000000
        /*0080*/ 	.short	0x0001
        /*0082*/ 	.short	0x0008
        /*0084*/ 	.byte	0x00, 0xf5, 0x21, 0x00


	//----- nvinfo : EIATTR_KPARAM_INFO
	.align		4
.L_1116:
        /*0088*/ 	.byte	0x04, 0x17
        /*008a*/ 	.short	(.L_1118 - .L_1117)
.L_1117:
        /*008c*/ 	.word	0x00000000
        /*0090*/ 	.short	0x0000
        /*0092*/ 	.short	0x0000
        /*0094*/ 	.byte	0x00, 0xf5, 0x21, 0x00


	//----- nvinfo : EIATTR_SPARSE_MMA_MASK
	.align		4
.L_1118:
        /*0098*/ 	.byte	0x03, 0x50
        /*009a*/ 	.short	0x0000


	//----- nvinfo : EIATTR_MAXREG_COUNT
	.align		4
        /*009c*/ 	.byte	0x03, 0x1b
        /*009e*/ 	.short	0x00ff


	//----- nvinfo : EIATTR_MERCURY_ISA_VERSION
	.align		4
        /*00a0*/ 	.byte	0x03, 0x5f
        /*00a2*/ 	.short	0x0101


	//----- nvinfo : EIATTR_VRC_CTA_INIT_COUNT
	.align		4
        /*00a4*/ 	.byte	0x02, 0x4a
	.zero		1
	.zero		1


	//----- nvinfo : EIATTR_EXIT_INSTR_OFFSETS
	.align		4
        /*00a8*/ 	.byte	0x04, 0x1c
        /*00aa*/ 	.short	(.L_1120 - .L_1119)


	//   ....[0]....
.L_1119:
        /*00ac*/ 	.word	0x000000c0


	//   ....[1]....
        /*00b0*/ 	.word	0x00000600


	//----- nvinfo : EIATTR_CRS_STACK_SIZE
	.align		4
.L_1120:
        /*00b4*/ 	.byte	0x04, 0x1e
        /*00b6*/ 	.short	(.L_1122 - .L_1121)
.L_1121:
        /*00b8*/ 	.word	0x00000000


	//----- nvinfo : EIATTR_CBANK_PARAM_SIZE
	.align		4
.L_1122:
        /*00bc*/ 	.byte	0x03, 0x19
        /*00be*/ 	.short	0x0034


	//----- nvinfo : EIATTR_PARAM_CBANK
	.align		4
        /*00c0*/ 	.byte	0x04, 0x0a
        /*00c2*/ 	.short	(.L_1124 - .L_1123)
	.align		4
.L_1123:
        /*00c4*/ 	.word	index@(.nv.constant0._ZN17fastertransformer24transpose_remove_paddingIfEEvPKT_PS1_iiiiPKiPKfi)
        /*00c8*/ 	.short	0x0380
        /*00ca*/ 	.short	0x0034


	//----- nvinfo : EIATTR_SW_WAR
	.align		4
.L_1124:
        /*00cc*/ 	.byte	0x04, 0x36
        /*00ce*/ 	.short	(.L_1126 - .L_1125)
.L_1125:
        /*00d0*/ 	.word	0x00000008
.L_1126:


//--------------------- .nv.info._ZN17fastertransformer24transpose_remove_paddingI7__half2EEvPKT_PS2_iiiiPKiPKfi --------------------------
	.section	.nv.info._ZN17fastertransformer24transpose_remove_paddingI7__half2EEvPKT_PS2_iiiiPKiPKfi,"",@"SHT_CUDA_INFO"
	.sectionflags	@""
	.align	4


	//----- nvinfo : EIATTR_CUDA_API_VERSION
	.align		4
        /*0000*/ 	.byte	0x04, 0x37
        /*0002*/ 	.short	(.L_1128 - .L_1127)
.L_1127:
        /*0004*/ 	.word	0x00000082


	//----- nvinfo : EIATTR_KPARAM_INFO
	.align		4
.L_1128:
        /*0008*/ 	.byte	0x04, 0x17
        /*000a*/ 	.short	(.L_1130 - .L_1129)
.L_1129:
        /*000c*/ 	.word	0x00000000
        /*0010*/ 	.short	0x0008
        /*0012*/ 	.short	0x0030
        /*0014*/ 	.byte	0x00, 0xf0, 0x11, 0x00


	//----- nvinfo : EIATTR_KPARAM_INFO
	.align		4
.L_1130:
        /*0018*/ 	.byte	0x04, 0x17
        /*001a*/ 	.short	(.L_1132 - .L_1131)
.L_1131:
        /*001c*/ 	.word	0x00000000
        /*0020*/ 	.short	0x0007
        /*0022*/ 	.short	0x0028
        /*0024*/ 	.byte	0x00, 0xf5, 0x21, 0x00


	//----- nvinfo : EIATTR_KPARAM_INFO
	.align		4
.L_1132:
        /*0028*/ 	.byte	0x04, 0x17
        /*002a*/ 	.short	(.L_1134 - .L_1133)
.L_1133:
        /*002c*/ 	.word	0x00000000
        /*0030*/ 	.short	0x0006
        /*0032*/ 	.short	0x0020
        /*0034*/ 	.byte	0x00, 0xf5, 0x21, 0x00


	//----- nvinfo : EIATTR_KPARAM_INFO
	.align		4
.L_1134:
        /*0038*/ 	.byte	0x04, 0x17
        /*003a*/ 	.short	(.L_1136 - .L_1135)
.L_1135:
        /*003c*/ 	.word	0x00000000
        /*0040*/ 	.short	0x0005
        /*0042*/ 	.short	0x001c
        /*0044*/ 	.byte	0x00, 0xf0, 0x11, 0x00


	//----- nvinfo : EIATTR_KPARAM_INFO
	.align		4
.L_1136:
        /*0048*/ 	.byte	0x04, 0x17
        /*004a*/ 	.short	(.L_1138 - .L_1137)
.L_1137:
        /*004c*/ 	.word	0x00000000
        /*0050*/ 	.short	0x0004
        /*0052*/ 	.short	0x0018
        /*0054*/ 	.byte	0x00, 0xf0, 0x11, 0x00


	//----- nvinfo : EIATTR_KPARAM_INFO
	.align		4
.L_1138:
        /*0058*/ 	.byte	0x04, 0x17
        /*005a*/ 	.short	(.L_1140 - .L_1139)
.L_1139:
        /*005c*/ 	.word	0x00000000
        /*0060*/ 	.short	0x0003
        /*0062*/ 	.short	0x0014
        /*0064*/ 	.byte	0x00, 0xf0, 0x11, 0x00


	//----- nvinfo : EIATTR_KPARAM_INFO
	.align		4
.L_1140:
        /*0068*/ 	.byte	0x04, 0x17
        /*006a*/ 	.short	(.L_1142 - .L_1141)
.L_1141:
        /*006c*/ 	.word	0x00000000
        /*0070*/ 	.short	0x0002
        /*0072*/ 	.short	0x0010
        /*0074*/ 	.byte	0x00, 0xf0, 0x11, 0x00


	//----- nvinfo : EIATTR_KPARAM_INFO
	.align		4
.L_1142:
        /*0078*/ 	.byte	0x04, 0x17
        /*007a*/ 	.short	(.L_1144 - .L_1143)
.L_1143:
        /*007c*/ 	.word	0x00000000
        /*0080*/ 	.short	0x0001
        /*0082*/ 	.short	0x0008
        /*0084*/ 	.byte	0x00, 0xf5, 0x21, 0x00


	//----- nvinfo : EIATTR_KPARAM_INFO
	.align		4
.L_1144:
        /*0088*/ 	.byte	0x04, 0x17
        /*008a*/ 	.short	(.L_1146 - .L_1145)
.L_1145:
        /*008c*/ 	.word	0x00000000
        /*0090*/ 	.short	0x0000
        /*0092*/ 	.short	0x0000
        /*0094*/ 	.byte	0x00, 0xf5, 0x21, 0x00


	//----- nvinfo : EIATTR_SPARSE_MMA_MASK
	.align		4
.L_1146:
        /*0098*/ 	.byte	0x03, 0x50
        /*009a*/ 	.short	0x0000


	//----- nvinfo : EIATTR_MAXREG_COUNT
	.align		4
        /*009c*/ 	.byte	0x03, 0x1b
        /*009e*/ 	.short	0x00ff


	//----- nvinfo : EIATTR_MERCURY_ISA_VERSION
	.align		4
        /*00a0*/ 	.byte	0x03, 0x5f
        /*00a2*/ 	.short	0x0101


	//----- nvinfo : EIATTR_VRC_CTA_INIT_COUNT
	.align		4
        /*00a4*/ 	.byte	0x02, 0x4a
	.zero		1
	.zero		1


	//----- nvinfo : EIATTR_EXIT_INSTR_OFFSETS
	.align		4
        /*00a8*/ 	.byte	0x04, 0x1c
        /*00aa*/ 	.short	(.L_1148 - .L_1147)


	//   ....[0]....
.L_1147:
        /*00ac*/ 	.word	0x000000c0


	//   ....[1]....
        /*00b0*/ 	.word	0x00000630


	//----- nvinfo : EIATTR_CRS_STACK_SIZE
	.align		4
.L_1148:
        /*00b4*/ 	.byte	0x04, 0x1e
        /*00b6*/ 	.short	(.L_1150 - .L_1149)
.L_1149:
        /*00b8*/ 	.word	0x00000000


	//----- nvinfo : EIATTR_CBANK_PARAM_SIZE
	.align		4
.L_1150:
        /*00bc*/ 	.byte	0x03, 0x19
        /*00be*/ 	.short	0x0034


	//----- nvinfo : EIATTR_PARAM_CBANK
	.align		4
        /*00c0*/ 	.byte	0x04, 0x0a
        /*00c2*/ 	.short	(.L_1152 - .L_1151)
	.align		4
.L_1151:
        /*00c4*/ 	.word	index@(.nv.constant0._ZN17fastertransformer24transpose_remove_paddingI7__half2EEvPKT_PS2_iiiiPKiPKfi)
        /*00c8*/ 	.short	0x0380
        /*00ca*/ 	.short	0x0034


	//----- nvinfo : EIATTR_SW_WAR
	.align		4
.L_1152:
        /*00cc*/ 	.byte	0x04, 0x36
        /*00ce*/ 	.short	(.L_1154 - .L_1153)
.L_1153:
        /*00d0*/ 	.word	0x00000008
.L_1154:


//--------------------- .nv.info._ZN17fastertransformer32add_QKV_bias_rebuild_padding_ia3I6__halfEEvPKT_S4_S4_S4_S4_S4_PS2_S5_S5_PKiS4_S4_iiiiS7_ --------------------------
	.section	.nv.info._ZN17fastertransformer32add_QKV_bias_rebuild_padding_ia3I6__halfEEvPKT_S4_S4_S4_S4_S4_PS2_S5_S5_PKiS4_S4_iiiiS7_,"",@"SHT_CUDA_INFO"
	.sectionflags	@""
	.align	4


	//----- nvinfo : EIATTR_CUDA_API_VERSION
	.align		4
        /*0000*/ 	.byte	0x04, 0x37
        /*0002*/ 	.short	(.L_1156 - .L_1155)
.L_1155:
        /*0004*/ 	.word	0x00000082


	//----- nvinfo : EIATTR_KPARAM_INFO
	.align		4
.L_1156:
        /*0008*/ 	.byte	0x04, 0x17
        /*000a*/ 	.short	(.L_1158 - .L_1157)
.L_1157:
        /*000c*/ 	.word	0x00000000
        /*0010*/ 	.short	0x0010
        /*0012*/ 	.short	0x0070
        /*0014*/ 	.byte	0x00, 0xf5, 0x21, 0x00


	//----- nvinfo : EIATTR_KPARAM_INFO
	.align		4
.L_1158:
        /*0018*/ 	.byte	0x04, 0x17
        /*001a*/ 	.short	(.L_1160 - .L_1159)
.L_1159:
        /*001c*/ 	.word	0x00000000
        /*0020*/ 	.short	0x000f
        /*0022*/ 	.short	0x006c
        /*0024*/ 	.byte	0x00, 0xf0, 0x11, 0x00


	//----- nvinfo : EIATTR_KPARAM_INFO
	.align		4
.L_1160:
        /*0028*/ 	.byte	0x04, 0x17
        /*002a*/ 	.short	(.L_1162 - .L_1161)
.L_1161:
        /*002c*/ 	.word	0x00000000
        /*0030*/ 	.short	0x000e
        /*0032*/ 	.short	0x0068
        /*0034*/ 	.byte	0x00, 0xf0, 0x11, 0x00


	//----- nvinfo : EIATTR_KPARAM_INFO
	.align		4
.L_1162:
        /*0038*/ 	.byte	0x04, 0x17
        /*003a*/ 	.short	(.L_1164 - .L_1163)
.L_1163:
        /*003c*/ 	.word	0x00000000
        /*0040*/ 	.short	0x000d
        /*0042*/ 	.short	0x0064
        /*0044*/ 	.byte	0x00, 0xf0, 0x11, 0x00


	//----- nvinfo : EIATTR_KPARAM_INFO
	.align		4
.L_1164:
        /*0048*/ 	.byte	0x04, 0x17
        /*004a*/ 	.short	(.L_1166 - .L_1165)
.L_1165:
        /*004c*/ 	.word	0x00000000
        /*0050*/ 	.short	0x000c
        /*0052*/ 	.short	0x0060
        /*0054*/ 	.byte	0x00, 0xf0, 0x11, 0x00


	//----- nvinfo : EIATTR_KPARAM_INFO
	.align		4
.L_1166:
        /*0058*/ 	.byte	0x04, 0x17
        /*005a*/ 	.short	(.L_1168 - .L_1167)
.L_1167:
        /*005c*/ 	.word	0x00000000
        /*0060*/ 	.short	0x000b
        /*0062*/ 	.short	0x0058
        /*0064*/ 	.byte	0x00, 0xf5, 0x21, 0x00


	//----- nvinfo : EIATTR_KPARAM_INFO
	.align		4
.L_1168:
        /*0068*/ 	.byte	0x04, 0x17
        /*006a*/ 	.short	(.L_1170 - .L_1169)
.L_1169:
        /*006c*/ 	.word	0x00000000
        /*0070*/ 	.short	0x000a
        /*0072*/ 	.short	0x0050
        /*0074*/ 	.byte	0x00, 0xf5, 0x21, 0x00


	//----- nvinfo : EIATTR_KPARAM_INFO
	.align		4
.L_1170:
        /*0078*/ 	.byte	0x04, 0x17
        /*007a*/ 	.short	(.L_1172 - .L_1171)
.L_1171:
        /*007c*/ 	.word	0x00000000
        /*0080*/ 	.short	0x0009
        /*0082*/ 	.short	0x0048
        /*0084*/ 	.byte	0x00, 0xf5, 0x21, 0x00


	//----- nvinfo : EIATTR_KPARAM_INFO
	.align		4
.L_1172:
        /*0088*/ 	.byte	0x04, 0x17
        /*008a*/ 	.short	(.L_1174 - .L_1173)
.L_1173:
        /*008c*/ 	.word	0x00000000
        /*0090*/ 	.short	0x0008
        /*0092*/ 	.short	0x0040
        /*0094*/ 	.byte	0x00, 0xf5, 0x21, 0x00


	//----- nvinfo : EIATTR_KPARAM_INFO
	.align		4
.L_1174:
        /*0098*/ 	.byte	0x04, 0x17
        /*009a*/ 	.short	(.L_1176 - .L_1175)
.L_1175:
        /*009c*/ 	.word	0x00000000
        /*00a0*/ 	.short	0x0007
        /*00a2*/ 	.short	0x0038
        /*00a4*/ 	.byte	0x00, 0xf5, 0x21, 0x00


	//----- nvinfo : EIATTR_KPARAM_INFO
	.align		4
.L_1176:
        /*00a8*/ 	.byte	0x04, 0x17
        /*00aa*/ 	.short	(.L_1178 - .L_1177)
.L_1177:
        /*00ac*/ 	.word	0x00000000
        /*00b0*/ 	.short	0x0006
        /*00b2*/ 	.short	0x0030
        /*00b4*/ 	.byte	0x00, 0xf5, 0x21, 0x00


	//----- nvinfo : EIATTR_KPARAM_INFO
	.align		4
.L_1178:
        /*00b8*/ 	.byte	0x04, 0x17
        /*00ba*/ 	.short	(.L_1180 - .L_1179)
.L_1179:
        /*00bc*/ 	.word	0x00000000
        /*00c0*/ 	.short	0x0005
        /*00c2*/ 	.short	0x0028
        /*00c4*/ 	.byte	0x00, 0xf5, 0x21, 0x00


	//----- nvinfo : EIATTR_KPARAM_INFO
	.align		4
.L_1180:
        /*00c8*/ 	.byte	0x04, 0x17
        /*00ca*/ 	.short	(.L_1182 - .L_1181)
.L_1181:
        /*00cc*/ 	.word	0x00000000
        /*00d0*/ 	.short	0x0004
        /*00d2*/ 	.short	0x0020
        /*00d4*/ 	.byte	0x00, 0xf5, 0x21, 0x00


	//----- nvinfo : EIATTR_KPARAM_INFO
	.align		4
.L_1182:
        /*00d8*/ 	.byte	0x04, 0x17
        /*00da*/ 	.short	(.L_1184 - .L_1183)
.L_1183:
        /*00dc*/ 	.word	0x00000000
        /*00e0*/ 	.short	0x0003
        /*00e2*/ 	.short	0x0018
        /*00e4*/ 	.byte	0x00, 0xf5, 0x21, 0x00


	//----- nvinfo : EIATTR_KPARAM_INFO
	.align		4
.L_1184:
        /*00e8*/ 	.byte	0x04, 0x17
        /*00ea*/ 	.short	(.L_1186 - .L_1185)
.L_1185:
        /*00ec*/ 	.word	0x00000000
        /*00f0*/ 	.short	0x0002
        /*00f2*/ 	.short	0x0010
        /*00f4*/ 	.byte	0x00, 0xf5, 0x21, 0x00


	//----- nvinfo : EIATTR_KPARAM_INFO
	.align		4
.L_1186:
        /*00f8*/ 	.byte	0x04, 0x17
        /*00fa*/ 	.short	(.L_1188 - .L_1187)
.L_1187:
        /*00fc*/ 	.word	0x00000000
        /*0100*/ 	.short	0x0001
        /*0102*/ 	.short	0x0008
        /*0104*/ 	.byte	0x00, 0xf5, 0x21, 0x00


	//----- nvinfo : EIATTR_KPARAM_INFO
	.align		4
.L_1188:
        /*0108*/ 	.byte	0x04, 0x17
        /*010a*/ 	.short	(.L_1190 - .L_1189)
.L_1189:
        /*010c*/ 	.word	0x00000000
        /*0110*/ 	.short	0x0000
        /*0112*/ 	.short	0x0000
        /*0114*/ 	.byte	0x00, 0xf5, 0x21, 0x00


	//----- nvinfo : EIATTR_SPARSE_MMA_MASK
	.align		4
.L_1190:
        /*0118*/ 	.byte	0x03, 0x50
        /*011a*/ 	.short	0x0000


	//----- nvinfo : EIATTR_MAXREG_COUNT
	.align		4
        /*011c*/ 	.byte	0x03, 0x1b
        /*011e*/ 	.short	0x00ff


	//----- nvinfo : EIATTR_MERCURY_ISA_VERSION
	.align		4
        /*0120*/ 	.byte	0x03, 0x5f
        /*0122*/ 	.short	0x0101


	//----- nvinfo : EIATTR_VRC_CTA_INIT_COUNT
	.align		4
        /*0124*/ 	.byte	0x02, 0x4a
	.zero		1
	.zero		1


	//----- nvinfo : EIATTR_EXIT_INSTR_OFFSETS
	.align		4
        /*0128*/ 	.byte	0x04, 0x1c
        /*012a*/ 	.short	(.L_1192 - .L_1191)


	//   ....[0]....
.L_1191:
        /*012c*/ 	.word	0x000002f0


	//   ....[1]....
        /*0130*/ 	.word	0x00000820


	//   ....[2]....
        /*0134*/ 	.word	0x00000cf0


	//   ....[3]....
        /*0138*/ 	.word	0x00001160


	//   ....[4]....
        /*013c*/ 	.word	0x000015f0


	//----- nvinfo : EIATTR_CRS_STACK_SIZE
	.align		4
.L_1192:
        /*0140*/ 	.byte	0x04, 0x1e
        /*0142*/ 	.short	(.L_1194 - .L_1193)
.L_1193:
        /*0144*/ 	.word	0x00000000


	//----- nvinfo : EIATTR_CBANK_PARAM_SIZE
	.align		4
.L_1194:
        /*0148*/ 	.byte	0x03, 0x19
        /*014a*/ 	.short	0x0078


	//----- nvinfo : EIATTR_PARAM_CBANK
	.align		4
        /*014c*/ 	.byte	0x04, 0x0a
        /*014e*/ 	.short	(.L_1196 - .L_1195)
	.align		4
.L_1195:
        /*0150*/ 	.word	index@(.nv.constant0._ZN17fastertransformer32add_QKV_bias_rebuild_padding_ia3I6__halfEEvPKT_S4_S4_S4_S4_S4_PS2_S5_S5_PKiS4_S4_iiiiS7_)
        /*0154*/ 	.short	0x0380
        /*0156*/ 	.short	0x0078


	//----- nvinfo : EIATTR_SW_WAR
	.align		4
.L_1196:
        /*0158*/ 	.byte	0x04, 0x36
        /*015a*/ 	.short	(.L_1198 - .L_1197)
.L_1197:
        /*015c*/ 	.word	0x00000008
.L_1198:


//--------------------- .nv.info._ZN17fastertransformer19rebuild_padding_ia3I6__halfEEvPKT_S4_S4_PS2_S5_S5_PKiS4_S4_iiiiS7_ --------------------------
	.section	.nv.info._ZN17fastertransformer19rebuild_padding_ia3I6__halfEEvPKT_S4_S4_PS2_S5_S5_PKiS4_S4_iiiiS7_,"",@"SHT_CUDA_INFO"
	.sectionflags	@""
	.align	4


	//----- nvinfo : EIATTR_CUDA_API_VERSION
	.align		4
        /*0000*/ 	.byte	0x04, 0x37
        /*0002*/ 	.short	(.L_1200 - .L_1199)
.L_1199:
        /*0004*/ 	.word	0x00000082


	//----- nvinfo : EIATTR_KPARAM_INFO
	.align		4
.L_1200:
        /*0008*/ 	.byte	0x04, 0x17
        /*000a*/ 	.short	(.L_1202 - .L_1201)
.L_1201:
        /*000c*/ 	.word	0x00000000
        /*0010*/ 	.short	0x000d
        /*0012*/ 	.short	0x0058
        /*0014*/ 	.byte	0x00, 0xf5, 0x21, 0x00


	//----- nvinfo : EIATTR_KPARAM_INFO
	.align		4
.L_1202:
        /*0018*/ 	.byte	0x04, 0x17
        /*001a*/ 	.short	(.L_1204 - .L_1203)
.L_1203:
        /*001c*/ 	.word	0x00000000
        /*0020*/ 	.short	0x000c
        /*0022*/ 	.short	0x0054
        /*0024*/ 	.byte	0x00, 0xf0, 0x11, 0x00


	//----- nvinfo : EIATTR_KPARAM_INFO
	.align		4
.L_1204:
        /*0028*/ 	.byte	0x04, 0x17
        /*002a*/ 	.short	(.L_1206 - .L_1205)
.L_1205:
        /*002c*/ 	.word	0x00000000
        /*0030*/ 	.short	0x000b
        /*0032*/ 	.short	0x0050
        /*0034*/ 	.byte	0x00, 0xf0, 0x11, 0x00


	//----- nvinfo : EIATTR_KPARAM_INFO
	.align		4
.L_1206:
        /*0038*/ 	.byte	0x04, 0x17
        /*003a*/ 	.short	(.L_1208 - .L_1207)
.L_1207:
        /*003c*/ 	.word	0x00000000
        /*0040*/ 	.short	0x000a
        /*0042*/ 	.short	0x004c
        /*0044*/ 	.byte	0x00, 0xf0, 0x11, 0x00


	//----- nvinfo : EIATTR_KPARAM_INFO
	.align		4
.L_1208:
        /*0048*/ 	.byte	0x04, 0x17
        /*004a*/ 	.short	(.L_1210 - .L_1209)
.L_1209:
        /*004c*/ 	.word	0x00000000
        /*0050*/ 	.short	0x0009
        /*0052*/ 	.short	0x0048
        /*0054*/ 	.byte	0x00, 0xf0, 0x11, 0x00


	//----- nvinfo : EIATTR_KPARAM_INFO
	.align		4
.L_1210:
        /*0058*/ 	.byte	0x04, 0x17
        /*005a*/ 	.short	(.L_1212 - .L_1211)
.L_1211:
        /*005c*/ 	.word	0x00000000
        /*0060*/ 	.short	0x0008
        /*0062*/ 	.short	0x0040
        /*0064*/ 	.byte	0x00, 0xf5, 0x21, 0x00


	//----- nvinfo : EIATTR_KPARAM_INFO
	.align		4
.L_1212:
        /*0068*/ 	.byte	0x04, 0x17
        /*006a*/ 	.short	(.L_1214 - .L_1213)
.L_1213:
        /*006c*/ 	.word	0x00000000
        /*0070*/ 	.short	0x0007
        /*0072*/ 	.short	0x0038
        /*0074*/ 	.byte	0x00, 0xf5, 0x21, 0x00


	//----- nvinfo : EIATTR_KPARAM_INFO
	.align		4
.L_1214:
        /*0078*/ 	.byte	0x04, 0x17
        /*007a*/ 	.short	(.L_1216 - .L_1215)
.L_1215:
        /*007c*/ 	.word	0x00000000
        /*0080*/ 	.short	0x0006
        /*0082*/ 	.short	0x0030
        /*0084*/ 	.byte	0x00, 0xf5, 0x21, 0x00


	//----- nvinfo : EIATTR_KPARAM_INFO
	.align		4
.L_1216:
        /*0088*/ 	.byte	0x04, 0x17
        /*008a*/ 	.short	(.L_1218 - .L_1217)
.L_1217:
        /*008c*/ 	.word	0x00000000
        /*0090*/ 	.short	0x0005
        /*0092*/ 	.short	0x0028
        /*0094*/ 	.byte	0x00, 0xf5, 0x21, 0x00


	//----- nvinfo : EIATTR_KPARAM_INFO
	.align		4
.L_1218:
        /*0098*/ 	.byte	0x04, 0x17
        /*009a*/ 	.short	(.L_1220 - .L_1219)
.L_1219:
        /*009c*/ 	.word	0x00000000
        /*00a0*/ 	.short	0x0004
        /*00a2*/ 	.short	0x0020
        /*00a4*/ 	.byte	0x00, 0xf5, 0x21, 0x00


	//----- nvinfo : EIATTR_KPARAM_INFO
	.align		4
.L_1220:
        /*00a8*/ 	.byte	0x04, 0x17
        /*00aa*/ 	.short	(.L_1222 - .L_1221)
.L_1221:
        /*00ac*/ 	.word	0x00000000
        /*00b0*/ 	.short	0x0003
        /*00b2*/ 	.short	0x0018
        /*00b4*/ 	.byte	0x00, 0xf5, 0x21, 0x00


	//----- nvinfo : EIATTR_KPARAM_INFO
	.align		4
.L_1222:
        /*00b8*/ 	.byte	0x04, 0x17
        /*00ba*/ 	.short	(.L_1224 - .L_1223)
.L_1223:
        /*00bc*/ 	.word	0x00000000
        /*00c0*/ 	.short	0x0002
        /*00c2*/ 	.short	0x0010
        /*00c4*/ 	.byte	0x00, 0xf5, 0x21, 0x00


	//----- nvinfo : EIATTR_KPARAM_INFO
	.align		4
.L_1224:
        /*00c8*/ 	.byte	0x04, 0x17
        /*00ca*/ 	.short	(.L_1226 - .L_1225)
.L_1225:
        /*00cc*/ 	.word	0x00000000
        /*00d0*/ 	.short	0x0001
        /*00d2*/ 	.short	0x0008
        /*00d4*/ 	.byte	0x00, 0xf5, 0x21, 0x00


	//----- nvinfo : EIATTR_KPARAM_INFO
	.align		4
.L_1226:
        /*00d8*/ 	.byte	0x04, 0x17
        /*00da*/ 	.short	(.L_1228 - .L_1227)
.L_1227:
        /*00dc*/ 	.word	0x00000000
        /*00e0*/ 	.short	0x0000
        /*00e2*/ 	.short	0x0000
        /*00e4*/ 	.byte	0x00, 0xf5, 0x21, 0x00


	//----- nvinfo : EIATTR_SPARSE_MMA_MASK
	.align		4
.L_1228:
        /*00e8*/ 	.byte	0x03, 0x50
        /*00ea*/ 	.short	0x0000


	//----- nvinfo : EIATTR_MAXREG_COUNT
	.align		4
        /*00ec*/ 	.byte	0x03, 0x1b
        /*00ee*/ 	.short	0x00ff


	//----- nvinfo : EIATTR_MERCURY_ISA_VERSION
	.align		4
        /*00f0*/ 	.byte	0x03, 0x5f
        /*00f2*/ 	.short	0x0101


	//----- nvinfo : EIATTR_VRC_CTA_INIT_COUNT
	.align		4
        /*00f4*/ 	.byte	0x02, 0x4a
	.zero		1
	.zero		1


	//----- nvinfo : EIATTR_EXIT_INSTR_OFFSETS
	.align		4
        /*00f8*/ 	.byte	0x04, 0x1c
        /*00fa*/ 	.short	(.L_1230 - .L_1229)


	//   ....[0]....
.L_1229:
        /*00fc*/ 	.word	0x000002f0


	//   ....[1]....
        /*0100*/ 	.word	0x00000760


	//   ....[2]....
        /*0104*/ 	.word	0x00000b70


	//   ....[3]....
        /*0108*/ 	.word	0x00000f00


	//   ....[4]....
        /*010c*/ 	.word	0x000012d0


	//----- nvinfo : EIATTR_CRS_STACK_SIZE
	.align		4
.L_1230:
        /*0110*/ 	.byte	0x04, 0x1e
        /*0112*/ 	.short	(.L_1232 - .L_1231)
.L_1231:
        /*0114*/ 	.word	0x00000000


	//----- nvinfo : EIATTR_CBANK_PARAM_SIZE
	.align		4
.L_1232:
        /*0118*/ 	.byte	0x03, 0x19
        /*011a*/ 	.short	0x0060


	//----- nvinfo : EIATTR_PARAM_CBANK
	.align		4
        /*011c*/ 	.byte	0x04, 0x0a
        /*011e*/ 	.short	(.L_1234 - .L_1233)
	.align		4
.L_1233:
        /*0120*/ 	.word	index@(.nv.constant0._ZN17fastertransformer19rebuild_padding_ia3I6__halfEEvPKT_S4_S4_PS2_S5_S5_PKiS4_S4_iiiiS7_)
        /*0124*/ 	.short	0x0380
        /*0126*/ 	.short	0x0060


	//----- nvinfo : EIATTR_SW_WAR
	.align		4
.L_1234:
        /*0128*/ 	.byte	0x04, 0x36
        /*012a*/ 	.short	(.L_1236 - .L_1235)
.L_1235:
        /*012c*/ 	.word	0x00000008
.L_1236:


//--------------------- .nv.info._ZN17fastertransformer32add_QKV_bias_rebuild_padding_ia3IfEEvPKT_S3_S3_S3_S3_S3_PS1_S4_S4_PKiS3_S3_iiiiS6_ --------------------------
	.section	.nv.info._ZN17fastertransformer32add_QKV_bias_rebuild_padding_ia3IfEEvPKT_S3_S3_S3_S3_S3_PS1_S4_S4_PKiS3_S3_iiiiS6_,"",@"SHT_CUDA_INFO"
	.sectionflags	@""
	.align	4


	//----- nvinfo : EIATTR_CUDA_API_VERSION
	.align		4
        /*0000*/ 	.byte	0x04, 0x37
        /*0002*/ 	.short	(.L_1238 - .L_1237)
.L_1237:
        /*0004*/ 	.word	0x00000082


	//----- nvinfo : EIATTR_KPARAM_INFO
	.align		4
.L_1238:
        /*0008*/ 	.byte	0x04, 0x17
        /*000a*/ 	.short	(.L_1240 - .L_1239)
.L_1239:
        /*000c*/ 	.word	0x00000000
        /*0010*/ 	.short	0x0010
        /*0012*/ 	.short	0x0070
        /*0014*/ 	.byte	0x00, 0xf5, 0x21, 0x00


	//----- nvinfo : EIATTR_KPARAM_INFO
	.align		4
.L_1240:
        /*0018*/ 	.byte	0x04, 0x17
        /*001a*/ 	.short	(.L_1242 - .L_1241)
.L_1241:
        /*001c*/ 	.word	0x00000000
        /*0020*/ 	.short	0x000f
        /*0022*/ 	.short	0x006c
        /*0024*/ 	.byte	0x00, 0xf0, 0x11, 0x00


	//----- nvinfo : EIATTR_KPARAM_INFO
	.align		4
.L_1242:
        /*0028*/ 	.byte	0x04, 0x17
        /*002a*/ 	.short	(.L_1244 - .L_1243)
.L_1243:
        /*002c*/ 	.word	0x00000000
        /*0030*/ 	.short	0x000e
        /*0032*/ 	.short	0x0068
        /*0034*/ 	.byte	0x00, 0xf0, 0x11, 0x00


	//----- nvinfo : EIATTR_KPARAM_INFO
	.align		4
.L_1244:
        /*0038*/ 	.byte	0x04, 0x17
        /*003a*/ 	.short	(.L_1246 - .L_1245)
.L_1245:
        /*003c*/ 	.word	0x00000000
        /*0040*/ 	.short	0x000d
        /*0042*/ 	.short	0x0064
        /*0044*/ 	.byte	0x00, 0xf0, 0x11, 0x00


	//----- nvinfo : EIATTR_KPARAM_INFO
	.align		4
.L_1246:
        /*0048*/ 	.byte	0x04, 0x17
        /*004a*/ 	.short	(.L_1248 - .L_1247)
.L_1247:
        /*004c*/ 	.word	0x00000000
        /*0050*/ 	.short	0x000c
        /*0052*/ 	.short	0x0060
        /*0054*/ 	.byte	0x00, 0xf0, 0x11, 0x00


	//----- nvinfo : EIATTR_KPARAM_INFO
	.align		4
.L_1248:
        /*0058*/ 	.byte	0x04, 0x17
        /*005a*/ 	.short	(.L_1250 - .L_1249)
.L_1249:
        /*005c*/ 	.word	0x00000000
        /*0060*/ 	.short	0x000b
        /*0062*/ 	.short	0x0058
        /*0064*/ 	.byte	0x00, 0xf5, 0x21, 0x00


	//----- nvinfo : EIATTR_KPARAM_INFO
	.align		4
.L_1250:
        /*0068*/ 	.byte	0x04, 0x17
        /*006a*/ 	.short	(.L_1252 - .L_1251)
.L_1251:
        /*006c*/ 	.word	0x00000000
        /*0070*/ 	.short	0x000a
        /*0072*/ 	.short	0x0050
        /*0074*/ 	.byte	0x00, 0xf5, 0x21, 0x00


	//----- nvinfo : EIATTR_KPARAM_INFO
	.align		4
.L_1252:
        /*0078*/ 	.byte	0x04, 0x17
        /*007a*/ 	.short	(.L_1254 - .L_1253)
.L_1253:
        /*007c*/ 	.word	0x00000000
        /*0080*/ 	.short	0x0009
        /*0082*/ 	.short	0x0048
        /*0084*/ 	.byte	0x00, 0xf5, 0x21, 0x00


	//----- nvinfo : EIATTR_KPARAM_INFO
	.align		4
.L_1254:
        /*0088*/ 	.byte	0x04, 0x17
        /*008a*/ 	.short	(.L_1256 - .L_1255)
.L_1255:
        /*008c*/ 	.word	0x00000000
        /*0090*/ 	.short	0x0008
        /*0092*/ 	.short	0x0040
        /*0094*/ 	.byte	0x00, 0xf5, 0x21, 0x00


	//----- nvinfo : EIATTR_KPARAM_INFO
	.align		4
.L_1256:
        /*0098*/ 	.byte	0x04, 0x17
        /*009a*/ 	.short	(.L_1258 - .L_1257)
.L_1257:
        /*009c*/ 	.word	0x00000000
        /*00a0*/ 	.short	0x0007
        /*00a2*/ 	.short	0x0038
        /*00a4*/ 	.byte	0x00, 0xf5, 0x21, 0x00


	//----- nvinfo : EIATTR_KPARAM_INFO
	.align		4
.L_1258:
        /*00a8*/ 	.byte	0x04, 0x17
        /*00aa*/ 	.short	(.L_1260 - .L_1259)
.L_1259:
        /*00ac*/ 	.word	0x00000000
        /*00b0*/ 	.short	0x0006
        /*00b2*/ 	.short	0x0030
        /*00b4*/ 	.byte	0x00, 0xf5, 0x21, 0x00


	//----- nvinfo : EIATTR_KPARAM_INFO
	.align		4
.L_1260:
        /*00b8*/ 	.byte	0x04, 0x17
        /*00ba*/ 	.short	(.L_1262 - .L_1261)
.L_1261:
        /*00bc*/ 	.word	0x00000000
        /*00c0*/ 	.short	0x0005
        /*00c2*/ 	.short	0x0028
        /*00c4*/ 	.byte	0x00, 0xf5, 0x21, 0x00


	//----- nvinfo : EIATTR_KPARAM_INFO
	.align		4
.L_1262:
        /*00c8*/ 	.byte	0x04, 0x17
        /*00ca*/ 	.short	(.L_1264 - .L_1263)
.L_1263:
        /*00cc*/ 	.word	0x00000000
        /*00d0*/ 	.short	0x0004
        /*00d2*/ 	.short	0x0020
        /*00d4*/ 	.byte	0x00, 0xf5, 0x21, 0x00


	//----- nvinfo : EIATTR_KPARAM_INFO
	.align		4
.L_1264:
        /*00d8*/ 	.byte	0x04, 0x17
        /*00da*/ 	.short	(.L_1266 - .L_1265)
.L_1265:
        /*00dc*/ 	.word	0x00000000
        /*00e0*/ 	.short	0x0003
        /*00e2*/ 	.short	0x0018
        /*00e4*/ 	.byte	0x00, 0xf5, 0x21, 0x00


	//----- nvinfo : EIATTR_KPARAM_INFO
	.align		4
.L_1266:
        /*00e8*/ 	.byte	0x04, 0x17
        /*00ea*/ 	.short	(.L_1268 - .L_1267)
.L_1267:
        /*00ec*/ 	.word	0x00000000
        /*00f0*/ 	.short	0x0002
        /*00f2*/ 	.short	0x0010
        /*00f4*/ 	.byte	0x00, 0xf5, 0x21, 0x00


	//----- nvinfo : EIATTR_KPARAM_INFO
	.align		4
.L_1268:
        /*00f8*/ 	.byte	0x04, 0x17
        /*00fa*/ 	.short	(.L_1270 - .L_1269)
.L_1269:
        /*00fc*/ 	.word	0x00000000
        /*0100*/ 	.short	0x0001
        /*0102*/ 	.short	0x0008
        /*0104*/ 	.byte	0x00, 0xf5, 0x21, 0x00


	//----- nvinfo : EIATTR_KPARAM_INFO
	.align		4
.L_1270:
        /*0108*/ 	.byte	0x04, 0x17
        /*010a*/ 	.short	(.L_1272 - .L_1271)
.L_1271:
        /*010c*/ 	.word	0x00000000
        /*0110*/ 	.short	0x0000
        /*0112*/ 	.short	0x0000
        /*0114*/ 	.byte	0x00, 0xf5, 0x21, 0x00


	//----- nvinfo : EIATTR_SPARSE_MMA_MASK
	.align		4
.L_1272:
        /*0118*/ 	.byte	0x03, 0x50
        /*011a*/ 	.short	0x0000


	//----- nvinfo : EIATTR_MAXREG_COUNT
	.align		4
        /*011c*/ 	.byte	0x03, 0x1b
        /*011e*/ 	.short	0x00ff


	//----- nvinfo : EIATTR_MERCURY_ISA_VERSION
	.align		4
        /*0120*/ 	.byte	0x03, 0x5f
        /*0122*/ 	.short	0x0101


	//----- nvinfo : EIATTR_VRC_CTA_INIT_COUNT
	.align		4
        /*0124*/ 	.byte	0x02, 0x4a
	.zero		1
	.zero		1


	//----- nvinfo : EIATTR_EXIT_INSTR_OFFSETS
	.align		4
        /*0128*/ 	.byte	0x04, 0x1c
        /*012a*/ 	.short	(.L_1274 - .L_1273)


	//   ....[0]....
.L_1273:
        /*012c*/ 	.word	0x000002b0


	//   ....[1]....
        /*0130*/ 	.word	0x000008b0


	//----- nvinfo : EIATTR_CRS_STACK_SIZE
	.align		4
.L_1274:
        /*0134*/ 	.byte	0x04, 0x1e
        /*0136*/ 	.short	(.L_1276 - .L_1275)
.L_1275:
        /*0138*/ 	.word	0x00000000


	//----- nvinfo : EIATTR_CBANK_PARAM_SIZE
	.align		4
.L_1276:
        /*013c*/ 	.byte	0x03, 0x19
        /*013e*/ 	.short	0x0078


	//----- nvinfo : EIATTR_PARAM_CBANK
	.align		4
        /*0140*/ 	.byte	0x04, 0x0a
        /*0142*/ 	.short	(.L_1278 - .L_1277)
	.align		4
.L_1277:
        /*0144*/ 	.word	index@(.nv.constant0._ZN17fastertransformer32add_QKV_bias_rebuild_padding_ia3IfEEvPKT_S3_S3_S3_S3_S3_PS1_S4_S4_PKiS3_S3_iiiiS6_)
        /*0148*/ 	.short	0x0380
        /*014a*/ 	.short	0x0078


	//----- nvinfo : EIATTR_SW_WAR
	.align		4
.L_1278:
        /*014c*/ 	.byte	0x04, 0x36
        /*014e*/ 	.short	(.L_1280 - .L_1279)
.L_1279:
        /*0150*/ 	.word	0x00000008
.L_1280:


//--------------------- .nv.info._ZN17fastertransformer32add_QKV_bias_rebuild_padding_ia3I7__half2EEvPKT_S4_S4_S4_S4_S4_PS2_S5_S5_PKiS4_S4_iiiiS7_ --------------------------
	.section	.nv.info._ZN17fastertransformer32add_QKV_bias_rebuild_padding_ia3I7__half2EEvPKT_S4_S4_S4_S4_S4_PS2_S5_S5_PKiS4_S4_iiiiS7_,"",@"SHT_CUDA_INFO"
	.sectionflags	@""
	.align	4


	//----- nvinfo : EIATTR_CUDA_API_VERSION
	.align		4
        /*0000*/ 	.byte	0x04, 0x37
        /*0002*/ 	.short	(.L_1282 - .L_1281)
.L_1281:
        /*0004*/ 	.word	0x00000082


	//----- nvinfo : EIATTR_KPARAM_INFO
	.align		4
.L_1282:
        /*0008*/ 	.byte	0x04, 0x17
        /*000a*/ 	.short	(.L_1284 - .L_1283)
.L_1283:
        /*000c*/ 	.word	0x00000000
        /*0010*/ 	.short	0x0010
        /*0012*/ 	.short	0x0070
        /*0014*/ 	.byte	0x00, 0xf5, 0x21, 0x00


	//----- nvinfo : EIATTR_KPARAM_INFO
	.align		4
.L_1284:
        /*0018*/ 	.byte	0x04, 0x17
        /*001a*/ 	.short	(.L_1286 - .L_1285)
.L_1285:
        /*001c*/ 	.word	0x00000000
        /*0020*/ 	.short	0x000f
        /*0022*/ 	.short	0x006c
        /*0024*/ 	.byte	0x00, 0xf0, 0x11, 0x00


	//----- nvinfo : EIATTR_KPARAM_INFO
	.align		4
.L_1286:
        /*0028*/ 	.byte	0x04, 0x17
        /*002a*/ 	.short	(.L_1288 - .L_1287)
.L_1287:
        /*002c*/ 	.word	0x00000000
        /*0030*/ 	.short	0x000e
        /*0032*/ 	.short	0x0068
        /*0034*/ 	.byte	0x00, 0xf0, 0x11, 0x00


	//----- nvinfo : EIATTR_KPARAM_INFO
	.align		4
.L_1288:
        /*0038*/ 	.byte	0x04, 0x17
        /*003a*/ 	.short	(.L_1290 - .L_1289)
.L_1289:
        /*003c*/ 	.word	0x00000000
        /*0040*/ 	.short	0x000d
        /*0042*/ 	.short	0x0064
        /*0044*/ 	.byte	0x00, 0xf0, 0x11, 0x00


	//----- nvinfo : EIATTR_KPARAM_INFO
	.align		4
.L_1290:
        /*0048*/ 	.byte	0x04, 0x17
        /*004a*/ 	.short	(.L_1292 - .L_1291)
.L_1291:
        /*004c*/ 	.word	0x00000000
        /*0050*/ 	.short	0x000c
        /*0052*/ 	.short	0x0060
        /*0054*/ 	.byte	0x00, 0xf0, 0x11, 0x00


	//----- nvinfo : EIATTR_KPARAM_INFO
	.align		4
.L_1292:
        /*0058*/ 	.byte	0x04, 0x17
        /*005a*/ 	.short	(.L_1294 - .L_1293)
.L_1293:
        /*005c*/ 	.word	0x00000000
        /*0060*/ 	.short	0x000b
        /*0062*/ 	.short	0x0058
        /*0064*/ 	.byte	0x00, 0xf5, 0x21, 0x00


	//----- nvinfo : EIATTR_KPARAM_INFO
	.align		4
.L_1294:
        /*0068*/ 	.byte	0x04, 0x17
        /*006a*/ 	.short	(.L_1296 - .L_1295)
.L_1295:
        /*006c*/ 	.word	0x00000000
        /*0070*/ 	.short	0x000a
        /*0072*/ 	.short	0x0050
        /*0074*/ 	.byte	0x00, 0xf5, 0x21, 0x00


	//----- nvinfo : EIATTR_KPARAM_INFO
	.align		4
.L_1296:
        /*0078*/ 	.byte	0x04, 0x17
        /*007a*/ 	.short	(.L_1298 - .L_1297)
.L_1297:
        /*007c*/ 	.word	0x00000000
        /*0080*/ 	.short	0x0009
        /*0082*/ 	.short	0x0048
        /*0084*/ 	.byte	0x00, 0xf5, 0x21, 0x00


	//----- nvinfo : EIATTR_KPARAM_INFO
	.align		4
.L_1298:
        /*0088*/ 	.byte	0x04, 0x17
        /*008a*/ 	.short	(.L_1300 - .L_1299)
.L_1299:
        /*008c*/ 	.word	0x00000000
        /*0090*/ 	.short	0x0008
        /*0092*/ 	.short	0x0040
        /*0094*/ 	.byte	0x00, 0xf5, 0x21, 0x00


	//----- nvinfo : EIATTR_KPARAM_INFO
	.align		4
.L_1300:
        /*0098*/ 	.byte	0x04, 0x17
        /*009a*/ 	.short	(.L_1302 - .L_1301)
.L_1301:
        /*009c*/ 	.word	0x00000000
        /*00a0*/ 	.short	0x0007
        /*00a2*/ 	.short	0x0038
        /*00a4*/ 	.byte	0x00, 0xf5, 0x21, 0x00


	//----- nvinfo : EIATTR_KPARAM_INFO
	.align		4
.L_1302:
        /*00a8*/ 	.byte	0x04, 0x17
        /*00aa*/ 	.short	(.L_1304 - .L_1303)
.L_1303:
        /*00ac*/ 	.word	0x00000000
        /*00b0*/ 	.short	0x0006
        /*00b2*/ 	.short	0x0030
        /*00b4*/ 	.byte	0x00, 0xf5, 0x21, 0x00


	//----- nvinfo : EIATTR_KPARAM_INFO
	.align		4
.L_1304:
        /*00b8*/ 	.byte	0x04, 0x17
        /*00ba*/ 	.short	(.L_1306 - .L_1305)
.L_1305:
        /*00bc*/ 	.word	0x00000000
        /*00c0*/ 	.short	0x0005
        /*00c2*/ 	.short	0x0028
        /*00c4*/ 	.byte	0x00, 0xf5, 0x21, 0x00


	//----- nvinfo : EIATTR_KPARAM_INFO
	.align		4
.L_1306:
        /*00c8*/ 	.byte	0x04, 0x17
        /*00ca*/ 	.short	(.L_1308 - .L_1307)
.L_1307:
        /*00cc*/ 	.word	0x00000000
        /*00d0*/ 	.short	0x0004
        /*00d2*/ 	.short	0x0020
        /*00d4*/ 	.byte	0x00, 0xf5, 0x21, 0x00


	//----- nvinfo : EIATTR_KPARAM_INFO
	.align		4
.L_1308:
        /*00d8*/ 	.byte	0x04, 0x17
        /*00da*/ 	.short	(.L_1310 - .L_1309)
.L_1309:
        /*00dc*/ 	.word	0x00000000
        /*00e0*/ 	.short	0x0003
        /*00e2*/ 	.short	0x0018
        /*00e4*/ 	.byte	0x00, 0xf5, 0x21, 0x00


	//----- nvinfo : EIATTR_KPARAM_INFO
	.align		4
.L_1310:
        /*00e8*/ 	.byte	0x04, 0x17
        /*00ea*/ 	.short	(.L_1312 - .L_1311)
.L_1311:
        /*00ec*/ 	.word	0x00000000
        /*00f0*/ 	.short	0x0002
        /*00f2*/ 	.short	0x0010
        /*00f4*/ 	.byte	0x00, 0xf5, 0x21, 0x00


	//----- nvinfo : EIATTR_KPARAM_INFO
	.align		4
.L_1312:
        /*00f8*/ 	.byte	0x04, 0x17
        /*00fa*/ 	.short	(.L_1314 - .L_1313)
.L_1313:
        /*00fc*/ 	.word	0x00000000
        /*0100*/ 	.short	0x0001
        /*0102*/ 	.short	0x0008
        /*0104*/ 	.byte	0x00, 0xf5, 0x21, 0x00


	//----- nvinfo : EIATTR_KPARAM_INFO
	.align		4
.L_1314:
        /*0108*/ 	.byte	0x04, 0x17
        /*010a*/ 	.short	(.L_1316 - .L_1315)
.L_1315:
        /*010c*/ 	.word	0x00000000
        /*0110*/ 	.short	0x0000
        /*0112*/ 	.short	0x0000
        /*0114*/ 	.byte	0x00, 0xf5, 0x21, 0x00


	//----- nvinfo : EIATTR_SPARSE_MMA_MASK
	.align		4
.L_1316:
        /*0118*/ 	.byte	0x03, 0x50
        /*011a*/ 	.short	0x0000


	//----- nvinfo : EIATTR_MAXREG_COUNT
	.align		4
        /*011c*/ 	.byte	0x03, 0x1b
        /*011e*/ 	.short	0x00ff


	//----- nvinfo : EIATTR_MERCURY_ISA_VERSION
	.align		4
        /*0120*/ 	.byte	0x03, 0x5f
        /*0122*/ 	.short	0x0101


	//----- nvinfo : EIATTR_VRC_CTA_INIT_COUNT
	.align		4
        /*0124*/ 	.byte	0x02, 0x4a
	.zero		1
	.zero		1


	//----- nvinfo : EIATTR_EXIT_INSTR_OFFSETS
	.align		4
        /*0128*/ 	.byte	0x04, 0x1c
        /*012a*/ 	.short	(.L_1318 - .L_1317)


	//   ....[0]....
.L_1317:
        /*012c*/ 	.word	0x000002f0


	//   ....[1]....
        /*0130*/ 	.word	0x00000810


	//   ....[2]....
        /*0134*/ 	.word	0x00000cc0


	//   ....[3]....
        /*0138*/ 	.word	0x00001110


	//   ....[4]....
        /*013c*/ 	.word	0x00001590


	//----- nvinfo : EIATTR_CRS_STACK_SIZE
	.align		4
.L_1318:
        /*0140*/ 	.byte	0x04, 0x1e
        /*0142*/ 	.short	(.L_1320 - .L_1319)
.L_1319:
        /*0144*/ 	.word	0x00000000


	//----- nvinfo : EIATTR_CBANK_PARAM_SIZE
	.align		4
.L_1320:
        /*0148*/ 	.byte	0x03, 0x19
        /*014a*/ 	.short	0x0078


	//----- nvinfo : EIATTR_PARAM_CBANK
	.align		4
        /*014c*/ 	.byte	0x04, 0x0a
        /*014e*/ 	.short	(.L_1322 - .L_1321)
	.align		4
.L_1321:
        /*0150*/ 	.word	index@(.nv.constant0._ZN17fastertransformer32add_QKV_bias_rebuild_padding_ia3I7__half2EEvPKT_S4_S4_S4_S4_S4_PS2_S5_S5_PKiS4_S4_iiiiS7_)
        /*0154*/ 	.short	0x0380
        /*0156*/ 	.short	0x0078


	//----- nvinfo : EIATTR_SW_WAR
	.align		4
.L_1322:
        /*0158*/ 	.byte	0x04, 0x36
        /*015a*/ 	.short	(.L_1324 - .L_1323)
.L_1323:
        /*015c*/ 	.word	0x00000008
.L_1324:


//--------------------- .nv.info._ZN17fastertransformer19rebuild_padding_ia3IfEEvPKT_S3_S3_PS1_S4_S4_PKiS3_S3_iiiiS6_ --------------------------
	.section	.nv.info._ZN17fastertransformer19rebuild_padding_ia3IfEEvPKT_S3_S3_PS1_S4_S4_PKiS3_S3_iiiiS6_,"",@"SHT_CUDA_INFO"
	.sectionflags	@""
	.align	4


	//----- nvinfo : EIATTR_CUDA_API_VERSION
	.align		4
        /*0000*/ 	.byte	0x04, 0x37
        /*0002*/ 	.short	(.L_1326 - .L_1325)
.L_1325:
        /*0004*/ 	.word	0x00000082


	//----- nvinfo : EIATTR_KPARAM_INFO
	.align		4
.L_1326:
        /*0008*/ 	.byte	0x04, 0x17
        /*000a*/ 	.short	(.L_1328 - .L_1327)
.L_1327:
        /*000c*/ 	.word	0x00000000
        /*0010*/ 	.short	0x000d
        /*0012*/ 	.short	0x0058
        /*0014*/ 	.byte	0x00, 0xf5, 0x21, 0x00


	//----- nvinfo : EIATTR_KPARAM_INFO
	.align		4
.L_1328:
        /*0018*/ 	.byte	0x04, 0x17
        /*001a*/ 	.short	(.L_1330 - .L_1329)
.L_1329:
        /*001c*/ 	.word	0x00000000
        /*0020*/ 	.short	0x000c
        /*0022*/ 	.short	0x0054
        /*0024*/ 	.byte	0x00, 0xf0, 0x11, 0x00


	//----- nvinfo : EIATTR_KPARAM_INFO
	.align		4
.L_1330:
        /*0028*/ 	.byte	0x04, 0x17
        /*002a*/ 	.short	(.L_1332 - .L_1331)
.L_1331:
        /*002c*/ 	.word	0x00000000
        /*0030*/ 	.short	0x000b
        /*0032*/ 	.short	0x0050
        /*0034*/ 	.byte	0x00, 0xf0, 0x11, 0x00


	//----- nvinfo : EIATTR_KPARAM_INFO
	.align		4
.L_1332:
        /*0038*/ 	.byte	0x04, 0x17
        /*003a*/ 	.short	(.L_1334 - .L_1333)
.L_1333:
        /*003c*/ 	.word	0x00000000
        /*0040*/ 	.short	0x000a
        /*0042*/ 	.short	0x004c
        /*0044*/ 	.byte	0x00, 0xf0, 0x11, 0x00


	//----- nvinfo : EIATTR_KPARAM_INFO
	.align		4
.L_1334:
        /*0048*/ 	.byte	0x04, 0x17
        /*004a*/ 	.short	(.L_1336 - .L_1335)
.L_1335:
        /*004c*/ 	.word	0x00000000
        /*0050*/ 	.short	0x0009
        /*0052*/ 	.short	0x0048
        /*0054*/ 	.byte	0x00, 0xf0, 0x11, 0x00


	//----- nvinfo : EIATTR_KPARAM_INFO
	.align		4
.L_1336:
        /*0058*/ 	.byte	0x04, 0x17
        /*005a*/ 	.short	(.L_1338 - .L_1337)
.L_1337:
        /*005c*/ 	.word	0x00000000
        /*0060*/ 	.short	0x0008
        /*0062*/ 	.short	0x0040
        /*0064*/ 	.byte	0x00, 0xf5, 0x21, 0x00


	//----- nvinfo : EIATTR_KPARAM_INFO
	.align		4
.L_1338:
        /*0068*/ 	.byte	0x04, 0x17
        /*006a*/ 	.short	(.L_1340 - .L_1339)
.L_1339:
        /*006c*/ 	.word	0x00000000
        /*0070*/ 	.short	0x0007
        /*0072*/ 	.short	0x0038
        /*0074*/ 	.byte	0x00, 0xf5, 0x21, 0x00


	//----- nvinfo : EIATTR_KPARAM_INFO
	.align		4
.L_1340:
        /*0078*/ 	.byte	0x04, 0x17
        /*007a*/ 	.short	(.L_1342 - .L_1341)
.L_1341:
        /*007c*/ 	.word	0x00000000
        /*0080*/ 	.short	0x0006
        /*0082*/ 	.short	0x0030
        /*0084*/ 	.byte	0x00, 0xf5, 0x21, 0x00


	//----- nvinfo : EIATTR_KPARAM_INFO
	.align		4
.L_1342:
        /*0088*/ 	.byte	0x04, 0x17
        /*008a*/ 	.short	(.L_1344 - .L_1343)
.L_1343:
        /*008c*/ 	.word	0x00000000
        /*0090*/ 	.short	0x0005
        /*0092*/ 	.short	0x0028
        /*0094*/ 	.byte	0x00, 0xf5, 0x21, 0x00


	//----- nvinfo : EIATTR_KPARAM_INFO
	.align		4
.L_1344:
        /*0098*/ 	.byte	0x04, 0x17
        /*009a*/ 	.short	(.L_1346 - .L_1345)
.L_1345:
        /*009c*/ 	.word	0x00000000
        /*00a0*/ 	.short	0x0004
        /*00a2*/ 	.short	0x0020
        /*00a4*/ 	.byte	0x00, 0xf5, 0x21, 0x00


	//----- nvinfo : EIATTR_KPARAM_INFO
	.align		4
.L_1346:
        /*00a8*/ 	.byte	0x04, 0x17
        /*00aa*/ 	.short	(.L_1348 - .L_1347)
.L_1347:
        /*00ac*/ 	.word	0x00000000
        /*00b0*/ 	.short	0x0003
        /*00b2*/ 	.short	0x0018
        /*00b4*/ 	.byte	0x00, 0xf5, 0x21, 0x00


	//----- nvinfo : EIATTR_KPARAM_INFO
	.align		4
.L_1348:
        /*00b8*/ 	.byte	0x04, 0x17
        /*00ba*/ 	.short	(.L_1350 - .L_1349)
.L_1349:
        /*00bc*/ 	.word	0x00000000
        /*00c0*/ 	.short	0x0002
        /*00c2*/ 	.short	0x0010
        /*00c4*/ 	.byte	0x00, 0xf5, 0x21, 0x00


	//----- nvinfo : EIATTR_KPARAM_INFO
	.align		4
.L_1350:
        /*00c8*/ 	.byte	0x04, 0x17
        /*00ca*/ 	.short	(.L_1352 - .L_1351)
.L_1351:
        /*00cc*/ 	.word	0x00000000
        /*00d0*/ 	.short	0x0001
        /*00d2*/ 	.short	0x0008
        /*00d4*/ 	.byte	0x00, 0xf5, 0x21, 0x00


	//----- nvinfo : EIATTR_KPARAM_INFO
	.align		4
.L_1352:
        /*00d8*/ 	.byte	0x04, 0x17
        /*00da*/ 	.short	(.L_1354 - .L_1353)
.L_1353:
        /*00dc*/ 	.word	0x00000000
        /*00e0*/ 	.short	0x0000
        /*00e2*/ 	.short	0x0000
        /*00e4*/ 	.byte	0x00, 0xf5, 0x21, 0x00


	//----- nvinfo : EIATTR_SPARSE_MMA_MASK
	.align		4
.L_1354:
        /*00e8*/ 	.byte	0x03, 0x50
        /*00ea*/ 	.short	0x0000


	//----- nvinfo : EIATTR_MAXREG_COUNT
	.align		4
        /*00ec*/ 	.byte	0x03, 0x1b
        /*00ee*/ 	.short	0x00ff


	//----- nvinfo : EIATTR_MERCURY_ISA_VERSION
	.align		4
        /*00f0*/ 	.byte	0x03, 0x5f
        /*00f2*/ 	.short	0x0101


	//----- nvinfo : EIATTR_VRC_CTA_INIT_COUNT
	.align		4
        /*00f4*/ 	.byte	0x02, 0x4a
	.zero		1
	.zero		1


	//----- nvinfo : EIATTR_EXIT_INSTR_OFFSETS
	.align		4
        /*00f8*/ 	.byte	0x04, 0x1c
        /*00fa*/ 	.short	(.L_1356 - .L_1355)


	//   ....[0]....
.L_1355:
        /*00fc*/ 	.word	0x000002b0


	//   ....[1]....
        /*0100*/ 	.word	0x000007d0


	//----- nvinfo : EIATTR_CRS_STACK_SIZE
	.align		4
.L_1356:
        /*0104*/ 	.byte	0x04, 0x1e
        /*0106*/ 	.short	(.L_1358 - .L_1357)
.L_1357:
        /*0108*/ 	.word	0x00000000


	//----- nvinfo : EIATTR_CBANK_PARAM_SIZE
	.align		4
.L_1358:
        /*010c*/ 	.byte	0x03, 0x19
        /*010e*/ 	.short	0x0060


	//----- nvinfo : EIATTR_PARAM_CBANK
	.align		4
        /*0110*/ 	.byte	0x04, 0x0a
        /*0112*/ 	.short	(.L_1360 - .L_1359)
	.align		4
.L_1359:
        /*0114*/ 	.word	index@(.nv.constant0._ZN17fastertransformer19rebuild_padding_ia3IfEEvPKT_S3_S3_PS1_S4_S4_PKiS3_S3_iiiiS6_)
        /*0118*/ 	.short	0x0380
        /*011a*/ 	.short	0x0060


	//----- nvinfo : EIATTR_SW_WAR
	.align		4
.L_1360:
        /*011c*/ 	.byte	0x04, 0x36
        /*011e*/ 	.short	(.L_1362 - .L_1361)
.L_1361:
        /*0120*/ 	.word	0x00000008
.L_1362:


//--------------------- .nv.info._ZN17fastertransformer19rebuild_padding_ia3I7__half2EEvPKT_S4_S4_PS2_S5_S5_PKiS4_S4_iiiiS7_ --------------------------
	.section	.nv.info._ZN17fastertransformer19rebuild_padding_ia3I7__half2EEvPKT_S4_S4_PS2_S5_S5_PKiS4_S4_iiiiS7_,"",@"SHT_CUDA_INFO"
	.sectionflags	@""
	.align	4


	//----- nvinfo : EIATTR_CUDA_API_VERSION
	.align		4
        /*0000*/ 	.byte	0x04, 0x37
        /*0002*/ 	.short	(.L_1364 - .L_1363)
.L_1363:
        /*0004*/ 	.word	0x00000082


	//----- nvinfo : EIATTR_KPARAM_INFO
	.align		4
.L_1364:
        /*0008*/ 	.byte	0x04, 0x17
        /*000a*/ 	.short	(.L_1366 - .L_1365)
.L_1365:
        /*000c*/ 	.word	0x00000000
        /*0010*/ 	.short	0x000d
        /*0012*/ 	.short	0x0058
        /*0014*/ 	.byte	0x00, 0xf5, 0x21, 0x00


	//----- nvinfo : EIATTR_KPARAM_INFO
	.align		4
.L_1366:
        /*0018*/ 	.byte	0x04, 0x17
        /*001a*/ 	.short	(.L_1368 - .L_1367)
.L_1367:
        /*001c*/ 	.word	0x00000000
        /*0020*/ 	.short	0x000c
        /*0022*/ 	.short	0x0054
        /*0024*/ 	.byte	0x00, 0xf0, 0x11, 0x00


	//----- nvinfo : EIATTR_KPARAM_INFO
	.align		4
.L_1368:
        /*0028*/ 	.byte	0x04, 0x17
        /*002a*/ 	.short	(.L_1370 - .L_1369)
.L_1369:
        /*002c*/ 	.word	0x00000000
        /*0030*/ 	.short	0x000b
        /*0032*/ 	.short	0x0050
        /*0034*/ 	.byte	0x00, 0xf0, 0x11, 0x00


	//----- nvinfo : EIATTR_KPARAM_INFO
	.align		4
.L_1370:
        /*0038*/ 	.byte	0x04, 0x17
        /*003a*/ 	.short	(.L_1372 - .L_1371)
.L_1371:
        /*003c*/ 	.word	0x00000000
        /*0040*/ 	.short	0x000a
        /*0042*/ 	.short	0x004c
        /*0044*/ 	.byte	0x00, 0xf0, 0x11, 0x00


	//----- nvinfo : EIATTR_KPARAM_INFO
	.align		4
.L_1372:
        /*0048*/ 	.byte	0x04, 0x17
        /*004a*/ 	.short	(.L_1374 - .L_1373)
.L_1373:
        /*004c*/ 	.word	0x00000000
        /*0050*/ 	.short	0x0009
        /*0052*/ 	.short	0x0048
        /*0054*/ 	.byte	0x00, 0xf0, 0x11, 0x00


	//----- nvinfo : EIATTR_KPARAM_INFO
	.align		4
.L_1374:
        /*0058*/ 	.byte	0x04, 0x17
        /*005a*/ 	.short	(.L_1376 - .L_1375)
.L_1375:
        /*005c*/ 	.word	0x00000000
        /*0060*/ 	.short	0x0008
        /*0062*/ 	.short	0x0040
        /*0064*/ 	.byte	0x00, 0xf5, 0x21, 0x00


	//----- nvinfo : EIATTR_KPARAM_INFO
	.align		4
.L_1376:
        /*0068*/ 	.byte	0x04, 0x17
        /*006a*/ 	.short	(.L_1378 - .L_1377)
.L_1377:
        /*006c*/ 	.word	0x00000000
        /*0070*/ 	.short	0x0007
        /*0072*/ 	.short	0x0038
        /*0074*/ 	.byte	0x00, 0xf5, 0x21, 0x00


	//----- nvinfo : EIATTR_KPARAM_INFO
	.align		4
.L_1378:
        /*0078*/ 	.byte	0x04, 0x17
        /*007a*/ 	.short	(.L_1380 - .L_1379)
.L_1379:
        /*007c*/ 	.word	0x00000000
        /*0080*/ 	.short	0x0006
        /*0082*/ 	.short	0x0030
        /*0084*/ 	.byte	0x00, 0xf5, 0x21, 0x00


	//----- nvinfo : EIATTR_KPARAM_INFO
	.align		4
.L_1380:
        /*0088*/ 	.byte	0x04, 0x17
        /*008a*/ 	.short	(.L_1382 - .L_1381)
.L_1381:
        /*008c*/ 	.word	0x00000000
        /*0090*/ 	.short	0x0005
        /*0092*/ 	.short	0x0028
        /*0094*/ 	.byte	0x00, 0xf5, 0x21, 0x00


	//----- nvinfo : EIATTR_KPARAM_INFO
	.align		4
.L_1382:
        /*0098*/ 	.byte	0x04, 0x17
        /*009a*/ 	.short	(.L_1384 - .L_1383)
.L_1383:
        /*009c*/ 	.word	0x00000000
        /*00a0*/ 	.short	0x0004
        /*00a2*/ 	.short	0x0020
        /*00a4*/ 	.byte	0x00, 0xf5, 0x21, 0x00


	//----- nvinfo : EIATTR_KPARAM_INFO
	.align		4
.L_1384:
        /*00a8*/ 	.byte	0x04, 0x17
        /*00aa*/ 	.short	(.L_1386 - .L_1385)
.L_1385:
        /*00ac*/ 	.word	0x00000000
        /*00b0*/ 	.short	0x0003
        /*00b2*/ 	.short	0x0018
        /*00b4*/ 	.byte	0x00, 0xf5, 0x21, 0x00


	//----- nvinfo : EIATTR_KPARAM_INFO
	.align		4
.L_1386:
        /*00b8*/ 	.byte	0x04, 0x17
        /*00ba*/ 	.short	(.L_1388 - .L_1387)
.L_1387:
        /*00bc*/ 	.word	0x00000000
        /*00c0*/ 	.short	0x0002
        /*00c2*/ 	.short	0x0010
        /*00c4*/ 	.byte	0x00, 0xf5, 0x21, 0x00


	//----- nvinfo : EIATTR_KPARAM_INFO
	.align		4
.L_1388:
        /*00c8*/ 	.byte	0x04, 0x17
        /*00ca*/ 	.short	(.L_1390 - .L_1389)
.L_1389:
        /*00cc*/ 	.word	0x00000000
        /*00d0*/ 	.short	0x0001
        /*00d2*/ 	.short	0x0008
        /*00d4*/ 	.byte	0x00, 0xf5, 0x21, 0x00


	//----- nvinfo : EIATTR_KPARAM_INFO
	.align		4
.L_1390:
        /*00d8*/ 	.byte	0x04, 0x17
        /*00da*/ 	.short	(.L_1392 - .L_1391)
.L_1391:
        /*00dc*/ 	.word	0x00000000
        /*00e0*/ 	.short	0x0000
        /*00e2*/ 	.short	0x0000
        /*00e4*/ 	.byte	0x00, 0xf5, 0x21, 0x00


	//----- nvinfo : EIATTR_SPARSE_MMA_MASK
	.align		4
.L_1392:
        /*00e8*/ 	.byte	0x03, 0x50
        /*00ea*/ 	.short	0x0000


	//----- nvinfo : EIATTR_MAXREG_COUNT
	.align		4
        /*00ec*/ 	.byte	0x03, 0x1b
        /*00ee*/ 	.short	0x00ff


	//----- nvinfo : EIATTR_MERCURY_ISA_VERSION
	.align		4
        /*00f0*/ 	.byte	0x03, 0x5f
        /*00f2*/ 	.short	0x0101


	//----- nvinfo : EIATTR_VRC_CTA_INIT_COUNT
	.align		4
        /*00f4*/ 	.byte	0x02, 0x4a
	.zero		1
	.zero		1


	//----- nvinfo : EIATTR_EXIT_INSTR_OFFSETS
	.align		4
        /*00f8*/ 	.byte	0x04, 0x1c
        /*00fa*/ 	.short	(.L_1394 - .L_1393)


	//   ....[0]....
.L_1393:
        /*00fc*/ 	.word	0x000002f0


	//   ....[1]....
        /*0100*/ 	.word	0x00000760


	//   ....[2]....
        /*0104*/ 	.word	0x00000b70


	//   ....[3]....
        /*0108*/ 	.word	0x00000f00


	//   ....[4]....
        /*010c*/ 	.word	0x000012d0


	//----- nvinfo : EIATTR_CRS_STACK_SIZE
	.align		4
.L_1394:
        /*0110*/ 	.byte	0x04, 0x1e
        /*0112*/ 	.short	(.L_1396 - .L_1395)
.L_1395:
        /*0114*/ 	.word	0x00000000


	//----- nvinfo : EIATTR_CBANK_PARAM_SIZE
	.align		4
.L_1396:
        /*0118*/ 	.byte	0x03, 0x19
        /*011a*/ 	.short	0x0060


	//----- nvinfo : EIATTR_PARAM_CBANK
	.align		4
        /*011c*/ 	.byte	0x04, 0x0a
        /*011e*/ 	.short	(.L_1398 - .L_1397)
	.align		4
.L_1397:
        /*0120*/ 	.word	index@(.nv.constant0._ZN17fastertransformer19rebuild_padding_ia3I7__half2EEvPKT_S4_S4_PS2_S5_S5_PKiS4_S4_iiiiS7_)
        /*0124*/ 	.short	0x0380
        /*0126*/ 	.short	0x0060


	//----- nvinfo : EIATTR_SW_WAR
	.align		4
.L_1398:
        /*0128*/ 	.byte	0x04, 0x36
        /*012a*/ 	.short	(.L_1400 - .L_1399)
.L_1399:
        /*012c*/ 	.word	0x00000008
.L_1400:


//--------------------- .nv.info._ZN17fastertransformer9transposeI6__halfEEvPKT_PS2_iiiiPKfi --------------------------
	.section	.nv.info._ZN17fastertransformer9transposeI6__halfEEvPKT_PS2_iiiiPKfi,"",@"SHT_CUDA_INFO"
	.sectionflags	@""
	.align	4


	//----- nvinfo : EIATTR_CUDA_API_VERSION
	.align		4
        /*0000*/ 	.byte	0x04, 0x37
        /*0002*/ 	.short	(.L_1402 - .L_1401)
.L_1401:
        /*0004*/ 	.word	0x00000082


	//----- nvinfo : EIATTR_KPARAM_INFO
	.align		4
.L_1402:
        /*0008*/ 	.byte	0x04, 0x17
        /*000a*/ 	.short	(.L_1404 - .L_1403)
.L_1403:
        /*000c*/ 	.word	0x00000000
        /*0010*/ 	.short	0x0007
        /*0012*/ 	.short	0x0028
        /*0014*/ 	.byte	0x00, 0xf0, 0x11, 0x00


	//----- nvinfo : EIATTR_KPARAM_INFO
	.align		4
.L_1404:
        /*0018*/ 	.byte	0x04, 0x17
        /*001a*/ 	.short	(.L_1406 - .L_1405)
.L_1405:
        /*001c*/ 	.word	0x00000000
        /*0020*/ 	.short	0x0006
        /*0022*/ 	.short	0x0020
        /*0024*/ 	.byte	0x00, 0xf5, 0x21, 0x00


	//----- nvinfo : EIATTR_KPARAM_INFO
	.align		4
.L_1406:
        /*0028*/ 	.byte	0x04, 0x17
        /*002a*/ 	.short	(.L_1408 - .L_1407)
.L_1407:
        /*002c*/ 	.word	0x00000000
        /*0030*/ 	.short	0x0005
        /*0032*/ 	.short	0x001c
        /*0034*/ 	.byte	0x00, 0xf0, 0x11, 0x00


	//----- nvinfo : EIATTR_KPARAM_INFO
	.align		4
.L_1408:
        /*0038*/ 	.byte	0x04, 0x17
        /*003a*/ 	.short	(.L_1410 - .L_1409)
.L_1409:
        /*003c*/ 	.word	0x00000000
        /*0040*/ 	.short	0x0004
        /*0042*/ 	.short	0x0018
        /*0044*/ 	.byte	0x00, 0xf0, 0x11, 0x00


	//----- nvinfo : EIATTR_KPARAM_INFO
	.align		4
.L_1410:
        /*0048*/ 	.byte	0x04, 0x17
        /*004a*/ 	.short	(.L_1412 - .L_1411)
.L_1411:
        /*004c*/ 	.word	0x00000000
        /*0050*/ 	.short	0x0003
        /*0052*/ 	.short	0x0014
        /*0054*/ 	.byte	0x00, 0xf0, 0x11, 0x00


	//----- nvinfo : EIATTR_KPARAM_INFO
	.align		4
.L_1412:
        /*0058*/ 	.byte	0x04, 0x17
        /*005a*/ 	.short	(.L_1414 - .L_1413)
.L_1413:
        /*005c*/ 	.word	0x00000000
        /*0060*/ 	.short	0x0002
        /*0062*/ 	.short	0x0010
        /*0064*/ 	.byte	0x00, 0xf0, 0x11, 0x00


	//----- nvinfo : EIATTR_KPARAM_INFO
	.align		4
.L_1414:
        /*0068*/ 	.byte	0x04, 0x17
        /*006a*/ 	.short	(.L_1416 - .L_1415)
.L_1415:
        /*006c*/ 	.word	0x00000000
        /*0070*/ 	.short	0x0001
        /*0072*/ 	.short	0x0008
        /*0074*/ 	.byte	0x00, 0xf5, 0x21, 0x00


	//----- nvinfo : EIATTR_KPARAM_INFO
	.align		4
.L_1416:
        /*0078*/ 	.byte	0x04, 0x17
        /*007a*/ 	.short	(.L_1418 - .L_1417)
.L_1417:
        /*007c*/ 	.word	0x00000000
        /*0080*/ 	.short	0x0000
        /*0082*/ 	.short	0x0000
        /*0084*/ 	.byte	0x00, 0xf5, 0x21, 0x00


	//----- nvinfo : EIATTR_SPARSE_MMA_MASK
	.align		4
.L_1418:
        /*0088*/ 	.byte	0x03, 0x50
        /*008a*/ 	.short	0x0000


	//----- nvinfo : EIATTR_MAXREG_COUNT
	.align		4
        /*008c*/ 	.byte	0x03, 0x1b
        /*008e*/ 	.short	0x00ff


	//----- nvinfo : EIATTR_MERCURY_ISA_VERSION
	.align		4
        /*0090*/ 	.byte	0x03, 0x5f
        /*0092*/ 	.short	0x0101


	//----- nvinfo : EIATTR_VRC_CTA_INIT_COUNT
	.align		4
        /*0094*/ 	.byte	0x02, 0x4a
	.zero		1
	.zero		1


	//----- nvinfo : EIATTR_EXIT_INSTR_OFFSETS
	.align		4
        /*0098*/ 	.byte	0x04, 0x1c
        /*009a*/ 	.short	(.L_1420 - .L_1419)


	//   ....[0]....
.L_1419:
        /*009c*/ 	.word	0x000007e0


	//   ....[1]....
        /*00a0*/ 	.word	0x00000850


	//----- nvinfo : EIATTR_CBANK_PARAM_SIZE
	.align		4
.L_1420:
        /*00a4*/ 	.byte	0x03, 0x19
        /*00a6*/ 	.short	0x002c


	//----- nvinfo : EIATTR_PARAM_CBANK
	.align		4
        /*00a8*/ 	.byte	0x04, 0x0a
        /*00aa*/ 	.short	(.L_1422 - .L_1421)
	.align		4
.L_1421:
        /*00ac*/ 	.word	index@(.nv.constant0._ZN17fastertransformer9transposeI6__halfEEvPKT_PS2_iiiiPKfi)
        /*00b0*/ 	.short	0x0380
        /*00b2*/ 	.short	0x002c


	//----- nvinfo : EIATTR_SW_WAR
	.align		4
.L_1422:
        /*00b4*/ 	.byte	0x04, 0x36
        /*00b6*/ 	.short	(.L_1424 - .L_1423)
.L_1423:
        /*00b8*/ 	.word	0x00000008
.L_1424:


//--------------------- .nv.info._ZN17fastertransformer9transposeI7__half2EEvPKT_PS2_iiiiPKfi --------------------------
	.section	.nv.info._ZN17fastertransformer9transposeI7__half2EEvPKT_PS2_iiiiPKfi,"",@"SHT_CUDA_INFO"
	.sectionflags	@""
	.align	4


	//----- nvinfo : EIATTR_CUDA_API_VERSION
	.align		4
        /*0000*/ 	.byte	0x04, 0x37
        /*0002*/ 	.short	(.L_1426 - .L_1425)
.L_1425:
        /*0004*/ 	.word	0x00000082


	//----- nvinfo : EIATTR_KPARAM_INFO
	.align		4
.L_1426:
        /*0008*/ 	.byte	0x04, 0x17
        /*000a*/ 	.short	(.L_1428 - .L_1427)
.L_1427:
        /*000c*/ 	.word	0x00000000
        /*0010*/ 	.short	0x0007
        /*0012*/ 	.short	0x0028
        /*0014*/ 	.byte	0x00, 0xf0, 0x11, 0x00


	//----- nvinfo : EIATTR_KPARAM_INFO
	.align		4
.L_1428:
        /*0018*/ 	.byte	0x04, 0x17
        /*001a*/ 	.short	(.L_1430 - .L_1429)
.L_1429:
        /*001c*/ 	.word	0x00000000
        /*0020*/ 	.short	0x0006
        /*0022*/ 	.short	0x0020
        /*0024*/ 	.byte	0x00, 0xf5, 0x21, 0x00


	//----- nvinfo : EIATTR_KPARAM_INFO
	.align		4
.L_1430:
        /*0028*/ 	.byte	0x04, 0x17
        /*002a*/ 	.short	(.L_1432 - .L_1431)
.L_1431:
        /*002c*/ 	.word	0x00000000
        /*0030*/ 	.short	0x0005
        /*0032*/ 	.short	0x001c
        /*0034*/ 	.byte	0x00, 0xf0, 0x11, 0x00


	//----- nvinfo : EIATTR_KPARAM_INFO
	.align		4
.L_1432:
        /*0038*/ 	.byte	0x04, 0x17
        /*003a*/ 	.short	(.L_1434 - .L_1433)
.L_1433:
        /*003c*/ 	.word	0x00000000
        /*0040*/ 	.short	0x0004
        /*0042*/ 	.short	0x0018
        /*0044*/ 	.byte	0x00, 0xf0, 0x11, 0x00


	//----- nvinfo : EIATTR_KPARAM_INFO
	.align		4
.L_1434:
        /*0048*/ 	.byte	0x04, 0x17
        /*004a*/ 	.short	(.L_1436 - .L_1435)
.L_1435:
        /*004c*/ 	.word	0x00000000
        /*0050*/ 	.short	0x0003
        /*0052*/ 	.short	0x0014
        /*0054*/ 	.byte	0x00, 0xf0, 0x11, 0x00


	//----- nvinfo : EIATTR_KPARAM_INFO
	.align		4
.L_1436:
        /*0058*/ 	.byte	0x04, 0x17
        /*005a*/ 	.short	(.L_1438 - .L_1437)
.L_1437:
        /*005c*/ 	.word	0x00000000
        /*0060*/ 	.short	0x0002
        /*0062*/ 	.short	0x0010
        /*0064*/ 	.byte	0x00, 0xf0, 0x11, 0x00


	//----- nvinfo : EIATTR_KPARAM_INFO
	.align		4
.L_1438:
        /*0068*/ 	.byte	0x04, 0x17
        /*006a*/ 	.short	(.L_1440 - .L_1439)
.L_1439:
        /*006c*/ 	.word	0x00000000
        /*0070*/ 	.short	0x0001
        /*0072*/ 	.short	0x0008
        /*0074*/ 	.byte	0x00, 0xf5, 0x21, 0x00


	//----- nvinfo : EIATTR_KPARAM_INFO
	.align		4
.L_1440:
        /*0078*/ 	.byte	0x04, 0x17
        /*007a*/ 	.short	(.L_1442 - .L_1441)
.L_1441:
        /*007c*/ 	.word	0x00000000
        /*0080*/ 	.short	0x0000
        /*0082*/ 	.short	0x0000
        /*0084*/ 	.byte	0x00, 0xf5, 0x21, 0x00


	//----- nvinfo : EIATTR_SPARSE_MMA_MASK
	.align		4
.L_1442:
        /*0088*/ 	.byte	0x03, 0x50
        /*008a*/ 	.short	0x0000


	//----- nvinfo : EIATTR_MAXREG_COUNT
	.align		4
        /*008c*/ 	.byte	0x03, 0x1b
        /*008e*/ 	.short	0x00ff


	//----- nvinfo : EIATTR_MERCURY_ISA_VERSION
	.align		4
        /*0090*/ 	.byte	0x03, 0x5f
        /*0092*/ 	.short	0x0101


	//----- nvinfo : EIATTR_VRC_CTA_INIT_COUNT
	.align		4
        /*0094*/ 	.byte	0x02, 0x4a
	.zero		1
	.zero		1


	//----- nvinfo : EIATTR_EXIT_INSTR_OFFSETS
	.align		4
        /*0098*/ 	.byte	0x04, 0x1c
        /*009a*/ 	.short	(.L_1444 - .L_1443)


	//   ....[0]....
.L_1443:
        /*009c*/ 	.word	0x000007f0


	//   ....[1]....
        /*00a0*/ 	.word	0x00000860


	//----- nvinfo : EIATTR_CBANK_PARAM_SIZE
	.align		4
.L_1444:
        /*00a4*/ 	.byte	0x03, 0x19
        /*00a6*/ 	.short	0x002c


	//----- nvinfo : EIATTR_PARAM_CBANK
	.align		4
        /*00a8*/ 	.byte	0x04, 0x0a
        /*00aa*/ 	.short	(.L_1446 - .L_1445)
	.align		4
.L_1445:
        /*00ac*/ 	.word	index@(.nv.constant0._ZN17fastertransformer9transposeI7__half2EEvPKT_PS2_iiiiPKfi)
        /*00b0*/ 	.short	0x0380
        /*00b2*/ 	.short	0x002c


	//----- nvinfo : EIATTR_SW_WAR
	.align		4
.L_1446:
        /*00b4*/ 	.byte	0x04, 0x36
        /*00b6*/ 	.short	(.L_1448 - .L_1447)
.L_1447:
        /*00b8*/ 	.word	0x00000008
.L_1448:


//--------------------- .nv.info._ZN17fastertransformer14softmax_kernelI6__halfS1_Li1EEEvPT_PKT0_PKS2_S8_iiiif --------------------------
	.section	.nv.info._ZN17fastertransformer14softmax_kernelI6__halfS1_Li1EEEvPT_PKT0_PKS2_S8_iiiif,"",@"SHT_CUDA_INFO"
	.sectionflags	@""
	.align	4


	//----- nvinfo : EIATTR_CUDA_API_VERSION
	.align		4
        /*0000*/ 	.byte	0x04, 0x37
        /*0002*/ 	.short	(.L_1450 - .L_1449)
.L_1449:
        /*0004*/ 	.word	0x00000082


	//----- nvinfo : EIATTR_KPARAM_INFO
	.align		4
.L_1450:
        /*0008*/ 	.byte	0x04, 0x17
        /*000a*/ 	.short	(.L_1452 - .L_1451)
.L_1451:
        /*000c*/ 	.word	0x00000000
        /*0010*/ 	.short	0x0008
        /*0012*/ 	.short	0x0030
        /*0014*/ 	.byte	0x00, 0xf0, 0x11, 0x00


	//----- nvinfo : EIATTR_KPARAM_INFO
	.align		4
.L_1452:
        /*0018*/ 	.byte	0x04, 0x17
        /*001a*/ 	.short	(.L_1454 - .L_1453)
.L_1453:
        /*001c*/ 	.word	0x00000000
        /*0020*/ 	.short	0x0007
        /*0022*/ 	.short	0x002c
        /*0024*/ 	.byte	0x00, 0xf0, 0x11, 0x00


	//----- nvinfo : EIATTR_KPARAM_INFO
	.align		4
.L_1454:
        /*0028*/ 	.byte	0x04, 0x17
        /*002a*/ 	.short	(.L_1456 - .L_1455)
.L_1455:
        /*002c*/ 	.word	0x00000000
        /*0030*/ 	.short	0x0006
        /*0032*/ 	.short	0x0028
        /*0034*/ 	.byte	0x00, 0xf0, 0x11, 0x00


	//----- nvinfo : EIATTR_KPARAM_INFO
	.align		4
.L_1456:
        /*0038*/ 	.byte	0x04, 0x17
        /*003a*/ 	.short	(.L_1458 - .L_1457)
.L_1457:
        /*003c*/ 	.word	0x00000000
        /*0040*/ 	.short	0x0005
        /*0042*/ 	.short	0x0024
        /*0044*/ 	.byte	0x00, 0xf0, 0x11, 0x00


	//----- nvinfo : EIATTR_KPARAM_INFO
	.align		4
.L_1458:
        /*0048*/ 	.byte	0x04, 0x17
        /*004a*/ 	.short	(.L_1460 - .L_1459)
.L_1459:
        /*004c*/ 	.word	0x00000000
        /*0050*/ 	.short	0x0004
        /*0052*/ 	.short	0x0020
        /*0054*/ 	.byte	0x00, 0xf0, 0x11, 0x00


	//----- nvinfo : EIATTR_KPARAM_INFO
	.align		4
.L_1460:
        /*0058*/ 	.byte	0x04, 0x17
        /*005a*/ 	.short	(.L_1462 - .L_1461)
.L_1461:
        /*005c*/ 	.word	0x00000000
        /*0060*/ 	.short	0x0003
        /*0062*/ 	.short	0x0018
        /*0064*/ 	.byte	0x00, 0xf5, 0x21, 0x00


	//----- nvinfo : EIATTR_KPARAM_INFO
	.align		4
.L_1462:
        /*0068*/ 	.byte	0x04, 0x17
        /*006a*/ 	.short	(.L_1464 - .L_1463)
.L_1463:
        /*006c*/ 	.word	0x00000000
        /*0070*/ 	.short	0x0002
        /*0072*/ 	.short	0x0010
        /*0074*/ 	.byte	0x00, 0xf5, 0x21, 0x00


	//----- nvinfo : EIATTR_KPARAM_INFO
	.align		4
.L_1464:
        /*0078*/ 	.byte	0x04, 0x17
        /*007a*/ 	.short	(.L_1466 - .L_1465)
.L_1465:
        /*007c*/ 	.word	0x00000000
        /*0080*/ 	.short	0x0001
        /*0082*/ 	.short	0x0008
        /*0084*/ 	.byte	0x00, 0xf5, 0x21, 0x00


	//----- nvinfo : EIATTR_KPARAM_INFO
	.align		4
.L_1466:
        /*0088*/ 	.byte	0x04, 0x17
        /*008a*/ 	.short	(.L_1468 - .L_1467)
.L_1467:
        /*008c*/ 	.word	0x00000000
        /*0090*/ 	.short	0x0000
        /*0092*/ 	.short	0x0000
        /*0094*/ 	.byte	0x00, 0xf5, 0x21, 0x00


	//----- nvinfo : EIATTR_SPARSE_MMA_MASK
	.align		4
.L_1468:
        /*0098*/ 	.byte	0x03, 0x50
        /*009a*/ 	.short	0x0000


	//----- nvinfo : EIATTR_MAXREG_COUNT
	.align		4
        /*009c*/ 	.byte	0x03, 0x1b
        /*009e*/ 	.short	0x00ff


	//----- nvinfo : EIATTR_NUM_BARRIERS
	.align		4
        /*00a0*/ 	.byte	0x02, 0x4c
        /*00a2*/ 	.byte	0x01
	.zero		1


	//----- nvinfo : EIATTR_MERCURY_ISA_VERSION
	.align		4
        /*00a4*/ 	.byte	0x03, 0x5f
        /*00a6*/ 	.short	0x0101


	//----- nvinfo : EIATTR_COOP_GROUP_MASK_REGIDS
	.align		4
        /*00a8*/ 	.byte	0x04, 0x29
        /*00aa*/ 	.short	(.L_1470 - .L_1469)


	//   ....[0]....
.L_1469:
        /*00ac*/ 	.word	0xffffffff


	//   ....[1]....
        /*00b0*/ 	.word	0xffffffff


	//   ....[2]....
        /*00b4*/ 	.word	0xffffffff


	//   ....[3]....
        /*00b8*/ 	.word	0xffffffff


	//   ....[4]....
        /*00bc*/ 	.word	0xffffffff


	//   ....[5]....
        /*00c0*/ 	.word	0xffffffff


	//   ....[6]....
        /*00c4*/ 	.word	0xffffffff


	//   ....[7]....
        /*00c8*/ 	.word	0xffffffff


	//   ....[8]....
        /*00cc*/ 	.word	0xffffffff


	//   ....[9]....
        /*00d0*/ 	.word	0xffffffff


	//   ....[10]....
        /*00d4*/ 	.word	0xffffffff


	//   ....[11]....
        /*00d8*/ 	.word	0xffffffff


	//   ....[12]....
        /*00dc*/ 	.word	0xffffffff


	//   ....[13]....
        /*00e0*/ 	.word	0xffffffff


	//   ....[14]....
        /*00e4*/ 	.word	0xffffffff


	//   ....[15]....
        /*00e8*/ 	.word	0xffffffff


	//   ....[16]....
        /*00ec*/ 	.word	0xffffffff


	//   ....[17]....
        /*00f0*/ 	.word	0xffffffff


	//   ....[18]....
        /*00f4*/ 	.word	0xffffffff


	//   ....[19]....
        /*00f8*/ 	.word	0xffffffff


	//   ....[20]....
        /*00fc*/ 	.word	0xffffffff


	//   ....[21]....
        /*0100*/ 	.word	0xffffffff


	//   ....[22]....
        /*0104*/ 	.word	0xffffffff


	//   ....[23]....
        /*0108*/ 	.word	0xffffffff


	//   ....[24]....
        /*010c*/ 	.word	0xffffffff


	//   ....[25]....
        /*0110*/ 	.word	0xffffffff


	//   ....[26]....
        /*0114*/ 	.word	0xffffffff


	//   ....[27]....
        /*0118*/ 	.word	0xffffffff


	//   ....[28]....
        /*011c*/ 	.word	0xffffffff


	//   ....[29]....
        /*0120*/ 	.word	0xffffffff


	//----- nvinfo : EIATTR_COOP_GROUP_INSTR_OFFSETS
	.align		4
.L_1470:
        /*0124*/ 	.byte	0x04, 0x28
        /*0126*/ 	.short	(.L_1472 - .L_1471)


	//   ....[0]....
.L_1471:
        /*0128*/ 	.word	0x000015c0


	//   ....[1]....
        /*012c*/ 	.word	0x000015e0


	//   ....[2]....
        /*0130*/ 	.word	0x00001600


	//   ....[3]....
        /*0134*/ 	.word	0x00001620


	//   ....[4]....
        /*0138*/ 	.word	0x00001640


	//   ....[5]....
        /*013c*/ 	.word	0x00001670


	//   ....[6]....
        /*0140*/ 	.word	0x00001710


	//   ....[7]....
        /*0144*/ 	.word	0x00001740


	//   ....[8]....
        /*0148*/ 	.word	0x00001770


	//   ....[9]....
        /*014c*/ 	.word	0x000017c0


	//   ....[10]....
        /*0150*/ 	.word	0x00001830


	//   ....[11]....
        /*0154*/ 	.word	0x00001850


	//   ....[12]....
        /*0158*/ 	.word	0x00001870


	//   ....[13]....
        /*015c*/ 	.word	0x00001890


	//   ....[14]....
        /*0160*/ 	.word	0x000018b0


	//   ....[15]....
        /*0164*/ 	.word	0x00001d10


	//   ....[16]....
        /*0168*/ 	.word	0x00001d30


	//   ....[17]....
        /*016c*/ 	.word	0x00001d50


	//   ....[18]....
        /*0170*/ 	.word	0x00001d70


	//   ....[19]....
        /*0174*/ 	.word	0x00001d90


	//   ....[20]....
        /*0178*/ 	.word	0x00001dc0


	//   ....[21]....
        /*017c*/ 	.word	0x00001e40


	//   ....[22]....
        /*0180*/ 	.word	0x00001e70


	//   ....[23]....
        /*0184*/ 	.word	0x00001ea0


	//   ....[24]....
        /*0188*/ 	.word	0x00001f10


	//   ....[25]....
        /*018c*/ 	.word	0x00001f70


	//   ....[26]....
        /*0190*/ 	.word	0x00001f90


	//   ....[27]....
        /*0194*/ 	.word	0x00001fb0


	//   ....[28]....
        /*0198*/ 	.word	0x00001fd0


	//   ....[29]....
        /*019c*/ 	.word	0x00001ff0


	//----- nvinfo : EIATTR_VRC_CTA_INIT_COUNT
	.align		4
.L_1472:
        /*01a0*/ 	.byte	0x02, 0x4a
	.zero		1
	.zero		1


	//----- nvinfo : EIATTR_EXIT_INSTR_OFFSETS
	.align		4
        /*01a4*/ 	.byte	0x04, 0x1c
        /*01a6*/ 	.short	(.L_1474 - .L_1473)


	//   ....[0]....
.L_1473:
        /*01a8*/ 	.word	0x00000100


	//   ....[1]....
        /*01ac*/ 	.word	0x00002720


	//----- nvinfo : EIATTR_CRS_STACK_SIZE
	.align		4
.L_1474:
        /*01b0*/ 	.byte	0x04, 0x1e
        /*01b2*/ 	.short	(.L_1476 - .L_1475)
.L_1475:
        /*01b4*/ 	.word	0x00000000


	//----- nvinfo : EIATTR_CBANK_PARAM_SIZE
	.align		4
.L_1476:
        /*01b8*/ 	.byte	0x03, 0x19
        /*01ba*/ 	.short	0x0034


	//----- nvinfo : EIATTR_PARAM_CBANK
	.align		4
        /*01bc*/ 	.byte	0x04, 0x0a
        /*01be*/ 	.short	(.L_1478 - .L_1477)
	.align		4
.L_1477:
        /*01c0*/ 	.word	index@(.nv.constant0._ZN17fastertransformer14softmax_kernelI6__halfS1_Li1EEEvPT_PKT0_PKS2_S8_iiiif)
        /*01c4*/ 	.short	0x0380
        /*01c6*/ 	.short	0x0034


	//----- nvinfo : EIATTR_SW_WAR
	.align		4
.L_1478:
        /*01c8*/ 	.byte	0x04, 0x36
        /*01ca*/ 	.short	(.L_1480 - .L_1479)
.L_1479:
        /*01cc*/ 	.word	0x00000008
.L_1480:


//--------------------- .nv.info._ZN17fastertransformer14softmax_kernelI6__halfS1_Li2EEEvPT_PKT0_PKS2_S8_iiiif --------------------------
	.section	.nv.info._ZN17fastertransformer14softmax_kernelI6__halfS1_Li2EEEvPT_PKT0_PKS2_S8_iiiif,"",@"SHT_CUDA_INFO"
	.sectionflags	@""
	.align	4


	//----- nvinfo : EIATTR_CUDA_API_VERSION
	.align		4
        /*0000*/ 	.byte	0x04, 0x37
        /*0002*/ 	.short	(.L_1482 - .L_1481)
.L_1481:
        /*0004*/ 	.word	0x00000082


	//----- nvinfo : EIATTR_KPARAM_INFO
	.align		4
.L_1482:
        /*0008*/ 	.byte	0x04, 0x17
        /*000a*/ 	.short	(.L_1484 - .L_1483)
.L_1483:
        /*000c*/ 	.word	0x00000000
        /*0010*/ 	.short	0x0008
        /*0012*/ 	.short	0x0030
        /*0014*/ 	.byte	0x00, 0xf0, 0x11, 0x00


	//----- nvinfo : EIATTR_KPARAM_INFO
	.align		4
.L_1484:
        /*0018*/ 	.byte	0x04, 0x17
        /*001a*/ 	.short	(.L_1486 - .L_1485)
.L_1485:
        /*001c*/ 	.word	0x00000000
        /*0020*/ 	.short	0x0007
        /*0022*/ 	.short	0x002c
        /*0024*/ 	.byte	0x00, 0xf0, 0x11, 0x00


	//----- nvinfo : EIATTR_KPARAM_INFO
	.align		4
.L_1486:
        /*0028*/ 	.byte	0x04, 0x17
        /*002a*/ 	.short	(.L_1488 - .L_1487)
.L_1487:
        /*002c*/ 	.word	0x00000000
        /*0030*/ 	.short	0x0006
        /*0032*/ 	.short	0x0028
        /*0034*/ 	.byte	0x00, 0xf0, 0x11, 0x00


	//----- nvinfo : EIATTR_KPARAM_INFO
	.align		4
.L_1488:
        /*0038*/ 	.byte	0x04, 0x17
        /*003a*/ 	.short	(.L_1490 - .L_1489)
.L_1489:
        /*003c*/ 	.word	0x00000000
        /*0040*/ 	.short	0x0005
        /*0042*/ 	.short	0x0024
        /*0044*/ 	.byte	0x00, 0xf0, 0x11, 0x00


	//----- nvinfo : EIATTR_KPARAM_INFO
	.align		4
.L_1490:
        /*0048*/ 	.byte	0x04, 0x17
        /*004a*/ 	.short	(.L_1492 - .L_1491)
.L_1491:
        /*004c*/ 	.word	0x00000000
        /*0050*/ 	.short	0x0004
        /*0052*/ 	.short	0x0020
        /*0054*/ 	.byte	0x00, 0xf0, 0x11, 0x00


	//----- nvinfo : EIATTR_KPARAM_INFO
	.align		4
.L_1492:
        /*0058*/ 	.byte	0x04, 0x17
        /*005a*/ 	.short	(.L_1494 - .L_1493)
.L_1493:
        /*005c*/ 	.word	0x00000000
        /*0060*/ 	.short	0x0003
        /*0062*/ 	.short	0x0018
        /*0064*/ 	.byte	0x00, 0xf5, 0x21, 0x00


	//----- nvinfo : EIATTR_KPARAM_INFO
	.align		4
.L_1494:
        /*0068*/ 	.byte	0x04, 0x17
        /*006a*/ 	.short	(.L_1496 - .L_1495)
.L_1495:
        /*006c*/ 	.word	0x00000000
        /*0070*/ 	.short	0x0002
        /*0072*/ 	.short	0x0010
        /*0074*/ 	.byte	0x00, 0xf5, 0x21, 0x00


	//----- nvinfo : EIATTR_KPARAM_INFO
	.align		4
.L_1496:
        /*0078*/ 	.byte	0x04, 0x17
        /*007a*/ 	.short	(.L_1498 - .L_1497)
.L_1497:
        /*007c*/ 	.word	0x00000000
        /*0080*/ 	.short	0x0001
        /*0082*/ 	.short	0x0008
        /*0084*/ 	.byte	0x00, 0xf5, 0x21, 0x00


	//----- nvinfo : EIATTR_KPARAM_INFO
	.align		4
.L_1498:
        /*0088*/ 	.byte	0x04, 0x17
        /*008a*/ 	.short	(.L_1500 - .L_1499)
.L_1499:
        /*008c*/ 	.word	0x00000000
        /*0090*/ 	.short	0x0000
        /*0092*/ 	.short	0x0000
        /*0094*/ 	.byte	0x00, 0xf5, 0x21, 0x00


	//----- nvinfo : EIATTR_SPARSE_MMA_MASK
	.align		4
.L_1500:
        /*0098*/ 	.byte	0x03, 0x50
        /*009a*/ 	.short	0x0000


	//----- nvinfo : EIATTR_MAXREG_COUNT
	.align		4
        /*009c*/ 	.byte	0x03, 0x1b
        /*009e*/ 	.short	0x00ff


	//----- nvinfo : EIATTR_NUM_BARRIERS
	.align		4
        /*00a0*/ 	.byte	0x02, 0x4c
        /*00a2*/ 	.byte	0x01
	.zero		1


	//----- nvinfo : EIATTR_MERCURY_ISA_VERSION
	.align		4
        /*00a4*/ 	.byte	0x03, 0x5f
        /*00a6*/ 	.short	0x0101


	//----- nvinfo : EIATTR_COOP_GROUP_MASK_REGIDS
	.align		4
        /*00a8*/ 	.byte	0x04, 0x29
        /*00aa*/ 	.short	(.L_1502 - .L_1501)


	//   ....[0]....
.L_1501:
        /*00ac*/ 	.word	0xffffffff


	//   ....[1]....
        /*00b0*/ 	.word	0xffffffff


	//   ....[2]....
        /*00b4*/ 	.word	0xffffffff


	//   ....[3]....
        /*00b8*/ 	.word	0xffffffff


	//   ....[4]....
        /*00bc*/ 	.word	0xffffffff


	//   ....[5]....
        /*00c0*/ 	.word	0xffffffff


	//   ....[6]....
        /*00c4*/ 	.word	0xffffffff


	//   ....[7]....
        /*00c8*/ 	.word	0xffffffff


	//   ....[8]....
        /*00cc*/ 	.word	0xffffffff


	//   ....[9]....
        /*00d0*/ 	.word	0xffffffff


	//   ....[10]....
        /*00d4*/ 	.word	0xffffffff


	//   ....[11]....
        /*00d8*/ 	.word	0xffffffff


	//   ....[12]....
        /*00dc*/ 	.word	0xffffffff


	//   ....[13]....
        /*00e0*/ 	.word	0xffffffff


	//   ....[14]....
        /*00e4*/ 	.word	0xffffffff


	//   ....[15]....
        /*00e8*/ 	.word	0xffffffff


	//   ....[16]....
        /*00ec*/ 	.word	0xffffffff


	//   ....[17]....
        /*00f0*/ 	.word	0xffffffff


	//   ....[18]....
        /*00f4*/ 	.word	0xffffffff


	//   ....[19]....
        /*00f8*/ 	.word	0xffffffff


	//   ....[20]....
        /*00fc*/ 	.word	0xffffffff


	//   ....[21]....
        /*0100*/ 	.word	0xffffffff


	//   ....[22]....
        /*0104*/ 	.word	0xffffffff


	//   ....[23]....
        /*0108*/ 	.word	0xffffffff


	//   ....[24]....
        /*010c*/ 	.word	0xffffffff


	//   ....[25]....
        /*0110*/ 	.word	0xffffffff


	//   ....[26]....
        /*0114*/ 	.word	0xffffffff


	//   ....[27]....
        /*0118*/ 	.word	0xffffffff


	//   ....[28]....
        /*011c*/ 	.word	0xffffffff


	//   ....[29]....
        /*0120*/ 	.word	0xffffffff


	//----- nvinfo : EIATTR_COOP_GROUP_INSTR_OFFSETS
	.align		4
.L_1502:
        /*0124*/ 	.byte	0x04, 0x28
        /*0126*/ 	.short	(.L_1504 - .L_1503)


	//   ....[0]....
.L_1503:
        /*0128*/ 	.word	0x000015d0


	//   ....[1]....
        /*012c*/ 	.word	0x000015f0


	//   ....[2]....
        /*0130*/ 	.word	0x00001610


	//   ....[3]....
        /*0134*/ 	.word	0x00001630


	//   ....[4]....
        /*0138*/ 	.word	0x00001650


	//   ....[5]....
        /*013c*/ 	.word	0x00001680


	//   ....[6]....
        /*0140*/ 	.word	0x00001730


	//   ....[7]....
        /*0144*/ 	.word	0x00001780


	//   ....[8]....
        /*0148*/ 	.word	0x000017c0


	//   ....[9]....
        /*014c*/ 	.word	0x00001810


	//   ....[10]....
        /*0150*/ 	.word	0x00001860


	//   ....[11]....
        /*0154*/ 	.word	0x00001880


	//   ....[12]....
        /*0158*/ 	.word	0x000018a0


	//   ....[13]....
        /*015c*/ 	.word	0x000018c0


	//   ....[14]....
        /*0160*/ 	.word	0x000018e0


	//   ....[15]....
        /*0164*/ 	.word	0x00001e10


	//   ....[16]....
        /*0168*/ 	.word	0x00001e30


	//   ....[17]....
        /*016c*/ 	.word	0x00001e50


	//   ....[18]....
        /*0170*/ 	.word	0x00001e70


	//   ....[19]....
        /*0174*/ 	.word	0x00001e90


	//   ....[20]....
        /*0178*/ 	.word	0x00001ec0


	//   ....[21]....
        /*017c*/ 	.word	0x00001f80


	//   ....[22]....
        /*0180*/ 	.word	0x00001fe0


	//   ....[23]....
        /*0184*/ 	.word	0x00002010


	//   ....[24]....
        /*0188*/ 	.word	0x00002050


	//   ....[25]....
        /*018c*/ 	.word	0x000020a0


	//   ....[26]....
        /*0190*/ 	.word	0x000020c0


	//   ....[27]....
        /*0194*/ 	.word	0x000020e0


	//   ....[28]....
        /*0198*/ 	.word	0x00002100


	//   ....[29]....
        /*019c*/ 	.word	0x00002120


	//----- nvinfo : EIATTR_VRC_CTA_INIT_COUNT
	.align		4
.L_1504:
        /*01a0*/ 	.byte	0x02, 0x4a
	.zero		1
	.zero		1


	//----- nvinfo : EIATTR_EXIT_INSTR_OFFSETS
	.align		4
        /*01a4*/ 	.byte	0x04, 0x1c
        /*01a6*/ 	.short	(.L_1506 - .L_1505)


	//   ....[0]....
.L_1505:
        /*01a8*/ 	.word	0x00000110


	//   ....[1]....
        /*01ac*/ 	.word	0x00003910


	//----- nvinfo : EIATTR_CRS_STACK_SIZE
	.align		4
.L_1506:
        /*01b0*/ 	.byte	0x04, 0x1e
        /*01b2*/ 	.short	(.L_1508 - .L_1507)
.L_1507:
        /*01b4*/ 	.word	0x00000000


	//----- nvinfo : EIATTR_CBANK_PARAM_SIZE
	.align		4
.L_1508:
        /*01b8*/ 	.byte	0x03, 0x19
        /*01ba*/ 	.short	0x0034


	//----- nvinfo : EIATTR_PARAM_CBANK
	.align		4
        /*01bc*/ 	.byte	0x04, 0x0a
        /*01be*/ 	.short	(.L_1510 - .L_1509)
	.align		4
.L_1509:
        /*01c0*/ 	.word	index@(.nv.constant0._ZN17fastertransformer14softmax_kernelI6__halfS1_Li2EEEvPT_PKT0_PKS2_S8_iiiif)
        /*01c4*/ 	.short	0x0380
        /*01c6*/ 	.short	0x0034


	//----- nvinfo : EIATTR_SW_WAR
	.align		4
.L_1510:
        /*01c8*/ 	.byte	0x04, 0x36
        /*01ca*/ 	.short	(.L_1512 - .L_1511)
.L_1511:
        /*01cc*/ 	.word	0x00000008
.L_1512:


//--------------------- .nv.info._ZN17fastertransformer14softmax_kernelI6__halfS1_Li4EEEvPT_PKT0_PKS2_S8_iiiif --------------------------
	.section	.nv.info._ZN17fastertransformer14softmax_kernelI6__halfS1_Li4EEEvPT_PKT0_PKS2_S8_iiiif,"",@"SHT_CUDA_INFO"
	.sectionflags	@""
	.align	4


	//----- nvinfo : EIATTR_CUDA_API_VERSION
	.align		4
        /*0000*/ 	.byte	0x04, 0x37
        /*0002*/ 	.short	(.L_1514 - .L_1513)
.L_1513:
        /*0004*/ 	.word	0x00000082


	//----- nvinfo : EIATTR_KPARAM_INFO
	.align		4
.L_1514:
        /*0008*/ 	.byte	0x04, 0x17
        /*000a*/ 	.short	(.L_1516 - .L_1515)
.L_1515:
        /*000c*/ 	.word	0x00000000
        /*0010*/ 	.short	0x0008
        /*0012*/ 	.short	0x0030
        /*0014*/ 	.byte	0x00, 0xf0, 0x11, 0x00


	//----- nvinfo : EIATTR_KPARAM_INFO
	.align		4
.L_1516:
        /*0018*/ 	.byte	0x04, 0x17
        /*001a*/ 	.short	(.L_1518 - .L_1517)
.L_1517:
        /*001c*/ 	.word	0x00000000
        /*0020*/ 	.short	0x0007
        /*0022*/ 	.short	0x002c
        /*0024*/ 	.byte	0x00, 0xf0, 0x11, 0x00


	//----- nvinfo : EIATTR_KPARAM_INFO
	.align		4
.L_1518:
        /*0028*/ 	.byte	0x04, 0x17
        /*002a*/ 	.short	(.L_1520 - .L_1519)
.L_1519:
        /*002c*/ 	.word	0x00000000
        /*0030*/ 	.short	0x0006
        /*0032*/ 	.short	0x0028
        /*0034*/ 	.byte	0x00, 0xf0, 0x11, 0x00


	//----- nvinfo : EIATTR_KPARAM_INFO
	.align		4
.L_1520:
        /*0038*/ 	.byte	0x04, 0x17
        /*003a*/ 	.short	(.L_1522 - .L_1521)
.L_1521:
        /*003c*/ 	.word	0x00000000
        /*0040*/ 	.short	0x0005
        /*0042*/ 	.short	0x0024
        /*0044*/ 	.byte	0x00, 0xf0, 0x11, 0x00


	//----- nvinfo : EIATTR_KPARAM_INFO
	.align		4
.L_1522:
        /*0048*/ 	.byte	0x04, 0x17
        /*004a*/ 	.short	(.L_1524 - .L_1523)
.L_1523:
        /*004c*/ 	.word	0x00000000
        /*0050*/ 	.short	0x0004
        /*0052*/ 	.short	0x0020
        /*0054*/ 	.byte	0x00, 0xf0, 0x11, 0x00


	//----- nvinfo : EIATTR_KPARAM_INFO
	.align		4
.L_1524:
        /*0058*/ 	.byte	0x04, 0x17
        /*005a*/ 	.short	(.L_1526 - .L_1525)
.L_1525:
        /*005c*/ 	.word	0x00000000
        /*0060*/ 	.short	0x0003
        /*0062*/ 	.short	0x0018
        /*0064*/ 	.byte	0x00, 0xf5, 0x21, 0x00


	//----- nvinfo : EIATTR_KPARAM_INFO
	.align		4
.L_1526:
        /*0068*/ 	.byte	0x04, 0x17
        /*006a*/ 	.short	(.L_1528 - .L_1527)
.L_1527:
        /*006c*/ 	.word	0x00000000
        /*0070*/ 	.short	0x0002
        /*0072*/ 	.short	0x0010
        /*0074*/ 	.byte	0x00, 0xf5, 0x21, 0x00


	//----- nvinfo : EIATTR_KPARAM_INFO
	.align		4
.L_1528:
        /*0078*/ 	.byte	0x04, 0x17
        /*007a*/ 	.short	(.L_1530 - .L_1529)
.L_1529:
        /*007c*/ 	.word	0x00000000
        /*0080*/ 	.short	0x0001
        /*0082*/ 	.short	0x0008
        /*0084*/ 	.byte	0x00, 0xf5, 0x21, 0x00


	//----- nvinfo : EIATTR_KPARAM_INFO
	.align		4
.L_1530:
        /*0088*/ 	.byte	0x04, 0x17
        /*008a*/ 	.short	(.L_1532 - .L_1531)
.L_1531:
        /*008c*/ 	.word	0x00000000
        /*0090*/ 	.short	0x0000
        /*0092*/ 	.short	0x0000
        /*0094*/ 	.byte	0x00, 0xf5, 0x21, 0x00


	//----- nvinfo : EIATTR_SPARSE_MMA_MASK
	.align		4
.L_1532:
        /*0098*/ 	.byte	0x03, 0x50
        /*009a*/ 	.short	0x0000


	//----- nvinfo : EIATTR_MAXREG_COUNT
	.align		4
        /*009c*/ 	.byte	0x03, 0x1b
        /*009e*/ 	.short	0x00ff


	//----- nvinfo : EIATTR_NUM_BARRIERS
	.align		4
        /*00a0*/ 	.byte	0x02, 0x4c
        /*00a2*/ 	.byte	0x01
	.zero		1


	//----- nvinfo : EIATTR_MERCURY_ISA_VERSION
	.align		4
        /*00a4*/ 	.byte	0x03, 0x5f
        /*00a6*/ 	.short	0x0101


	//----- nvinfo : EIATTR_COOP_GROUP_MASK_REGIDS
	.align		4
        /*00a8*/ 	.byte	0x04, 0x29
        /*00aa*/ 	.short	(.L_1534 - .L_1533)


	//   ....[0]....
.L_1533:
        /*00ac*/ 	.word	0xffffffff


	//   ....[1]....
        /*00b0*/ 	.word	0xffffffff


	//   ....[2]....
        /*00b4*/ 	.word	0xffffffff


	//   ....[3]....
        /*00b8*/ 	.word	0xffffffff


	//   ....[4]....
        /*00bc*/ 	.word	0xffffffff


	//   ....[5]....
        /*00c0*/ 	.word	0xffffffff


	//   ....[6]....
        /*00c4*/ 	.word	0xffffffff


	//   ....[7]....
        /*00c8*/ 	.word	0xffffffff


	//   ....[8]....
        /*00cc*/ 	.word	0xffffffff


	//   ....[9]....
        /*00d0*/ 	.word	0xffffffff


	//   ....[10]....
        /*00d4*/ 	.word	0xffffffff


	//   ....[11]....
        /*00d8*/ 	.word	0xffffffff


	//   ....[12]....
        /*00dc*/ 	.word	0xffffffff


	//   ....[13]....
        /*00e0*/ 	.word	0xffffffff


	//   ....[14]....
        /*00e4*/ 	.word	0xffffffff


	//   ....[15]....
        /*00e8*/ 	.word	0xffffffff


	//   ....[16]....
        /*00ec*/ 	.word	0xffffffff


	//   ....[17]....
        /*00f0*/ 	.word	0xffffffff


	//   ....[18]....
        /*00f4*/ 	.word	0xffffffff


	//   ....[19]....
        /*00f8*/ 	.word	0xffffffff


	//   ....[20]....
        /*00fc*/ 	.word	0xffffffff


	//   ....[21]....
        /*0100*/ 	.word	0xffffffff


	//   ....[22]....
        /*0104*/ 	.word	0xffffffff


	//   ....[23]....
        /*0108*/ 	.word	0xffffffff


	//   ....[24]....
        /*010c*/ 	.word	0xffffffff


	//   ....[25]....
        /*0110*/ 	.word	0xffffffff


	//   ....[26]....
        /*0114*/ 	.word	0xffffffff


	//   ....[27]....
        /*0118*/ 	.word	0xffffffff


	//   ....[28]....
        /*011c*/ 	.word	0xffffffff


	//   ....[29]....
        /*0120*/ 	.word	0xffffffff


	//----- nvinfo : EIATTR_COOP_GROUP_INSTR_OFFSETS
	.align		4
.L_1534:
        /*0124*/ 	.byte	0x04, 0x28
        /*0126*/ 	.short	(.L_1536 - .L_1535)


	//   ....[0]....
.L_1535:
        /*0128*/ 	.word	0x000015b0


	//   ....[1]....
        /*012c*/ 	.word	0x000015d0


	//   ....[2]....
        /*0130*/ 	.word	0x000015f0


	//   ....[3]....
        /*0134*/ 	.word	0x00001610


	//   ....[4]....
        /*0138*/ 	.word	0x00001630


	//   ....[5]....
        /*013c*/ 	.word	0x00001660


	//   ....[6]....
        /*0140*/ 	.word	0x00001720


	//   ....[7]....
        /*0144*/ 	.word	0x00001770


	//   ....[8]....
        /*0148*/ 	.word	0x000017a0


	//   ....[9]....
        /*014c*/ 	.word	0x000017c0


	//   ....[10]....
        /*0150*/ 	.word	0x00001810


	//   ....[11]....
        /*0154*/ 	.word	0x00001830


	//   ....[12]....
        /*0158*/ 	.word	0x00001850


	//   ....[13]....
        /*015c*/ 	.word	0x00001870


	//   ....[14]....
        /*0160*/ 	.word	0x00001890


	//   ....[15]....
        /*0164*/ 	.word	0x00001da0


	//   ....[16]....
        /*0168*/ 	.word	0x00001dc0


	//   ....[17]....
        /*016c*/ 	.word	0x00001de0


	//   ....[18]....
        /*0170*/ 	.word	0x00001e00


	//   ....[19]....
        /*0174*/ 	.word	0x00001e20


	//   ....[20]....
        /*0178*/ 	.word	0x00001e50


	//   ....[21]....
        /*017c*/ 	.word	0x00001f10


	//   ....[22]....
        /*0180*/ 	.word	0x00001f70


	//   ....[23]....
        /*0184*/ 	.word	0x00001f90


	//   ....[24]....
        /*0188*/ 	.word	0x00001fb0


	//   ....[25]....
        /*018c*/ 	.word	0x00002000


	//   ....[26]....
        /*0190*/ 	.word	0x00002020


	//   ....[27]....
        /*0194*/ 	.word	0x00002040


	//   ....[28]....
        /*0198*/ 	.word	0x00002060


	//   ....[29]....
        /*019c*/ 	.word	0x00002080


	//----- nvinfo : EIATTR_VRC_CTA_INIT_COUNT
	.align		4
.L_1536:
        /*01a0*/ 	.byte	0x02, 0x4a
	.zero		1
	.zero		1


	//----- nvinfo : EIATTR_EXIT_INSTR_OFFSETS
	.align		4
        /*01a4*/ 	.byte	0x04, 0x1c
        /*01a6*/ 	.short	(.L_1538 - .L_1537)


	//   ....[0]....
.L_1537:
        /*01a8*/ 	.word	0x00000110


	//   ....[1]....
        /*01ac*/ 	.word	0x000037f0


	//----- nvinfo : EIATTR_CRS_STACK_SIZE
	.align		4
.L_1538:
        /*01b0*/ 	.byte	0x04, 0x1e
        /*01b2*/ 	.short	(.L_1540 - .L_1539)
.L_1539:
        /*01b4*/ 	.word	0x00000000


	//----- nvinfo : EIATTR_CBANK_PARAM_SIZE
	.align		4
.L_1540:
        /*01b8*/ 	.byte	0x03, 0x19
        /*01ba*/ 	.short	0x0034


	//----- nvinfo : EIATTR_PARAM_CBANK
	.align		4
        /*01bc*/ 	.byte	0x04, 0x0a
        /*01be*/ 	.short	(.L_1542 - .L_1541)
	.align		4
.L_1541:
        /*01c0*/ 	.word	index@(.nv.constant0._ZN17fastertransformer14softmax_kernelI6__halfS1_Li4EEEvPT_PKT0_PKS2_S8_iiiif)
        /*01c4*/ 	.short	0x0380
        /*01c6*/ 	.short	0x0034


	//----- nvinfo : EIATTR_SW_WAR
	.align		4
.L_1542:
        /*01c8*/ 	.byte	0x04, 0x36
        /*01ca*/ 	.short	(.L_1544 - .L_1543)
.L_1543:
        /*01cc*/ 	.word	0x00000008
.L_1544:


//--------------------- .nv.info._ZN17fastertransformer14softmax_kernelI6__halffLi1EEEvPT_PKT0_PKS2_S8_iiiif --------------------------
	.section	.nv.info._ZN17fastertransformer14softmax_kernelI6__halffLi1EEEvPT_PKT0_PKS2_S8_iiiif,"",@"SHT_CUDA_INFO"
	.sectionflags	@""
	.align	4


	//----- nvinfo : EIATTR_CUDA_API_VERSION
	.align		4
        /*0000*/ 	.byte	0x04, 0x37
        /*0002*/ 	.short	(.L_1546 - .L_1545)
.L_1545:
        /*0004*/ 	.word	0x00000082


	//----- nvinfo : EIATTR_KPARAM_INFO
	.align		4
.L_1546:
        /*0008*/ 	.byte	0x04, 0x17
        /*000a*/ 	.short	(.L_1548 - .L_1547)
.L_1547:
        /*000c*/ 	.word	0x00000000
        /*0010*/ 	.short	0x0008
        /*0012*/ 	.short	0x0030
        /*0014*/ 	.byte	0x00, 0xf0, 0x11, 0x00


	//----- nvinfo : EIATTR_KPARAM_INFO
	.align		4
.L_1548:
        /*0018*/ 	.byte	0x04, 0x17
        /*001a*/ 	.short	(.L_1550 - .L_1549)
.L_1549:
        /*001c*/ 	.word	0x00000000
        /*0020*/ 	.short	0x0007
        /*0022*/ 	.short	0x002c
        /*0024*/ 	.byte	0x00, 0xf0, 0x11, 0x00


	//----- nvinfo : EIATTR_KPARAM_INFO
	.align		4
.L_1550:
        /*0028*/ 	.byte	0x04, 0x17
        /*002a*/ 	.short	(.L_1552 - .L_1551)
.L_1551:
        /*002c*/ 	.word	0x00000000
        /*0030*/ 	.short	0x0006
        /*0032*/ 	.short	0x0028
        /*0034*/ 	.byte	0x00, 0xf0, 0x11, 0x00


	//----- nvinfo : EIATTR_KPARAM_INFO
	.align		4
.L_1552:
        /*0038*/ 	.byte	0x04, 0x17
        /*003a*/ 	.short	(.L_1554 - .L_1553)
.L_1553:
        /*003c*/ 	.word	0x00000000
        /*0040*/ 	.short	0x0005
        /*0042*/ 	.short	0x0024
        /*0044*/ 	.byte	0x00, 0xf0, 0x11, 0x00


	//----- nvinfo : EIATTR_KPARAM_INFO
	.align		4
.L_1554:
        /*0048*/ 	.byte	0x04, 0x17
        /*004a*/ 	.short	(.L_1556 - .L_1555)
.L_1555:
        /*004c*/ 	.word	0x00000000
        /*0050*/ 	.short	0x0004
        /*0052*/ 	.short	0x0020
        /*0054*/ 	.byte	0x00, 0xf0, 0x11, 0x00


	//----- nvinfo : EIATTR_KPARAM_INFO
	.align		4
.L_1556:
        /*0058*/ 	.byte	0x04, 0x17
        /*005a*/ 	.short	(.L_1558 - .L_1557)
.L_1557:
        /*005c*/ 	.word	0x00000000
        /*0060*/ 	.short	0x0003
        /*0062*/ 	.short	0x0018
        /*0064*/ 	.byte	0x00, 0xf5, 0x21, 0x00


	//----- nvinfo : EIATTR_KPARAM_INFO
	.align		4
.L_1558:
        /*0068*/ 	.byte	0x04, 0x17
        /*006a*/ 	.short	(.L_1560 - .L_1559)
.L_1559:
        /*006c*/ 	.word	0x00000000
        /*0070*/ 	.short	0x0002
        /*0072*/ 	.short	0x0010
        /*0074*/ 	.byte	0x00, 0xf5, 0x21, 0x00


	//----- nvinfo : EIATTR_KPARAM_INFO
	.align		4
.L_1560:
        /*0078*/ 	.byte	0x04, 0x17
        /*007a*/ 	.short	(.L_1562 - .L_1561)
.L_1561:
        /*007c*/ 	.word	0x00000000
        /*0080*/ 	.short	0x0001
        /*0082*/ 	.short	0x0008
        /*0084*/ 	.byte	0x00, 0xf5, 0x21, 0x00


	//----- nvinfo : EIATTR_KPARAM_INFO
	.align		4
.L_1562:
        /*0088*/ 	.byte	0x04, 0x17
        /*008a*/ 	.short	(.L_1564 - .L_1563)
.L_1563:
        /*008c*/ 	.word	0x00000000
        /*0090*/ 	.short	0x0000
        /*0092*/ 	.short	0x0000
        /*0094*/ 	.byte	0x00, 0xf5, 0x21, 0x00


	//----- nvinfo : EIATTR_SPARSE_MMA_MASK
	.align		4
.L_1564:
        /*0098*/ 	.byte	0x03, 0x50
        /*009a*/ 	.short	0x0000


	//----- nvinfo : EIATTR_MAXREG_COUNT
	.align		4
        /*009c*/ 	.byte	0x03, 0x1b
        /*009e*/ 	.short	0x00ff


	//----- nvinfo : EIATTR_NUM_BARRIERS
	.align		4
        /*00a0*/ 	.byte	0x02, 0x4c
        /*00a2*/ 	.byte	0x01
	.zero		1


	//----- nvinfo : EIATTR_MERCURY_ISA_VERSION
	.align		4
        /*00a4*/ 	.byte	0x03, 0x5f
        /*00a6*/ 	.short	0x0101


	//----- nvinfo : EIATTR_COOP_GROUP_MASK_REGIDS
	.align		4
        /*00a8*/ 	.byte	0x04, 0x29
        /*00aa*/ 	.short	(.L_1566 - .L_1565)


	//   ....[0]....
.L_1565:
        /*00ac*/ 	.word	0xffffffff


	//   ....[1]....
        /*00b0*/ 	.word	0xffffffff


	//   ....[2]....
        /*00b4*/ 	.word	0xffffffff


	//   ....[3]....
        /*00b8*/ 	.word	0xffffffff


	//   ....[4]....
        /*00bc*/ 	.word	0xffffffff


	//   ....[5]....
        /*00c0*/ 	.word	0xffffffff


	//   ....[6]....
        /*00c4*/ 	.word	0xffffffff


	//   ....[7]....
        /*00c8*/ 	.word	0xffffffff


	//   ....[8]....
        /*00cc*/ 	.word	0xffffffff


	//   ....[9]....
        /*00d0*/ 	.word	0xffffffff


	//   ....[10]....
        /*00d4*/ 	.word	0xffffffff


	//   ....[11]....
        /*00d8*/ 	.word	0xffffffff


	//   ....[12]....
        /*00dc*/ 	.word	0xffffffff


	//   ....[13]....
        /*00e0*/ 	.word	0xffffffff


	//   ....[14]....
        /*00e4*/ 	.word	0xffffffff


	//   ....[15]....
        /*00e8*/ 	.word	0xffffffff


	//   ....[16]....
        /*00ec*/ 	.word	0xffffffff


	//   ....[17]....
        /*00f0*/ 	.word	0xffffffff


	//   ....[18]....
        /*00f4*/ 	.word	0xffffffff


	//   ....[19]....
        /*00f8*/ 	.word	0xffffffff


	//   ....[20]....
        /*00fc*/ 	.word	0xffffffff


	//   ....[21]....
        /*0100*/ 	.word	0xffffffff


	//   ....[22]....
        /*0104*/ 	.word	0xffffffff


	//   ....[23]....
        /*0108*/ 	.word	0xffffffff


	//   ....[24]....
        /*010c*/ 	.word	0xffffffff


	//   ....[25]....
        /*0110*/ 	.word	0xffffffff


	//   ....[26]....
        /*0114*/ 	.word	0xffffffff


	//   ....[27]....
        /*0118*/ 	.word	0xffffffff


	//   ....[28]....
        /*011c*/ 	.word	0xffffffff


	//   ....[29]....
        /*0120*/ 	.word	0xffffffff


	//----- nvinfo : EIATTR_COOP_GROUP_INSTR_OFFSETS
	.align		4
.L_1566:
        /*0124*/ 	.byte	0x04, 0x28
        /*0126*/ 	.short	(.L_1568 - .L_1567)


	//   ....[0]....
.L_1567:
        /*0128*/ 	.word	0x000015e0


	//   ....[1]....
        /*012c*/ 	.word	0x00001600


	//   ....[2]....
        /*0130*/ 	.word	0x00001620


	//   ....[3]....
        /*0134*/ 	.word	0x00001640


	//   ....[4]....
        /*0138*/ 	.word	0x00001660


	//   ....[5]....
        /*013c*/ 	.word	0x00001690


	//   ....[6]....
        /*0140*/ 	.word	0x00001710


	//   ....[7]....
        /*0144*/ 	.word	0x00001760


	//   ....[8]....
        /*0148*/ 	.word	0x000017a0


	//   ....[9]....
        /*014c*/ 	.word	0x000017c0


	//   ....[10]....
        /*0150*/ 	.word	0x00001810


	//   ....[11]....
        /*0154*/ 	.word	0x00001830


	//   ....[12]....
        /*0158*/ 	.word	0x00001850


	//   ....[13]....
        /*015c*/ 	.word	0x00001870


	//   ....[14]....
        /*0160*/ 	.word	0x00001890


	//   ....[15]....
        /*0164*/ 	.word	0x000024f0


	//   ....[16]....
        /*0168*/ 	.word	0x00002510


	//   ....[17]....
        /*016c*/ 	.word	0x00002530


	//   ....[18]....
        /*0170*/ 	.word	0x00002550


	//   ....[19]....
        /*0174*/ 	.word	0x00002570


	//   ....[20]....
        /*0178*/ 	.word	0x000025a0


	//   ....[21]....
        /*017c*/ 	.word	0x00002630


	//   ....[22]....
        /*0180*/ 	.word	0x00002680


	//   ....[23]....
        /*0184*/ 	.word	0x000026a0


	//   ....[24]....
        /*0188*/ 	.word	0x000026d0


	//   ....[25]....
        /*018c*/ 	.word	0x00002720


	//   ....[26]....
        /*0190*/ 	.word	0x00002740


	//   ....[27]....
        /*0194*/ 	.word	0x00002760


	//   ....[28]....
        /*0198*/ 	.word	0x00002780


	//   ....[29]....
        /*019c*/ 	.word	0x000027a0


	//----- nvinfo : EIATTR_VRC_CTA_INIT_COUNT
	.align		4
.L_1568:
        /*01a0*/ 	.byte	0x02, 0x4a
	.zero		1
	.zero		1


	//----- nvinfo : EIATTR_EXIT_INSTR_OFFSETS
	.align		4
        /*01a4*/ 	.byte	0x04, 0x1c
        /*01a6*/ 	.short	(.L_1570 - .L_1569)


	//   ....[0]....
.L_1569:
        /*01a8*/ 	.word	0x00000100


	//   ....[1]....
        /*01ac*/ 	.word	0x000039e0


	//----- nvinfo : EIATTR_CRS_STACK_SIZE
	.align		4
.L_1570:
        /*01b0*/ 	.byte	0x04, 0x1e
        /*01b2*/ 	.short	(.L_1572 - .L_1571)
.L_1571:
        /*01b4*/ 	.word	0x00000000


	//----- nvinfo : EIATTR_CBANK_PARAM_SIZE
	.align		4
.L_1572:
        /*01b8*/ 	.byte	0x03, 0x19
        /*01ba*/ 	.short	0x0034


	//----- nvinfo : EIATTR_PARAM_CBANK
	.align		4
        /*01bc*/ 	.byte	0x04, 0x0a
        /*01be*/ 	.short	(.L_1574 - .L_1573)
	.align		4
.L_1573:
        /*01c0*/ 	.word	index@(.nv.constant0._ZN17fastertransformer14softmax_kernelI6__halffLi1EEEvPT_PKT0_PKS2_S8_iiiif)
        /*01c4*/ 	.short	0x0380
        /*01c6*/ 	.short	0x0034


	//----- nvinfo : EIATTR_SW_WAR
	.align		4
.L_1574:
        /*01c8*/ 	.byte	0x04, 0x36
        /*01ca*/ 	.short	(.L_1576 - .L_1575)
.L_1575:
        /*01cc*/ 	.word	0x00000008
.L_1576:


//--------------------- .nv.info._ZN17fastertransformer14softmax_kernelI6__halffLi2EEEvPT_PKT0_PKS2_S8_iiiif --------------------------
	.section	.nv.info._ZN17fastertransformer14softmax_kernelI6__halffLi2EEEvPT_PKT0_PKS2_S8_iiiif,"",@"SHT_CUDA_INFO"
	.sectionflags	@""
	.align	4


	//----- nvinfo : EIATTR_CUDA_API_VERSION
	.align		4
        /*0000*/ 	.byte	0x04, 0x37
        /*0002*/ 	.short	(.L_1578 - .L_1577)
.L_1577:
        /*0004*/ 	.word	0x00000082


	//----- nvinfo : EIATTR_KPARAM_INFO
	.align		4
.L_1578:
        /*0008*/ 	.byte	0x04, 0x17
        /*000a*/ 	.short	(.L_1580 - .L_1579)
.L_1579:
        /*000c*/ 	.word	0x00000000
        /*0010*/ 	.short	0x0008
        /*0012*/ 	.short	0x0030
        /*0014*/ 	.byte	0x00, 0xf0, 0x11, 0x00


	//----- nvinfo : EIATTR_KPARAM_INFO
	.align		4
.L_1580:
        /*0018*/ 	.byte	0x04, 0x17
        /*001a*/ 	.short	(.L_1582 - .L_1581)
.L_1581:
        /*001c*/ 	.word	0x00000000
        /*0020*/ 	.short	0x0007
        /*0022*/ 	.short	0x002c
        /*0024*/ 	.byte	0x00, 0xf0, 0x11, 0x00


	//----- nvinfo : EIATTR_KPARAM_INFO
	.align		4
.L_1582:
        /*0028*/ 	.byte	0x04, 0x17
        /*002a*/ 	.short	(.L_1584 - .L_1583)
.L_1583:
        /*002c*/ 	.word	0x00000000
        /*0030*/ 	.short	0x0006
        /*0032*/ 	.short	0x0028
        /*0034*/ 	.byte	0x00, 0xf0, 0x11, 0x00


	//----- nvinfo : EIATTR_KPARAM_INFO
	.align		4
.L_1584:
        /*0038*/ 	.byte	0x04, 0x17
        /*003a*/ 	.short	(.L_1586 - .L_1585)
.L_1585:
        /*003c*/ 	.word	0x00000000
        /*0040*/ 	.short	0x0005
        /*0042*/ 	.short	0x0024
        /*0044*/ 	.byte	0x00, 0xf0, 0x11, 0x00


	//----- nvinfo : EIATTR_KPARAM_INFO
	.align		4
.L_1586:
        /*0048*/ 	.byte	0x04, 0x17
        /*004a*/ 	.short	(.L_1588 - .L_1587)
.L_1587:
        /*004c*/ 	.word	0x00000000
        /*0050*/ 	.short	0x0004
        /*0052*/ 	.short	0x0020
        /*0054*/ 	.byte	0x00, 0xf0, 0x11, 0x00


	//----- nvinfo : EIATTR_KPARAM_INFO
	.align		4
.L_1588:
        /*0058*/ 	.byte	0x04, 0x17
        /*005a*/ 	.short	(.L_1590 - .L_1589)
.L_1589:
        /*005c*/ 	.word	0x00000000
        /*0060*/ 	.short	0x0003
        /*0062*/ 	.short	0x0018
        /*0064*/ 	.byte	0x00, 0xf5, 0x21, 0x00


	//----- nvinfo : EIATTR_KPARAM_INFO
	.align		4
.L_1590:
        /*0068*/ 	.byte	0x04, 0x17
        /*006a*/ 	.short	(.L_1592 - .L_1591)
.L_1591:
        /*006c*/ 	.word	0x00000000
        /*0070*/ 	.short	0x0002
        /*0072*/ 	.short	0x0010
        /*0074*/ 	.byte	0x00, 0xf5, 0x21, 0x00


	//----- nvinfo : EIATTR_KPARAM_INFO
	.align		4
.L_1592:
        /*0078*/ 	.byte	0x04, 0x17
        /*007a*/ 	.short	(.L_1594 - .L_1593)
.L_1593:
        /*007c*/ 	.word	0x00000000
        /*0080*/ 	.short	0x0001
        /*0082*/ 	.short	0x0008
        /*0084*/ 	.byte	0x00, 0xf5, 0x21, 0x00


	//----- nvinfo : EIATTR_KPARAM_INFO
	.align		4
.L_1594:
        /*0088*/ 	.byte	0x04, 0x17
        /*008a*/ 	.short	(.L_1596 - .L_1595)
.L_1595:
        /*008c*/ 	.word	0x00000000
        /*0090*/ 	.short	0x0000
        /*0092*/ 	.short	0x0000
        /*0094*/ 	.byte	0x00, 0xf5, 0x21, 0x00


	//----- nvinfo : EIATTR_SPARSE_MMA_MASK
	.align		4
.L_1596:
        /*0098*/ 	.byte	0x03, 0x50
        /*009a*/ 	.short	0x0000


	//----- nvinfo : EIATTR_MAXREG_COUNT
	.align		4
        /*009c*/ 	.byte	0x03, 0x1b
        /*009e*/ 	.short	0x00ff


	//----- nvinfo : EIATTR_NUM_BARRIERS
	.align		4
        /*00a0*/ 	.byte	0x02, 0x4c
        /*00a2*/ 	.byte	0x01
	.zero		1


	//----- nvinfo : EIATTR_MERCURY_ISA_VERSION
	.align		4
        /*00a4*/ 	.byte	0x03, 0x5f
        /*00a6*/ 	.short	0x0101


	//----- nvinfo : EIATTR_COOP_GROUP_MASK_REGIDS
	.align		4
        /*00a8*/ 	.byte	0x04, 0x29
        /*00aa*/ 	.short	(.L_1598 - .L_1597)


	//   ....[0]....
.L_1597:
        /*00ac*/ 	.word	0xffffffff


	//   ....[1]....
        /*00b0*/ 	.word	0xffffffff


	//   ....[2]....
        /*00b4*/ 	.word	0xffffffff


	//   ....[3]....
        /*00b8*/ 	.word	0xffffffff


	//   ....[4]....
        /*00bc*/ 	.word	0xffffffff


	//   ....[5]....
        /*00c0*/ 	.word	0xffffffff


	//   ....[6]....
        /*00c4*/ 	.word	0xffffffff


	//   ....[7]....
        /*00c8*/ 	.word	0xffffffff


	//   ....[8]....
        /*00cc*/ 	.word	0xffffffff


	//   ....[9]....
        /*00d0*/ 	.word	0xffffffff


	//   ....[10]....
        /*00d4*/ 	.word	0xffffffff


	//   ....[11]....
        /*00d8*/ 	.word	0xffffffff


	//   ....[12]....
        /*00dc*/ 	.word	0xffffffff


	//   ....[13]....
        /*00e0*/ 	.word	0xffffffff


	//   ....[14]....
        /*00e4*/ 	.word	0xffffffff


	//   ....[15]....
        /*00e8*/ 	.word	0xffffffff


	//   ....[16]....
        /*00ec*/ 	.word	0xffffffff


	//   ....[17]....
        /*00f0*/ 	.word	0xffffffff


	//   ....[18]....
        /*00f4*/ 	.word	0xffffffff


	//   ....[19]....
        /*00f8*/ 	.word	0xffffffff


	//   ....[20]....
        /*00fc*/ 	.word	0xffffffff


	//   ....[21]....
        /*0100*/ 	.word	0xffffffff


	//   ....[22]....
        /*0104*/ 	.word	0xffffffff


	//   ....[23]....
        /*0108*/ 	.word	0xffffffff


	//   ....[24]....
        /*010c*/ 	.word	0xffffffff


	//   ....[25]....
        /*0110*/ 	.word	0xffffffff


	//   ....[26]....
        /*0114*/ 	.word	0xffffffff


	//   ....[27]....
        /*0118*/ 	.word	0xffffffff


	//   ....[28]....
        /*011c*/ 	.word	0xffffffff


	//   ....[29]....
        /*0120*/ 	.word	0xffffffff


	//----- nvinfo : EIATTR_COOP_GROUP_INSTR_OFFSETS
	.align		4
.L_1598:
        /*0124*/ 	.byte	0x04, 0x28
        /*0126*/ 	.short	(.L_1600 - .L_1599)


	//   ....[0]....
.L_1599:
        /*0128*/ 	.word	0x00001660


	//   ....[1]....
        /*012c*/ 	.word	0x00001680


	//   ....[2]....
        /*0130*/ 	.word	0x000016a0


	//   ....[3]....
        /*0134*/ 	.word	0x000016c0


	//   ....[4]....
        /*0138*/ 	.word	0x000016e0


	//   ....[5]....
        /*013c*/ 	.word	0x00001710


	//   ....[6]....
        /*0140*/ 	.word	0x000017a0


	//   ....[7]....
        /*0144*/ 	.word	0x000017f0


	//   ....[8]....
        /*0148*/ 	.word	0x00001850


	//   ....[9]....
        /*014c*/ 	.word	0x00001870


	//   ....[10]....
        /*0150*/ 	.word	0x000018c0


	//   ....[11]....
        /*0154*/ 	.word	0x000018e0


	//   ....[12]....
        /*0158*/ 	.word	0x00001900


	//   ....[13]....
        /*015c*/ 	.word	0x00001920


	//   ....[14]....
        /*0160*/ 	.word	0x00001940


	//   ....[15]....
        /*0164*/ 	.word	0x00001e70


	//   ....[16]....
        /*0168*/ 	.word	0x00001e90


	//   ....[17]....
        /*016c*/ 	.word	0x00001eb0


	//   ....[18]....
        /*0170*/ 	.word	0x00001ed0


	//   ....[19]....
        /*0174*/ 	.word	0x00001ef0


	//   ....[20]....
        /*0178*/ 	.word	0x00001f20


	//   ....[21]....
        /*017c*/ 	.word	0x00001fb0


	//   ....[22]....
        /*0180*/ 	.word	0x00002000


	//   ....[23]....
        /*0184*/ 	.word	0x00002050


	//   ....[24]....
        /*0188*/ 	.word	0x00002080


	//   ....[25]....
        /*018c*/ 	.word	0x000020d0


	//   ....[26]....
        /*0190*/ 	.word	0x000020f0


	//   ....[27]....
        /*0194*/ 	.word	0x00002110


	//   ....[28]....
        /*0198*/ 	.word	0x00002130


	//   ....[29]....
        /*019c*/ 	.word	0x00002150


	//----- nvinfo : EIATTR_VRC_CTA_INIT_COUNT
	.align		4
.L_1600:
        /*01a0*/ 	.byte	0x02, 0x4a
	.zero		1
	.zero		1


	//----- nvinfo : EIATTR_EXIT_INSTR_OFFSETS
	.align		4
        /*01a4*/ 	.byte	0x04, 0x1c
        /*01a6*/ 	.short	(.L_1602 - .L_1601)


	//   ....[0]....
.L_1601:
        /*01a8*/ 	.word	0x00000110


	//   ....[1]....
        /*01ac*/ 	.word	0x000038a0


	//----- nvinfo : EIATTR_CRS_STACK_SIZE
	.align		4
.L_1602:
        /*01b0*/ 	.byte	0x04, 0x1e
        /*01b2*/ 	.short	(.L_1604 - .L_1603)
.L_1603:
        /*01b4*/ 	.word	0x00000000


	//----- nvinfo : EIATTR_CBANK_PARAM_SIZE
	.align		4
.L_1604:
        /*01b8*/ 	.byte	0x03, 0x19
        /*01ba*/ 	.short	0x0034


	//----- nvinfo : EIATTR_PARAM_CBANK
	.align		4
        /*01bc*/ 	.byte	0x04, 0x0a
        /*01be*/ 	.short	(.L_1606 - .L_1605)
	.align		4
.L_1605:
        /*01c0*/ 	.word	index@(.nv.constant0._ZN17fastertransformer14softmax_kernelI6__halffLi2EEEvPT_PKT0_PKS2_S8_iiiif)
        /*01c4*/ 	.short	0x0380
        /*01c6*/ 	.short	0x0034


	//----- nvinfo : EIATTR_SW_WAR
	.align		4
.L_1606:
        /*01c8*/ 	.byte	0x04, 0x36
        /*01ca*/ 	.short	(.L_1608 - .L_1607)
.L_1607:
        /*01cc*/ 	.word	0x00000008
.L_1608:


//--------------------- .nv.info._ZN17fastertransformer14softmax_kernelI6__halffLi4EEEvPT_PKT0_PKS2_S8_iiiif --------------------------
	.section	.nv.info._ZN17fastertransformer14softmax_kernelI6__halffLi4EEEvPT_PKT0_PKS2_S8_iiiif,"",@"SHT_CUDA_INFO"
	.sectionflags	@""
	.align	4


	//----- nvinfo : EIATTR_CUDA_API_VERSION
	.align		4
        /*0000*/ 	.byte	0x04, 0x37
        /*0002*/ 	.short	(.L_1610 - .L_1609)
.L_1609:
        /*0004*/ 	.word	0x00000082


	//----- nvinfo : EIATTR_KPARAM_INFO
	.align		4
.L_1610:
        /*0008*/ 	.byte	0x04, 0x17
        /*000a*/ 	.short	(.L_1612 - .L_1611)
.L_1611:
        /*000c*/ 	.word	0x00000000
        /*0010*/ 	.short	0x0008
        /*0012*/ 	.short	0x0030
        /*0014*/ 	.byte	0x00, 0xf0, 0x11, 0x00


	//----- nvinfo : EIATTR_KPARAM_INFO
	.align		4
.L_1612:
        /*0018*/ 	.byte	0x04, 0x17
        /*001a*/ 	.short	(.L_1614 - .L_1613)
.L_1613:
        /*001c*/ 	.word	0x00000000
        /*0020*/ 	.short	0x0007
        /*0022*/ 	.short	0x002c
        /*0024*/ 	.byte	0x00, 0xf0, 0x11, 0x00


	//----- nvinfo : EIATTR_KPARAM_INFO
	.align		4
.L_1614:
        /*0028*/ 	.byte	0x04, 0x17
        /*002a*/ 	.short	(.L_1616 - .L_1615)
.L_1615:
        /*002c*/ 	.word	0x00000000
        /*0030*/ 	.short	0x0006
        /*0032*/ 	.short	0x0028
        /*0034*/ 	.byte	0x00, 0xf0, 0x11, 0x00


	//----- nvinfo : EIATTR_KPARAM_INFO
	.align		4
.L_1616:
        /*0038*/ 	.byte	0x04, 0x17
        /*003a*/ 	.short	(.L_1618 - .L_1617)
.L_1617:
        /*003c*/ 	.word	0x00000000
        /*0040*/ 	.short	0x0005
        /*0042*/ 	.short	0x0024
        /*0044*/ 	.byte	0x00, 0xf0, 0x11, 0x00


	//----- nvinfo : EIATTR_KPARAM_INFO
	.align		4
.L_1618:
        /*0048*/ 	.byte	0x04, 0x17
        /*004a*/ 	.short	(.L_1620 - .L_1619)
.L_1619:
        /*004c*/ 	.word	0x00000000
        /*0050*/ 	.short	0x0004
        /*0052*/ 	.short	0x0020
        /*0054*/ 	.byte	0x00, 0xf0, 0x11, 0x00


	//----- nvinfo : EIATTR_KPARAM_INFO
	.align		4
.L_1620:
        /*0058*/ 	.byte	0x04, 0x17
        /*005a*/ 	.short	(.L_1622 - .L_1621)
.L_1621:
        /*005c*/ 	.word	0x00000000
        /*0060*/ 	.short	0x0003
        /*0062*/ 	.short	0x0018
        /*0064*/ 	.byte	0x00, 0xf5, 0x21, 0x00


	//----- nvinfo : EIATTR_KPARAM_INFO
	.align		4
.L_1622:
        /*0068*/ 	.byte	0x04, 0x17
        /*006a*/ 	.short	(.L_1624 - .L_1623)
.L_1623:
        /*006c*/ 	.word	0x00000000
        /*0070*/ 	.short	0x0002
        /*0072*/ 	.short	0x0010
        /*0074*/ 	.byte	0x00, 0xf5, 0x21, 0x00


	//----- nvinfo : EIATTR_KPARAM_INFO
	.align		4
.L_1624:
        /*0078*/ 	.byte	0x04, 0x17
        /*007a*/ 	.short	(.L_1626 - .L_1625)
.L_1625:
        /*007c*/ 	.word	0x00000000
        /*0080*/ 	.short	0x0001
        /*0082*/ 	.short	0x0008
        /*0084*/ 	.byte	0x00, 0xf5, 0x21, 0x00


	//----- nvinfo : EIATTR_KPARAM_INFO
	.align		4
.L_1626:
        /*0088*/ 	.byte	0x04, 0x17
        /*008a*/ 	.short	(.L_1628 - .L_1627)
.L_1627:
        /*008c*/ 	.word	0x00000000
        /*0090*/ 	.short	0x0000
        /*0092*/ 	.short	0x0000
        /*0094*/ 	.byte	0x00, 0xf5, 0x21, 0x00


	//----- nvinfo : EIATTR_SPARSE_MMA_MASK
	.align		4
.L_1628:
        /*0098*/ 	.byte	0x03, 0x50
        /*009a*/ 	.short	0x0000


	//----- nvinfo : EIATTR_MAXREG_COUNT
	.align		4
        /*009c*/ 	.byte	0x03, 0x1b
        /*009e*/ 	.short	0x00ff


	//----- nvinfo : EIATTR_NUM_BARRIERS
	.align		4
        /*00a0*/ 	.byte	0x02, 0x4c
        /*00a2*/ 	.byte	0x01
	.zero		1


	//----- nvinfo : EIATTR_MERCURY_ISA_VERSION
	.align		4
        /*00a4*/ 	.byte	0x03, 0x5f
        /*00a6*/ 	.short	0x0101


	//----- nvinfo : EIATTR_COOP_GROUP_MASK_REGIDS
	.align		4
        /*00a8*/ 	.byte	0x04, 0x29
        /*00aa*/ 	.short	(.L_1630 - .L_1629)


	//   ....[0]....
.L_1629:
        /*00ac*/ 	.word	0xffffffff


	//   ....[1]....
        /*00b0*/ 	.word	0xffffffff


	//   ....[2]....
        /*00b4*/ 	.word	0xffffffff


	//   ....[3]....
        /*00b8*/ 	.word	0xffffffff


	//   ....[4]....
        /*00bc*/ 	.word	0xffffffff


	//   ....[5]....
        /*00c0*/ 	.word	0xffffffff


	//   ....[6]....
        /*00c4*/ 	.word	0xffffffff


	//   ....[7]....
        /*00c8*/ 	.word	0xffffffff


	//   ....[8]....
        /*00cc*/ 	.word	0xffffffff


	//   ....[9]....
        /*00d0*/ 	.word	0xffffffff


	//   ....[10]....
        /*00d4*/ 	.word	0xffffffff


	//   ....[11]....
        /*00d8*/ 	.word	0xffffffff


	//   ....[12]....
        /*00dc*/ 	.word	0xffffffff


	//   ....[13]....
        /*00e0*/ 	.word	0xffffffff


	//   ....[14]....
        /*00e4*/ 	.word	0xffffffff


	//   ....[15]....
        /*00e8*/ 	.word	0xffffffff


	//   ....[16]....
        /*00ec*/ 	.word	0xffffffff


	//   ....[17]....
        /*00f0*/ 	.word	0xffffffff


	//   ....[18]....
        /*00f4*/ 	.word	0xffffffff


	//   ....[19]....
        /*00f8*/ 	.word	0xffffffff


	//   ....[20]....
        /*00fc*/ 	.word	0xffffffff


	//   ....[21]....
        /*0100*/ 	.word	0xffffffff


	//   ....[22]....
        /*0104*/ 	.word	0xffffffff


	//   ....[23]....
        /*0108*/ 	.word	0xffffffff


	//   ....[24]....
        /*010c*/ 	.word	0xffffffff


	//   ....[25]....
        /*0110*/ 	.word	0xffffffff


	//   ....[26]....
        /*0114*/ 	.word	0xffffffff


	//   ....[27]....
        /*0118*/ 	.word	0xffffffff


	//   ....[28]....
        /*011c*/ 	.word	0xffffffff


	//   ....[29]....
        /*0120*/ 	.word	0xffffffff


	//----- nvinfo : EIATTR_COOP_GROUP_INSTR_OFFSETS
	.align		4
.L_1630:
        /*0124*/ 	.byte	0x04, 0x28
        /*0126*/ 	.short	(.L_1632 - .L_1631)


	//   ....[0]....
.L_1631:
        /*0128*/ 	.word	0x00001690


	//   ....[1]....
        /*012c*/ 	.word	0x000016b0


	//   ....[2]....
        /*0130*/ 	.word	0x000016d0


	//   ....[3]....
        /*0134*/ 	.word	0x000016f0


	//   ....[4]....
        /*0138*/ 	.word	0x00001710


	//   ....[5]....
        /*013c*/ 	.word	0x00001740


	//   ....[6]....
        /*0140*/ 	.word	0x000017d0


	//   ....[7]....
        /*0144*/ 	.word	0x00001810


	//   ....[8]....
        /*0148*/ 	.word	0x00001840


	//   ....[9]....
        /*014c*/ 	.word	0x00001870


	//   ....[10]....
        /*0150*/ 	.word	0x000018c0


	//   ....[11]....
        /*0154*/ 	.word	0x000018e0


	//   ....[12]....
        /*0158*/ 	.word	0x00001900


	//   ....[13]....
        /*015c*/ 	.word	0x00001920


	//   ....[14]....
        /*0160*/ 	.word	0x00001940


	//   ....[15]....
        /*0164*/ 	.word	0x00001e50


	//   ....[16]....
        /*0168*/ 	.word	0x00001e70


	//   ....[17]....
        /*016c*/ 	.word	0x00001e90


	//   ....[18]....
        /*0170*/ 	.word	0x00001eb0


	//   ....[19]....
        /*0174*/ 	.word	0x00001ed0


	//   ....[20]....
        /*0178*/ 	.word	0x00001f00


	//   ....[21]....
        /*017c*/ 	.word	0x00001fb0


	//   ....[22]....
        /*0180*/ 	.word	0x00001ff0


	//   ....[23]....
        /*0184*/ 	.word	0x00002010


	//   ....[24]....
        /*0188*/ 	.word	0x00002030


	//   ....[25]....
        /*018c*/ 	.word	0x00002080


	//   ....[26]....
        /*0190*/ 	.word	0x000020a0


	//   ....[27]....
        /*0194*/ 	.word	0x000020c0


	//   ....[28]....
        /*0198*/ 	.word	0x000020e0


	//   ....[29]....
        /*019c*/ 	.word	0x00002100


	//----- nvinfo : EIATTR_VRC_CTA_INIT_COUNT
	.align		4
.L_1632:
        /*01a0*/ 	.byte	0x02, 0x4a
	.zero		1
	.zero		1


	//----- nvinfo : EIATTR_EXIT_INSTR_OFFSETS
	.align		4
        /*01a4*/ 	.byte	0x04, 0x1c
        /*01a6*/ 	.short	(.L_1634 - .L_1633)


	//   ....[0]....
.L_1633:
        /*01a8*/ 	.word	0x00000110


	//   ....[1]....
        /*01ac*/ 	.word	0x000037c0


	//----- nvinfo : EIATTR_CRS_STACK_SIZE
	.align		4
.L_1634:
        /*01b0*/ 	.byte	0x04, 0x1e
        /*01b2*/ 	.short	(.L_1636 - .L_1635)
.L_1635:
        /*01b4*/ 	.word	0x00000000


	//----- nvinfo : EIATTR_CBANK_PARAM_SIZE
	.align		4
.L_1636:
        /*01b8*/ 	.byte	0x03, 0x19
        /*01ba*/ 	.short	0x0034


	//----- nvinfo : EIATTR_PARAM_CBANK
	.align		4
        /*01bc*/ 	.byte	0x04, 0x0a
        /*01be*/ 	.short	(.L_1638 - .L_1637)
	.align		4
.L_1637:
        /*01c0*/ 	.word	index@(.nv.constant0._ZN17fastertransformer14softmax_kernelI6__halffLi4EEEvPT_PKT0_PKS2_S8_iiiif)
        /*01c4*/ 	.short	0x0380
        /*01c6*/ 	.short	0x0034


	//----- nvinfo : EIATTR_SW_WAR
	.align		4
.L_1638:
        /*01c8*/ 	.byte	0x04, 0x36
        /*01ca*/ 	.short	(.L_1640 - .L_1639)
.L_1639:
        /*01cc*/ 	.word	0x00000008
.L_1640:


//--------------------- .nv.info._ZN17fastertransformer14softmax_kernelIffLi1EEEvPT_PKT0_PKS1_S7_iiiif --------------------------
	.section	.nv.info._ZN17fastertransformer14softmax_kernelIffLi1EEEvPT_PKT0_PKS1_S7_iiiif,"",@"SHT_CUDA_INFO"
	.sectionflags	@""
	.align	4


	//----- nvinfo : EIATTR_CUDA_API_VERSION
	.align		4
        /*0000*/ 	.byte	0x04, 0x37
        /*0002*/ 	.short	(.L_1642 - .L_1641)
.L_1641:
        /*0004*/ 	.word	0x00000082


	//----- nvinfo : EIATTR_KPARAM_INFO
	.align		4
.L_1642:
        /*0008*/ 	.byte	0x04, 0x17
        /*000a*/ 	.short	(.L_1644 - .L_1643)
.L_1643:
        /*000c*/ 	.word	0x00000000
        /*0010*/ 	.short	0x0008
        /*0012*/ 	.short	0x0030
        /*0014*/ 	.byte	0x00, 0xf0, 0x11, 0x00


	//----- nvinfo : EIATTR_KPARAM_INFO
	.align		4
.L_1644:
        /*0018*/ 	.byte	0x04, 0x17
        /*001a*/ 	.short	(.L_1646 - .L_1645)
.L_1645:
        /*001c*/ 	.word	0x00000000
        /*0020*/ 	.short	0x0007
        /*0022*/ 	.short	0x002c
        /*0024*/ 	.byte	0x00, 0xf0, 0x11, 0x00


	//----- nvinfo : EIATTR_KPARAM_INFO
	.align		4
.L_1646:
        /*0028*/ 	.byte	0x04, 0x17
        /*002a*/ 	.short	(.L_1648 - .L_1647)
.L_1647:
        /*002c*/ 	.word	0x00000000
        /*0030*/ 	.short	0x0006
        /*0032*/ 	.short	0x0028
        /*0034*/ 	.byte	0x00, 0xf0, 0x11, 0x00


	//----- nvinfo : EIATTR_KPARAM_INFO
	.align		4
.L_1648:
        /*0038*/ 	.byte	0x04, 0x17
        /*003a*/ 	.short	(.L_1650 - .L_1649)
.L_1649:
        /*003c*/ 	.word	0x00000000
        /*0040*/ 	.short	0x0005
        /*0042*/ 	.short	0x0024
        /*0044*/ 	.byte	0x00, 0xf0, 0x11, 0x00


	//----- nvinfo : EIATTR_KPARAM_INFO
	.align		4
.L_1650:
        /*0048*/ 	.byte	0x04, 0x17
        /*004a*/ 	.short	(.L_1652 - .L_1651)
.L_1651:
        /*004c*/ 	.word	0x00000000
        /*0050*/ 	.short	0x0004
        /*0052*/ 	.short	0x0020
        /*0054*/ 	.byte	0x00, 0xf0, 0x11, 0x00


	//----- nvinfo : EIATTR_KPARAM_INFO
	.align		4
.L_1652:
        /*0058*/ 	.byte	0x04, 0x17
        /*005a*/ 	.short	(.L_1654 - .L_1653)
.L_1653:
        /*005c*/ 	.word	0x00000000
        /*0060*/ 	.short	0x0003
        /*0062*/ 	.short	0x0018
        /*0064*/ 	.byte	0x00, 0xf5, 0x21, 0x00


	//----- nvinfo : EIATTR_KPARAM_INFO
	.align		4
.L_1654:
        /*0068*/ 	.byte	0x04, 0x17
        /*006a*/ 	.short	(.L_1656 - .L_1655)
.L_1655:
        /*006c*/ 	.word	0x00000000
        /*0070*/ 	.short	0x0002
        /*0072*/ 	.short	0x0010
        /*0074*/ 	.byte	0x00, 0xf5, 0x21, 0x00


	//----- nvinfo : EIATTR_KPARAM_INFO
	.align		4
.L_1656:
        /*0078*/ 	.byte	0x04, 0x17
        /*007a*/ 	.short	(.L_1658 - .L_1657)
.L_1657:
        /*007c*/ 	.word	0x00000000
        /*0080*/ 	.short	0x0001
        /*0082*/ 	.short	0x0008
        /*0084*/ 	.byte	0x00, 0xf5, 0x21, 0x00


	//----- nvinfo : EIATTR_KPARAM_INFO
	.align		4
.L_1658:
        /*0088*/ 	.byte	0x04, 0x17
        /*008a*/ 	.short	(.L_1660 - .L_1659)
.L_1659:
        /*008c*/ 	.word	0x00000000
        /*0090*/ 	.short	0x0000
        /*0092*/ 	.short	0x0000
        /*0094*/ 	.byte	0x00, 0xf5, 0x21, 0x00


	//----- nvinfo : EIATTR_SPARSE_MMA_MASK
	.align		4
.L_1660:
        /*0098*/ 	.byte	0x03, 0x50
        /*009a*/ 	.short	0x0000


	//----- nvinfo : EIATTR_MAXREG_COUNT
	.align		4
        /*009c*/ 	.byte	0x03, 0x1b
        /*009e*/ 	.short	0x00ff


	//----- nvinfo : EIATTR_NUM_BARRIERS
	.align		4
        /*00a0*/ 	.byte	0x02, 0x4c
        /*00a2*/ 	.byte	0x01
	.zero		1


	//----- nvinfo : EIATTR_MERCURY_ISA_VERSION
	.align		4
        /*00a4*/ 	.byte	0x03, 0x5f
        /*00a6*/ 	.short	0x0101


	//----- nvinfo : EIATTR_INT_WARP_WIDE_INSTR_OFFSETS
	.align		4
        /*00a8*/ 	.byte	0x04, 0x31
        /*00aa*/ 	.short	(.L_1662 - .L_1661)


	//   ....[0]....
.L_1661:
        /*00ac*/ 	.word	0x000012b0


	//----- nvinfo : EIATTR_COOP_GROUP_MASK_REGIDS
	.align		4
.L_1662:
        /*00b0*/ 	.byte	0x04, 0x29
        /*00b2*/ 	.short	(.L_1664 - .L_1663)


	//   ....[0]....
.L_1663:
        /*00b4*/ 	.word	0xffffffff


	//   ....[1]....
        /*00b8*/ 	.word	0xffffffff


	//   ....[2]....
        /*00bc*/ 	.word	0xffffffff


	//   ....[3]....
        /*00c0*/ 	.word	0xffffffff


	//   ....[4]....
        /*00c4*/ 	.word	0xffffffff


	//   ....[5]....
        /*00c8*/ 	.word	0xffffffff


	//   ....[6]....
        /*00cc*/ 	.word	0xffffffff


	//   ....[7]....
        /*00d0*/ 	.word	0xffffffff


	//   ....[8]....
        /*00d4*/ 	.word	0xffffffff


	//   ....[9]....
        /*00d8*/ 	.word	0xffffffff


	//   ....[10]....
        /*00dc*/ 	.word	0xffffffff


	//   ....[11]....
        /*00e0*/ 	.word	0xffffffff


	//   ....[12]....
        /*00e4*/ 	.word	0xffffffff


	//   ....[13]....
        /*00e8*/ 	.word	0xffffffff


	//   ....[14]....
        /*00ec*/ 	.word	0xffffffff


	//   ....[15]....
        /*00f0*/ 	.word	0xffffffff


	//   ....[16]....
        /*00f4*/ 	.word	0xffffffff


	//   ....[17]....
        /*00f8*/ 	.word	0xffffffff


	//   ....[18]....
        /*00fc*/ 	.word	0xffffffff


	//   ....[19]....
        /*0100*/ 	.word	0xffffffff


	//   ....[20]....
        /*0104*/ 	.word	0xffffffff


	//   ....[21]....
        /*0108*/ 	.word	0xffffffff


	//   ....[22]....
        /*010c*/ 	.word	0xffffffff


	//   ....[23]....
        /*0110*/ 	.word	0xffffffff


	//   ....[24]....
        /*0114*/ 	.word	0xffffffff


	//   ....[25]....
        /*0118*/ 	.word	0xffffffff


	//   ....[26]....
        /*011c*/ 	.word	0xffffffff


	//   ....[27]....
        /*0120*/ 	.word	0xffffffff


	//   ....[28]....
        /*0124*/ 	.word	0xffffffff


	//   ....[29]....
        /*0128*/ 	.word	0xffffffff


	//----- nvinfo : EIATTR_COOP_GROUP_INSTR_OFFSETS
	.align		4
.L_1664:
        /*012c*/ 	.byte	0x04, 0x28
        /*012e*/ 	.short	(.L_1666 - .L_1665)


	//   ....[0]....
.L_1665:
        /*0130*/ 	.word	0x000014d0


	//   ....[1]....
        /*0134*/ 	.word	0x000014f0


	//   ....[2]....
        /*0138*/ 	.word	0x00001510


	//   ....[3]....
        /*013c*/ 	.word	0x00001530


	//   ....[4]....
        /*0140*/ 	.word	0x00001550


	//   ....[5]....
        /*0144*/ 	.word	0x00001580


	//   ....[6]....
        /*0148*/ 	.word	0x00001620


	//   ....[7]....
        /*014c*/ 	.word	0x00001650


	//   ....[8]....
        /*0150*/ 	.word	0x00001680


	//   ....[9]....
        /*0154*/ 	.word	0x000016d0


	//   ....[10]....
        /*0158*/ 	.word	0x00001740


	//   ....[11]....
        /*015c*/ 	.word	0x00001760


	//   ....[12]....
        /*0160*/ 	.word	0x00001780


	//   ....[13]....
        /*0164*/ 	.word	0x000017a0


	//   ....[14]....
        /*0168*/ 	.word	0x000017c0


	//   ....[15]....
        /*016c*/ 	.word	0x00001c20


	//   ....[16]....
        /*0170*/ 	.word	0x00001c40


	//   ....[17]....
        /*0174*/ 	.word	0x00001c60


	//   ....[18]....
        /*0178*/ 	.word	0x00001c80


	//   ....[19]....
        /*017c*/ 	.word	0x00001ca0


	//   ....[20]....
        /*0180*/ 	.word	0x00001cd0


	//   ....[21]....
        /*0184*/ 	.word	0x00001d50


	//   ....[22]....
        /*0188*/ 	.word	0x00001d80


	//   ....[23]....
        /*018c*/ 	.word	0x00001db0


	//   ....[24]....
        /*0190*/ 	.word	0x00001e20


	//   ....[25]....
        /*0194*/ 	.word	0x00001e80


	//   ....[26]....
        /*0198*/ 	.word	0x00001ea0


	//   ....[27]....
        /*019c*/ 	.word	0x00001ec0


	//   ....[28]....
        /*01a0*/ 	.word	0x00001ee0


	//   ....[29]....
        /*01a4*/ 	.word	0x00001f00


	//----- nvinfo : EIATTR_VRC_CTA_INIT_COUNT
	.align		4
.L_1666:
        /*01a8*/ 	.byte	0x02, 0x4a
	.zero		1
	.zero		1


	//----- nvinfo : EIATTR_EXIT_INSTR_OFFSETS
	.align		4
        /*01ac*/ 	.byte	0x04, 0x1c
        /*01ae*/ 	.short	(.L_1668 - .L_1667)


	//   ....[0]....
.L_1667:
        /*01b0*/ 	.word	0x00000100


	//   ....[1]....
        /*01b4*/ 	.word	0x00002600


	//----- nvinfo : EIATTR_CRS_STACK_SIZE
	.align		4
.L_1668:
        /*01b8*/ 	.byte	0x04, 0x1e
        /*01ba*/ 	.short	(.L_1670 - .L_1669)
.L_1669:
        /*01bc*/ 	.word	0x00000000


	//----- nvinfo : EIATTR_CBANK_PARAM_SIZE
	.align		4
.L_1670:
        /*01c0*/ 	.byte	0x03, 0x19
        /*01c2*/ 	.short	0x0034


	//----- nvinfo : EIATTR_PARAM_CBANK
	.align		4
        /*01c4*/ 	.byte	0x04, 0x0a
        /*01c6*/ 	.short	(.L_1672 - .L_1671)
	.align		4
.L_1671:
        /*01c8*/ 	.word	index@(.nv.constant0._ZN17fastertransformer14softmax_kernelIffLi1EEEvPT_PKT0_PKS1_S7_iiiif)
        /*01cc*/ 	.short	0x0380
        /*01ce*/ 	.short	0x0034


	//----- nvinfo : EIATTR_SW_WAR
	.align		4
.L_1672:
        /*01d0*/ 	.byte	0x04, 0x36
        /*01d2*/ 	.short	(.L_1674 - .L_1673)
.L_1673:
        /*01d4*/ 	.word	0x00000008
.L_1674:


//--------------------- .nv.info._ZN17fastertransformer17softmax_kernel_h2I6__halfLi1EEEvPT_PKS2_S5_S5_iiiiS2_ --------------------------
	.section	.nv.info._ZN17fastertransformer17softmax_kernel_h2I6__halfLi1EEEvPT_PKS2_S5_S5_iiiiS2_,"",@"SHT_CUDA_INFO"
	.sectionflags	@""
	.align	4


	//----- nvinfo : EIATTR_CUDA_API_VERSION
	.align		4
        /*0000*/ 	.byte	0x04, 0x37
        /*0002*/ 	.short	(.L_1676 - .L_1675)
.L_1675:
        /*0004*/ 	.word	0x00000082


	//----- nvinfo : EIATTR_KPARAM_INFO
	.align		4
.L_1676:
        /*0008*/ 	.byte	0x04, 0x17
        /*000a*/ 	.short	(.L_1678 - .L_1677)
.L_1677:
        /*000c*/ 	.word	0x00000000
        /*0010*/ 	.short	0x0008
        /*0012*/ 	.short	0x0030
        /*0014*/ 	.byte	0x00, 0xf0, 0x09, 0x00


	//----- nvinfo : EIATTR_KPARAM_INFO
	.align		4
.L_1678:
        /*0018*/ 	.byte	0x04, 0x17
        /*001a*/ 	.short	(.L_1680 - .L_1679)
.L_1679:
        /*001c*/ 	.word	0x00000000
        /*0020*/ 	.short	0x0007
        /*0022*/ 	.short	0x002c
        /*0024*/ 	.byte	0x00, 0xf0, 0x11, 0x00


	//----- nvinfo : EIATTR_KPARAM_INFO
	.align		4
.L_1680:
        /*0028*/ 	.byte	0x04, 0x17
        /*002a*/ 	.short	(.L_1682 - .L_1681)
.L_1681:
        /*002c*/ 	.word	0x00000000
        /*0030*/ 	.short	0x0006
        /*0032*/ 	.short	0x0028
        /*0034*/ 	.byte	0x00, 0xf0, 0x11, 0x00


	//----- nvinfo : EIATTR_KPARAM_INFO
	.align		4
.L_1682:
        /*0038*/ 	.byte	0x04, 0x17
        /*003a*/ 	.short	(.L_1684 - .L_1683)
.L_1683:
        /*003c*/ 	.word	0x00000000
        /*0040*/ 	.short	0x0005
        /*0042*/ 	.short	0x0024
        /*0044*/ 	.byte	0x00, 0xf0, 0x11, 0x00


	//----- nvinfo : EIATTR_KPARAM_INFO
	.align		4
.L_1684:
        /*0048*/ 	.byte	0x04, 0x17
        /*004a*/ 	.short	(.L_1686 - .L_1685)
.L_1685:
        /*004c*/ 	.word	0x00000000
        /*0050*/ 	.short	0x0004
        /*0052*/ 	.short	0x0020
        /*0054*/ 	.byte	0x00, 0xf0, 0x11, 0x00


	//----- nvinfo : EIATTR_KPARAM_INFO
	.align		4
.L_1686:
        /*0058*/ 	.byte	0x04, 0x17
        /*005a*/ 	.short	(.L_1688 - .L_1687)
.L_1687:
        /*005c*/ 	.word	0x00000000
        /*0060*/ 	.short	0x0003
        /*0062*/ 	.short	0x0018
        /*0064*/ 	.byte	0x00, 0xf5, 0x21, 0x00


	//----- nvinfo : EIATTR_KPARAM_INFO
	.align		4
.L_1688:
        /*0068*/ 	.byte	0x04, 0x17
        /*006a*/ 	.short	(.L_1690 - .L_1689)
.L_1689:
        /*006c*/ 	.word	0x00000000
        /*0070*/ 	.short	0x0002
        /*0072*/ 	.short	0x0010
        /*0074*/ 	.byte	0x00, 0xf5, 0x21, 0x00


	//----- nvinfo : EIATTR_KPARAM_INFO
	.align		4
.L_1690:
        /*0078*/ 	.byte	0x04, 0x17
        /*007a*/ 	.short	(.L_1692 - .L_1691)
.L_1691:
        /*007c*/ 	.word	0x00000000
        /*0080*/ 	.short	0x0001
        /*0082*/ 	.short	0x0008
        /*0084*/ 	.byte	0x00, 0xf5, 0x21, 0x00


	//----- nvinfo : EIATTR_KPARAM_INFO
	.align		4
.L_1692:
        /*0088*/ 	.byte	0x04, 0x17
        /*008a*/ 	.short	(.L_1694 - .L_1693)
.L_1693:
        /*008c*/ 	.word	0x00000000
        /*0090*/ 	.short	0x0000
        /*0092*/ 	.short	0x0000
        /*0094*/ 	.byte	0x00, 0xf5, 0x21, 0x00


	//----- nvinfo : EIATTR_SPARSE_MMA_MASK
	.align		4
.L_1694:
        /*0098*/ 	.byte	0x03, 0x50
        /*009a*/ 	.short	0x0000


	//----- nvinfo : EIATTR_MAXREG_COUNT
	.align		4
        /*009c*/ 	.byte	0x03, 0x1b
        /*009e*/ 	.short	0x00ff


	//----- nvinfo : EIATTR_NUM_BARRIERS
	.align		4
        /*00a0*/ 	.byte	0x02, 0x4c
        /*00a2*/ 	.byte	0x01
	.zero		1


	//----- nvinfo : EIATTR_MERCURY_ISA_VERSION
	.align		4
        /*00a4*/ 	.byte	0x03, 0x5f
        /*00a6*/ 	.short	0x0101


	//----- nvinfo : EIATTR_COOP_GROUP_MASK_REGIDS
	.align		4
        /*00a8*/ 	.byte	0x04, 0x29
        /*00aa*/ 	.short	(.L_1696 - .L_1695)


	//   ....[0]....
.L_1695:
        /*00ac*/ 	.word	0xffffffff


	//   ....[1]....
        /*00b0*/ 	.word	0xffffffff


	//   ....[2]....
        /*00b4*/ 	.word	0xffffffff


	//   ....[3]....
        /*00b8*/ 	.word	0xffffffff


	//   ....[4]....
        /*00bc*/ 	.word	0xffffffff


	//   ....[5]....
        /*00c0*/ 	.word	0xffffffff


	//   ....[6]....
        /*00c4*/ 	.word	0xffffffff


	//   ....[7]....
        /*00c8*/ 	.word	0xffffffff


	//   ....[8]....
        /*00cc*/ 	.word	0xffffffff


	//   ....[9]....
        /*00d0*/ 	.word	0xffffffff


	//   ....[10]....
        /*00d4*/ 	.word	0xffffffff


	//   ....[11]....
        /*00d8*/ 	.word	0xffffffff


	//   ....[12]....
        /*00dc*/ 	.word	0xffffffff


	//   ....[13]....
        /*00e0*/ 	.word	0xffffffff


	//   ....[14]....
        /*00e4*/ 	.word	0xffffffff


	//   ....[15]....
        /*00e8*/ 	.word	0xffffffff


	//   ....[16]....
        /*00ec*/ 	.word	0xffffffff


	//   ....[17]....
        /*00f0*/ 	.word	0xffffffff


	//   ....[18]....
        /*00f4*/ 	.word	0xffffffff


	//   ....[19]....
        /*00f8*/ 	.word	0xffffffff


	//   ....[20]....
        /*00fc*/ 	.word	0xffffffff


	//   ....[21]....
        /*0100*/ 	.word	0xffffffff


	//   ....[22]....
        /*0104*/ 	.word	0xffffffff


	//   ....[23]....
        /*0108*/ 	.word	0xffffffff


	//   ....[24]....
        /*010c*/ 	.word	0xffffffff


	//   ....[25]....
        /*0110*/ 	.word	0xffffffff


	//   ....[26]....
        /*0114*/ 	.word	0xffffffff


	//   ....[27]....
        /*0118*/ 	.word	0xffffffff


	//   ....[28]....
        /*011c*/ 	.word	0xffffffff


	//   ....[29]....
        /*0120*/ 	.word	0xffffffff


	//----- nvinfo : EIATTR_COOP_GROUP_INSTR_OFFSETS
	.align		4
.L_1696:
        /*0124*/ 	.byte	0x04, 0x28
        /*0126*/ 	.short	(.L_1698 - .L_1697)


	//   ....[0]....
.L_1697:
        /*0128*/ 	.word	0x00000440


	//   ....[1]....
        /*012c*/ 	.word	0x00000460


	//   ....[2]....
        /*0130*/ 	.word	0x00000480


	//   ....[3]....
        /*0134*/ 	.word	0x000004a0


	//   ....[4]....
        /*0138*/ 	.word	0x000004c0


	//   ....[5]....
        /*013c*/ 	.word	0x000004f0


	//   ....[6]....
        /*0140*/ 	.word	0x00000570


	//   ....[7]....
        /*0144*/ 	.word	0x000005a0


	//   ....[8]....
        /*0148*/ 	.word	0x000005d0


	//   ....[9]....
        /*014c*/ 	.word	0x00000630


	//   ....[10]....
        /*0150*/ 	.word	0x000006a0


	//   ....[11]....
        /*0154*/ 	.word	0x000006c0


	//   ....[12]....
        /*0158*/ 	.word	0x000006e0


	//   ....[13]....
        /*015c*/ 	.word	0x00000700


	//   ....[14]....
        /*0160*/ 	.word	0x00000720


	//   ....[15]....
        /*0164*/ 	.word	0x00000970


	//   ....[16]....
        /*0168*/ 	.word	0x00000990


	//   ....[17]....
        /*016c*/ 	.word	0x000009b0


	//   ....[18]....
        /*0170*/ 	.word	0x000009d0


	//   ....[19]....
        /*0174*/ 	.word	0x000009f0


	//   ....[20]....
        /*0178*/ 	.word	0x00000a20


	//   ....[21]....
        /*017c*/ 	.word	0x00000aa0


	//   ....[22]....
        /*0180*/ 	.word	0x00000ad0


	//   ....[23]....
        /*0184*/ 	.word	0x00000b00


	//   ....[24]....
        /*0188*/ 	.word	0x00000b60


	//   ....[25]....
        /*018c*/ 	.word	0x00000bd0


	//   ....[26]....
        /*0190*/ 	.word	0x00000bf0


	//   ....[27]....
        /*0194*/ 	.word	0x00000c10


	//   ....[28]....
        /*0198*/ 	.word	0x00000c30


	//   ....[29]....
        /*019c*/ 	.word	0x00000c50


	//----- nvinfo : EIATTR_VRC_CTA_INIT_COUNT
	.align		4
.L_1698:
        /*01a0*/ 	.byte	0x02, 0x4a
	.zero		1
	.zero		1


	//----- nvinfo : EIATTR_EXIT_INSTR_OFFSETS
	.align		4
        /*01a4*/ 	.byte	0x04, 0x1c
        /*01a6*/ 	.short	(.L_1700 - .L_1699)


	//   ....[0]....
.L_1699:
        /*01a8*/ 	.word	0x000000c0


	//   ....[1]....
        /*01ac*/ 	.word	0x00000e00


	//----- nvinfo : EIATTR_CRS_STACK_SIZE
	.align		4
.L_1700:
        /*01b0*/ 	.byte	0x04, 0x1e
        /*01b2*/ 	.short	(.L_1702 - .L_1701)
.L_1701:
        /*01b4*/ 	.word	0x00000000


	//----- nvinfo : EIATTR_CBANK_PARAM_SIZE
	.align		4
.L_1702:
        /*01b8*/ 	.byte	0x03, 0x19
        /*01ba*/ 	.short	0x0032


	//----- nvinfo : EIATTR_PARAM_CBANK
	.align		4
        /*01bc*/ 	.byte	0x04, 0x0a
        /*01be*/ 	.short	(.L_1704 - .L_1703)
	.align		4
.L_1703:
        /*01c0*/ 	.word	index@(.nv.constant0._ZN17fastertransformer17softmax_kernel_h2I6__halfLi1EEEvPT_PKS2_S5_S5_iiiiS2_)
        /*01c4*/ 	.short	0x0380
        /*01c6*/ 	.short	0x0032


	//----- nvinfo : EIATTR_SW_WAR
	.align		4
.L_1704:
        /*01c8*/ 	.byte	0x04, 0x36
        /*01ca*/ 	.short	(.L_1706 - .L_1705)
.L_1705:
        /*01cc*/ 	.word	0x00000008
.L_1706:


//--------------------- .nv.info._ZN17fastertransformer20softmax_kernel_h2_v2I6__halfLi1ELi4EEEvPT_PKS2_S5_S5_iiiiS2_ --------------------------
	.section	.nv.info._ZN17fastertransformer20softmax_kernel_h2_v2I6__halfLi1ELi4EEEvPT_PKS2_S5_S5_iiiiS2_,"",@"SHT_CUDA_INFO"
	.sectionflags	@""
	.align	4


	//----- nvinfo : EIATTR_CUDA_API_VERSION
	.align		4
        /*0000*/ 	.byte	0x04, 0x37
        /*0002*/ 	.short	(.L_1708 - .L_1707)
.L_1707:
        /*0004*/ 	.word	0x00000082


	//----- nvinfo : EIATTR_KPARAM_INFO
	.align		4
.L_1708:
        /*0008*/ 	.byte	0x04, 0x17
        /*000a*/ 	.short	(.L_1710 - .L_1709)
.L_1709:
        /*000c*/ 	.word	0x00000000
        /*0010*/ 	.short	0x0008
        /*0012*/ 	.short	0x0030
        /*0014*/ 	.byte	0x00, 0xf0, 0x09, 0x00


	//----- nvinfo : EIATTR_KPARAM_INFO
	.align		4
.L_1710:
        /*0018*/ 	.byte	0x04, 0x17
        /*001a*/ 	.short	(.L_1712 - .L_1711)
.L_1711:
        /*001c*/ 	.word	0x00000000
        /*0020*/ 	.short	0x0007
        /*0022*/ 	.short	0x002c
        /*0024*/ 	.byte	0x00, 0xf0, 0x11, 0x00


	//----- nvinfo : EIATTR_KPARAM_INFO
	.align		4
.L_1712:
        /*0028*/ 	.byte	0x04, 0x17
        /*002a*/ 	.short	(.L_1714 - .L_1713)
.L_1713:
        /*002c*/ 	.word	0x00000000
        /*0030*/ 	.short	0x0006
        /*0032*/ 	.short	0x0028
        /*0034*/ 	.byte	0x00, 0xf0, 0x11, 0x00


	//----- nvinfo : EIATTR_KPARAM_INFO
	.align		4
.L_1714:
        /*0038*/ 	.byte	0x04, 0x17
        /*003a*/ 	.short	(.L_1716 - .L_1715)
.L_1715:
        /*003c*/ 	.word	0x00000000
        /*0040*/ 	.short	0x0005
        /*0042*/ 	.short	0x0024
        /*0044*/ 	.byte	0x00, 0xf0, 0x11, 0x00


	//----- nvinfo : EIATTR_KPARAM_INFO
	.align		4
.L_1716:
        /*0048*/ 	.byte	0x04, 0x17
        /*004a*/ 	.short	(.L_1718 - .L_1717)
.L_1717:
        /*004c*/ 	.word	0x00000000
        /*0050*/ 	.short	0x0004
        /*0052*/ 	.short	0x0020
        /*0054*/ 	.byte	0x00, 0xf0, 0x11, 0x00


	//----- nvinfo : EIATTR_KPARAM_INFO
	.align		4
.L_1718:
        /*0058*/ 	.byte	0x04, 0x17
        /*005a*/ 	.short	(.L_1720 - .L_1719)
.L_1719:
        /*005c*/ 	.word	0x00000000
        /*0060*/ 	.short	0x0003
        /*0062*/ 	.short	0x0018
        /*0064*/ 	.byte	0x00, 0xf5, 0x21, 0x00


	//----- nvinfo : EIATTR_KPARAM_INFO
	.align		4
.L_1720:
        /*0068*/ 	.byte	0x04, 0x17
        /*006a*/ 	.short	(.L_1722 - .L_1721)
.L_1721:
        /*006c*/ 	.word	0x00000000
        /*0070*/ 	.short	0x0002
        /*0072*/ 	.short	0x0010
        /*0074*/ 	.byte	0x00, 0xf5, 0x21, 0x00


	//----- nvinfo : EIATTR_KPARAM_INFO
	.align		4
.L_1722:
        /*0078*/ 	.byte	0x04, 0x17
        /*007a*/ 	.short	(.L_1724 - .L_1723)
.L_1723:
        /*007c*/ 	.word	0x00000000
        /*0080*/ 	.short	0x0001
        /*0082*/ 	.short	0x0008
        /*0084*/ 	.byte	0x00, 0xf5, 0x21, 0x00


	//----- nvinfo : EIATTR_KPARAM_INFO
	.align		4
.L_1724:
        /*0088*/ 	.byte	0x04, 0x17
        /*008a*/ 	.short	(.L_1726 - .L_1725)
.L_1725:
        /*008c*/ 	.word	0x00000000
        /*0090*/ 	.short	0x0000
        /*0092*/ 	.short	0x0000
        /*0094*/ 	.byte	0x00, 0xf5, 0x21, 0x00


	//----- nvinfo : EIATTR_SPARSE_MMA_MASK
	.align		4
.L_1726:
        /*0098*/ 	.byte	0x03, 0x50
        /*009a*/ 	.short	0x0000


	//----- nvinfo : EIATTR_MAXREG_COUNT
	.align		4
        /*009c*/ 	.byte	0x03, 0x1b
        /*009e*/ 	.short	0x00ff


	//----- nvinfo : EIATTR_NUM_BARRIERS
	.align		4
        /*00a0*/ 	.byte	0x02, 0x4c
        /*00a2*/ 	.byte	0x01
	.zero		1


	//----- nvinfo : EIATTR_MERCURY_ISA_VERSION
	.align		4
        /*00a4*/ 	.byte	0x03, 0x5f
        /*00a6*/ 	.short	0x0101


	//----- nvinfo : EIATTR_COOP_GROUP_MASK_REGIDS
	.align		4
        /*00a8*/ 	.byte	0x04, 0x29
        /*00aa*/ 	.short	(.L_1728 - .L_1727)


	//   ....[0]....
.L_1727:
        /*00ac*/ 	.word	0xffffffff


	//   ....[1]....
        /*00b0*/ 	.word	0xffffffff


	//   ....[2]....
        /*00b4*/ 	.word	0xffffffff


	//   ....[3]....
        /*00b8*/ 	.word	0xffffffff


	//   ....[4]....
        /*00bc*/ 	.word	0xffffffff


	//   ....[5]....
        /*00c0*/ 	.word	0xffffffff


	//   ....[6]....
        /*00c4*/ 	.word	0xffffffff


	//   ....[7]....
        /*00c8*/ 	.word	0xffffffff


	//   ....[8]....
        /*00cc*/ 	.word	0xffffffff


	//   ....[9]....
        /*00d0*/ 	.word	0xffffffff


	//   ....[10]....
        /*00d4*/ 	.word	0xffffffff


	//   ....[11]....
        /*00d8*/ 	.word	0xffffffff


	//   ....[12]....
        /*00dc*/ 	.word	0xffffffff


	//   ....[13]....
        /*00e0*/ 	.word	0xffffffff


	//   ....[14]....
        /*00e4*/ 	.word	0xffffffff


	//   ....[15]....
        /*00e8*/ 	.word	0xffffffff


	//   ....[16]....
        /*00ec*/ 	.word	0xffffffff


	//   ....[17]....
        /*00f0*/ 	.word	0xffffffff


	//   ....[18]....
        /*00f4*/ 	.word	0xffffffff


	//   ....[19]....
        /*00f8*/ 	.word	0xffffffff


	//   ....[20]....
        /*00fc*/ 	.word	0xffffffff


	//   ....[21]....
        /*0100*/ 	.word	0xffffffff


	//   ....[22]....
        /*0104*/ 	.word	0xffffffff


	//   ....[23]....
        /*0108*/ 	.word	0xffffffff


	//   ....[24]....
        /*010c*/ 	.word	0xffffffff


	//   ....[25]....
        /*0110*/ 	.word	0xffffffff


	//   ....[26]....
        /*0114*/ 	.word	0xffffffff


	//   ....[27]....
        /*0118*/ 	.word	0xffffffff


	//   ....[28]....
        /*011c*/ 	.word	0xffffffff


	//   ....[29]....
        /*0120*/ 	.word	0xffffffff


	//   ....[30]....
        /*0124*/ 	.word	0xffffffff


	//   ....[31]....
        /*0128*/ 	.word	0xffffffff


	//   ....[32]....
        /*012c*/ 	.word	0xffffffff


	//   ....[33]....
        /*0130*/ 	.word	0xffffffff


	//   ....[34]....
        /*0134*/ 	.word	0xffffffff


	//   ....[35]....
        /*0138*/ 	.word	0xffffffff


	//   ....[36]....
        /*013c*/ 	.word	0xffffffff


	//   ....[37]....
        /*0140*/ 	.word	0xffffffff


	//   ....[38]....
        /*0144*/ 	.word	0xffffffff


	//   ....[39]....
        /*0148*/ 	.word	0xffffffff


	//   ....[40]....
        /*014c*/ 	.word	0xffffffff


	//   ....[41]....
        /*0150*/ 	.word	0xffffffff


	//   ....[42]....
        /*0154*/ 	.word	0xffffffff


	//   ....[43]....
        /*0158*/ 	.word	0xffffffff


	//   ....[44]....
        /*015c*/ 	.word	0xffffffff


	//   ....[45]....
        /*0160*/ 	.word	0xffffffff


	//   ....[46]....
        /*0164*/ 	.word	0xffffffff


	//   ....[47]....
        /*0168*/ 	.word	0xffffffff


	//   ....[48]....
        /*016c*/ 	.word	0xffffffff


	//   ....[49]....
        /*0170*/ 	.word	0xffffffff


	//   ....[50]....
        /*0174*/ 	.word	0xffffffff


	//   ....[51]....
        /*0178*/ 	.word	0xffffffff


	//   ....[52]....
        /*017c*/ 	.word	0xffffffff


	//   ....[53]....
        /*0180*/ 	.word	0xffffffff


	//   ....[54]....
        /*0184*/ 	.word	0xffffffff


	//   ....[55]....
        /*0188*/ 	.word	0xffffffff


	//   ....[56]....
        /*018c*/ 	.word	0xffffffff


	//   ....[57]....
        /*0190*/ 	.word	0xffffffff


	//   ....[58]....
        /*0194*/ 	.word	0xffffffff


	//   ....[59]....
        /*0198*/ 	.word	0xffffffff


	//   ....[60]....
        /*019c*/ 	.word	0xffffffff


	//   ....[61]....
        /*01a0*/ 	.word	0xffffffff


	//   ....[62]....
        /*01a4*/ 	.word	0xffffffff


	//   ....[63]....
        /*01a8*/ 	.word	0xffffffff


	//   ....[64]....
        /*01ac*/ 	.word	0xffffffff


	//   ....[65]....
        /*01b0*/ 	.word	0xffffffff


	//   ....[66]....
        /*01b4*/ 	.word	0xffffffff


	//   ....[67]....
        /*01b8*/ 	.word	0xffffffff


	//   ....[68]....
        /*01bc*/ 	.word	0xffffffff


	//   ....[69]....
        /*01c0*/ 	.word	0xffffffff


	//   ....[70]....
        /*01c4*/ 	.word	0xffffffff


	//   ....[71]....
        /*01c8*/ 	.word	0xffffffff


	//   ....[72]....
        /*01cc*/ 	.word	0xffffffff


	//   ....[73]....
        /*01d0*/ 	.word	0xffffffff


	//   ....[74]....
        /*01d4*/ 	.word	0xffffffff


	//   ....[75]....
        /*01d8*/ 	.word	0xffffffff


	//   ....[76]....
        /*01dc*/ 	.word	0xffffffff


	//   ....[77]....
        /*01e0*/ 	.word	0xffffffff


	//   ....[78]....
        /*01e4*/ 	.word	0xffffffff


	//   ....[79]....
        /*01e8*/ 	.word	0xffffffff


	//   ....[80]....
        /*01ec*/ 	.word	0xffffffff


	//   ....[81]....
        /*01f0*/ 	.word	0xffffffff


	//   ....[82]....
        /*01f4*/ 	.word	0xffffffff


	//   ....[83]....
        /*01f8*/ 	.word	0xffffffff


	//   ....[84]....
        /*01fc*/ 	.word	0xffffffff


	//   ....[85]....
        /*0200*/ 	.word	0xffffffff


	//   ....[86]....
        /*0204*/ 	.word	0xffffffff


	//   ....[87]....
        /*0208*/ 	.word	0xffffffff


	//   ....[88]....
        /*020c*/ 	.word	0xffffffff


	//   ....[89]....
        /*0210*/ 	.word	0xffffffff


	//   ....[90]....
        /*0214*/ 	.word	0xffffffff


	//   ....[91]....
        /*0218*/ 	.word	0xffffffff


	//   ....[92]....
        /*021c*/ 	.word	0xffffffff


	//   ....[93]....
        /*0220*/ 	.word	0xffffffff


	//   ....[94]....
        /*0224*/ 	.word	0xffffffff


	//   ....[95]....
        /*0228*/ 	.word	0xffffffff


	//   ....[96]....
        /*022c*/ 	.word	0xffffffff


	//   ....[97]....
        /*0230*/ 	.word	0xffffffff


	//   ....[98]....
        /*0234*/ 	.word	0xffffffff


	//   ....[99]....
        /*0238*/ 	.word	0xffffffff


	//   ....[100]....
        /*023c*/ 	.word	0xffffffff


	//   ....[101]....
        /*0240*/ 	.word	0xffffffff


	//   ....[102]....
        /*0244*/ 	.word	0xffffffff


	//   ....[103]....
        /*0248*/ 	.word	0xffffffff


	//   ....[104]....
        /*024c*/ 	.word	0xffffffff


	//   ....[105]....
        /*0250*/ 	.word	0xffffffff


	//   ....[106]....
        /*0254*/ 	.word	0xffffffff


	//   ....[107]....
        /*0258*/ 	.word	0xffffffff


	//   ....[108]....
        /*025c*/ 	.word	0xffffffff


	//   ....[109]....
        /*0260*/ 	.word	0xffffffff


	//   ....[110]....
        /*0264*/ 	.word	0xffffffff


	//   ....[111]....
        /*0268*/ 	.word	0xffffffff


	//   ....[112]....
        /*026c*/ 	.word	0xffffffff


	//   ....[113]....
        /*0270*/ 	.word	0xffffffff


	//   ....[114]....
        /*0274*/ 	.word	0xffffffff


	//   ....[115]....
        /*0278*/ 	.word	0xffffffff


	//   ....[116]....
        /*027c*/ 	.word	0xffffffff


	//   ....[117]....
        /*0280*/ 	.word	0xffffffff


	//   ....[118]....
        /*0284*/ 	.word	0xffffffff


	//   ....[119]....
        /*0288*/ 	.word	0xffffffff


	//----- nvinfo : EIATTR_COOP_GROUP_INSTR_OFFSETS
	.align		4
.L_1728:
        /*028c*/ 	.byte	0x04, 0x28
        /*028e*/ 	.short	(.L_1730 - .L_1729)


	//   ....[0]....
.L_1729:
        /*0290*/ 	.word	0x00001210


	//   ....[1]....
        /*0294*/ 	.word	0x00001220


	//   ....[2]....
        /*0298*/ 	.word	0x00001230


	//   ....[3]....
        /*029c*/ 	.word	0x00001240


	//   ....[4]....
        /*02a0*/ 	.word	0x00001280


	//   ....[5]....
        /*02a4*/ 	.word	0x000012a0


	//   ....[6]....
        /*02a8*/ 	.word	0x000012b0


	//   ....[7]....
        /*02ac*/ 	.word	0x000012c0


	//   ....[8]....
        /*02b0*/ 	.word	0x000012f0


	//   ....[9]....
        /*02b4*/ 	.word	0x00001310


	//   ....[10]....
        /*02b8*/ 	.word	0x00001330


	//   ....[11]....
        /*02bc*/ 	.word	0x00001340


	//   ....[12]....
        /*02c0*/ 	.word	0x00001370


	//   ....[13]....
        /*02c4*/ 	.word	0x00001390


	//   ....[14]....
        /*02c8*/ 	.word	0x000013b0


	//   ....[15]....
        /*02cc*/ 	.word	0x000013c0


	//   ....[16]....
        /*02d0*/ 	.word	0x000013e0


	//   ....[17]....
        /*02d4*/ 	.word	0x00001410


	//   ....[18]....
        /*02d8*/ 	.word	0x00001430


	//   ....[19]....
        /*02dc*/ 	.word	0x00001440


	//   ....[20]....
        /*02e0*/ 	.word	0x000014a0


	//   ....[21]....
        /*02e4*/ 	.word	0x000014d0


	//   ....[22]....
        /*02e8*/ 	.word	0x000014e0


	//   ....[23]....
        /*02ec*/ 	.word	0x00001500


	//   ....[24]....
        /*02f0*/ 	.word	0x00001540


	//   ....[25]....
        /*02f4*/ 	.word	0x00001560


	//   ....[26]....
        /*02f8*/ 	.word	0x00001580


	//   ....[27]....
        /*02fc*/ 	.word	0x000015c0


	//   ....[28]....
        /*0300*/ 	.word	0x00001600


	//   ....[29]....
        /*0304*/ 	.word	0x00001620


	//   ....[30]....
        /*0308*/ 	.word	0x00001630


	//   ....[31]....
        /*030c*/ 	.word	0x00001660


	//   ....[32]....
        /*0310*/ 	.word	0x00001710


	//   ....[33]....
        /*0314*/ 	.word	0x00001740


	//   ....[34]....
        /*0318*/ 	.word	0x00001780


	//   ....[35]....
        /*031c*/ 	.word	0x000017a0


	//   ....[36]....
        /*0320*/ 	.word	0x00001820


	//   ....[37]....
        /*0324*/ 	.word	0x00001840


	//   ....[38]....
        /*0328*/ 	.word	0x00001850


	//   ....[39]....
        /*032c*/ 	.word	0x00001860


	//   ....[40]....
        /*0330*/ 	.word	0x000019b0


	//   ....[41]....
        /*0334*/ 	.word	0x000019c0


	//   ....[42]....
        /*0338*/ 	.word	0x000019d0


	//   ....[43]....
        /*033c*/ 	.word	0x000019e0


	//   ....[44]....
        /*0340*/ 	.word	0x00001a10


	//   ....[45]....
        /*0344*/ 	.word	0x00001a30


	//   ....[46]....
        /*0348*/ 	.word	0x00001a50


	//   ....[47]....
        /*034c*/ 	.word	0x00001a60


	//   ....[48]....
        /*0350*/ 	.word	0x00001a90


	//   ....[49]....
        /*0354*/ 	.word	0x00001ab0


	//   ....[50]....
        /*0358*/ 	.word	0x00001ad0


	//   ....[51]....
        /*035c*/ 	.word	0x00001ae0


	//   ....[52]....
        /*0360*/ 	.word	0x00001b10


	//   ....[53]....
        /*0364*/ 	.word	0x00001b30


	//   ....[54]....
        /*0368*/ 	.word	0x00001b50


	//   ....[55]....
        /*036c*/ 	.word	0x00001b60


	//   ....[56]....
        /*0370*/ 	.word	0x00001b90


	//   ....[57]....
        /*0374*/ 	.word	0x00001bb0


	//   ....[58]....
        /*0378*/ 	.word	0x00001bd0


	//   ....[59]....
        /*037c*/ 	.word	0x00001be0


	//   ....[60]....
        /*0380*/ 	.word	0x000025b0


	//   ....[61]....
        /*0384*/ 	.word	0x000025c0


	//   ....[62]....
        /*0388*/ 	.word	0x000025d0


	//   ....[63]....
        /*038c*/ 	.word	0x000025e0


	//   ....[64]....
        /*0390*/ 	.word	0x00002610


	//   ....[65]....
        /*0394*/ 	.word	0x00002630


	//   ....[66]....
        /*0398*/ 	.word	0x00002650


	//   ....[67]....
        /*039c*/ 	.word	0x00002660


	//   ....[68]....
        /*03a0*/ 	.word	0x00002690


	//   ....[69]....
        /*03a4*/ 	.word	0x000026c0


	//   ....[70]....
        /*03a8*/ 	.word	0x000026d0


	//   ....[71]....
        /*03ac*/ 	.word	0x000026e0


	//   ....[72]....
        /*03b0*/ 	.word	0x00002700


	//   ....[73]....
        /*03b4*/ 	.word	0x00002730


	//   ....[74]....
        /*03b8*/ 	.word	0x00002750


	//   ....[75]....
        /*03bc*/ 	.word	0x00002760


	//   ....[76]....
        /*03c0*/ 	.word	0x000027a0


	//   ....[77]....
        /*03c4*/ 	.word	0x000027c0


	//   ....[78]....
        /*03c8*/ 	.word	0x000027d0


	//   ....[79]....
        /*03cc*/ 	.word	0x000027e0


	//   ....[80]....
        /*03d0*/ 	.word	0x00002840


	//   ....[81]....
        /*03d4*/ 	.word	0x00002870


	//   ....[82]....
        /*03d8*/ 	.word	0x00002880


	//   ....[83]....
        /*03dc*/ 	.word	0x00002890


	//   ....[84]....
        /*03e0*/ 	.word	0x000028c0


	//   ....[85]....
        /*03e4*/ 	.word	0x000028e0


	//   ....[86]....
        /*03e8*/ 	.word	0x00002900


	//   ....[87]....
        /*03ec*/ 	.word	0x00002910


	//   ....[88]....
        /*03f0*/ 	.word	0x00002950


	//   ....[89]....
        /*03f4*/ 	.word	0x00002990


	//   ....[90]....
        /*03f8*/ 	.word	0x000029b0


	//   ....[91]....
        /*03fc*/ 	.word	0x000029c0


	//   ....[92]....
        /*0400*/ 	.word	0x00002a00


	//   ....[93]....
        /*0404*/ 	.word	0x00002a60


	//   ....[94]....
        /*0408*/ 	.word	0x00002a70


	//   ....[95]....
        /*040c*/ 	.word	0x00002a80


	//   ....[96]....
        /*0410*/ 	.word	0x00002ab0


	//   ....[97]....
        /*0414*/ 	.word	0x00002b20


	//   ....[98]....
        /*0418*/ 	.word	0x00002b40


	//   ....[99]....
        /*041c*/ 	.word	0x00002b60


	//   ....[100]....
        /*0420*/ 	.word	0x00002db0


	//   ....[101]....
        /*0424*/ 	.word	0x00002dc0


	//   ....[102]....
        /*0428*/ 	.word	0x00002dd0


	//   ....[103]....
        /*042c*/ 	.word	0x00002de0


	//   ....[104]....
        /*0430*/ 	.word	0x00002e20


	//   ....[105]....
        /*0434*/ 	.word	0x00002e40


	//   ....[106]....
        /*0438*/ 	.word	0x00002e50


	//   ....[107]....
        /*043c*/ 	.word	0x00002e60


	//   ....[108]....
        /*0440*/ 	.word	0x00002e90


	//   ....[109]....
        /*0444*/ 	.word	0x00002eb0


	//   ....[110]....
        /*0448*/ 	.word	0x00002ed0


	//   ....[111]....
        /*044c*/ 	.word	0x00002ee0


	//   ....[112]....
        /*0450*/ 	.word	0x00002f10


	//   ....[113]....
        /*0454*/ 	.word	0x00002f30


	//   ....[114]....
        /*0458*/ 	.word	0x00002f50


	//   ....[115]....
        /*045c*/ 	.word	0x00002f60


	//   ....[116]....
        /*0460*/ 	.word	0x00002fa0


	//   ....[117]....
        /*0464*/ 	.word	0x00002fc0


	//   ....[118]....
        /*0468*/ 	.word	0x00002fd0


	//   ....[119]....
        /*046c*/ 	.word	0x00002fe0


	//----- nvinfo : EIATTR_VRC_CTA_INIT_COUNT
	.align		4
.L_1730:
        /*0470*/ 	.byte	0x02, 0x4a
	.zero		1
	.zero		1


	//----- nvinfo : EIATTR_EXIT_INSTR_OFFSETS
	.align		4
        /*0474*/ 	.byte	0x04, 0x1c
        /*0476*/ 	.short	(.L_1732 - .L_1731)


	//   ....[0]....
.L_1731:
        /*0478*/ 	.word	0x000000c0


	//   ....[1]....
        /*047c*/ 	.word	0x000036e0


	//----- nvinfo : EIATTR_CRS_STACK_SIZE
	.align		4
.L_1732:
        /*0480*/ 	.byte	0x04, 0x1e
        /*0482*/ 	.short	(.L_1734 - .L_1733)
.L_1733:
        /*0484*/ 	.word	0x00000000


	//----- nvinfo : EIATTR_CBANK_PARAM_SIZE
	.align		4
.L_1734:
        /*0488*/ 	.byte	0x03, 0x19
        /*048a*/ 	.short	0x0032


	//----- nvinfo : EIATTR_PARAM_CBANK
	.align		4
        /*048c*/ 	.byte	0x04, 0x0a
        /*048e*/ 	.short	(.L_1736 - .L_1735)
	.align		4
.L_1735:
        /*0490*/ 	.word	index@(.nv.constant0._ZN17fastertransformer20softmax_kernel_h2_v2I6__halfLi1ELi4EEEvPT_PKS2_S5_S5_iiiiS2_)
        /*0494*/ 	.short	0x0380
        /*0496*/ 	.short	0x0032


	//----- nvinfo : EIATTR_SW_WAR
	.align		4
.L_1736:
        /*0498*/ 	.byte	0x04, 0x36
        /*049a*/ 	.short	(.L_1738 - .L_1737)
.L_1737:
        /*049c*/ 	.word	0x00000008
.L_1738:


//--------------------- .nv.info._ZN17fastertransformer14softmax_kernelIffLi2EEEvPT_PKT0_PKS1_S7_iiiif --------------------------
	.section	.nv.info._ZN17fastertransformer14softmax_kernelIffLi2EEEvPT_PKT0_PKS1_S7_iiiif,"",@"SHT_CUDA_INFO"
	.sectionflags	@""
	.align	4


	//----- nvinfo : EIATTR_CUDA_API_VERSION
	.align		4
        /*0000*/ 	.byte	0x04, 0x37
        /*0002*/ 	.short	(.L_1740 - .L_1739)
.L_1739:
        /*0004*/ 	.word	0x00000082


	//----- nvinfo : EIATTR_KPARAM_INFO
	.align		4
.L_1740:
        /*0008*/ 	.byte	0x04, 0x17
        /*000a*/ 	.short	(.L_1742 - .L_1741)
.L_1741:
        /*000c*/ 	.word	0x00000000
        /*0010*/ 	.short	0x0008
        /*0012*/ 	.short	0x0030
        /*0014*/ 	.byte	0x00, 0xf0, 0x11, 0x00


	//----- nvinfo : EIATTR_KPARAM_INFO
	.align		4
.L_1742:
        /*0018*/ 	.byte	0x04, 0x17
        /*001a*/ 	.short	(.L_1744 - .L_1743)
.L_1743:
        /*001c*/ 	.word	0x00000000
        /*0020*/ 	.short	0x0007
        /*0022*/ 	.short	0x002c
        /*0024*/ 	.byte	0x00, 0xf0, 0x11, 0x00


	//----- nvinfo : EIATTR_KPARAM_INFO
	.align		4
.L_1744:
        /*0028*/ 	.byte	0x04, 0x17
        /*002a*/ 	.short	(.L_1746 - .L_1745)
.L_1745:
        /*002c*/ 	.word	0x00000000
        /*0030*/ 	.short	0x0006
        /*0032*/ 	.short	0x0028
        /*0034*/ 	.byte	0x00, 0xf0, 0x11, 0x00


	//----- nvinfo : EIATTR_KPARAM_INFO
	.align		4
.L_1746:
        /*0038*/ 	.byte	0x04, 0x17
        /*003a*/ 	.short	(.L_1748 - .L_1747)
.L_1747:
        /*003c*/ 	.word	0x00000000
        /*0040*/ 	.short	0x0005
        /*0042*/ 	.short	0x0024
        /*0044*/ 	.byte	0x00, 0xf0, 0x11, 0x00


	//----- nvinfo : EIATTR_KPARAM_INFO
	.align		4
.L_1748:
        /*0048*/ 	.byte	0x04, 0x17
        /*004a*/ 	.short	(.L_1750 - .L_1749)
.L_1749:
        /*004c*/ 	.word	0x00000000
        /*0050*/ 	.short	0x0004
        /*0052*/ 	.short	0x0020
        /*0054*/ 	.byte	0x00, 0xf0, 0x11, 0x00


	//----- nvinfo : EIATTR_KPARAM_INFO
	.align		4
.L_1750:
        /*0058*/ 	.byte	0x04, 0x17
        /*005a*/ 	.short	(.L_1752 - .L_1751)
.L_1751:
        /*005c*/ 	.word	0x00000000
        /*0060*/ 	.short	0x0003
        /*0062*/ 	.short	0x0018
        /*0064*/ 	.byte	0x00, 0xf5, 0x21, 0x00


	//----- nvinfo : EIATTR_KPARAM_INFO
	.align		4
.L_1752:
        /*0068*/ 	.byte	0x04, 0x17
        /*006a*/ 	.short	(.L_1754 - .L_1753)
.L_1753:
        /*006c*/ 	.word	0x00000000
        /*0070*/ 	.short	0x0002
        /*0072*/ 	.short	0x0010
        /*0074*/ 	.byte	0x00, 0xf5, 0x21, 0x00


	//----- nvinfo : EIATTR_KPARAM_INFO
	.align		4
.L_1754:
        /*0078*/ 	.byte	0x04, 0x17
        /*007a*/ 	.short	(.L_1756 - .L_1755)
.L_1755:
        /*007c*/ 	.word	0x00000000
        /*0080*/ 	.short	0x0001
        /*0082*/ 	.short	0x0008
        /*0084*/ 	.byte	0x00, 0xf5, 0x21, 0x00


	//----- nvinfo : EIATTR_KPARAM_INFO
	.align		4
.L_1756:
        /*0088*/ 	.byte	0x04, 0x17
        /*008a*/ 	.short	(.L_1758 - .L_1757)
.L_1757:
        /*008c*/ 	.word	0x00000000
        /*0090*/ 	.short	0x0000
        /*0092*/ 	.short	0x0000
        /*0094*/ 	.byte	0x00, 0xf5, 0x21, 0x00


	//----- nvinfo : EIATTR_SPARSE_MMA_MASK
	.align		4
.L_1758:
        /*0098*/ 	.byte	0x03, 0x50
        /*009a*/ 	.short	0x0000


	//----- nvinfo : EIATTR_MAXREG_COUNT
	.align		4
        /*009c*/ 	.byte	0x03, 0x1b
        /*009e*/ 	.short	0x00ff


	//----- nvinfo : EIATTR_NUM_BARRIERS
	.align		4
        /*00a0*/ 	.byte	0x02, 0x4c
        /*00a2*/ 	.byte	0x01
	.zero		1


	//----- nvinfo : EIATTR_MERCURY_ISA_VERSION
	.align		4
        /*00a4*/ 	.byte	0x03, 0x5f
        /*00a6*/ 	.short	0x0101


	//----- nvinfo : EIATTR_COOP_GROUP_MASK_REGIDS
	.align		4
        /*00a8*/ 	.byte	0x04, 0x29
        /*00aa*/ 	.short	(.L_1760 - .L_1759)


	//   ....[0]....
.L_1759:
        /*00ac*/ 	.word	0xffffffff


	//   ....[1]....
        /*00b0*/ 	.word	0xffffffff


	//   ....[2]....
        /*00b4*/ 	.word	0xffffffff


	//   ....[3]....
        /*00b8*/ 	.word	0xffffffff


	//   ....[4]....
        /*00bc*/ 	.word	0xffffffff


	//   ....[5]....
        /*00c0*/ 	.word	0xffffffff


	//   ....[6]....
        /*00c4*/ 	.word	0xffffffff


	//   ....[7]....
        /*00c8*/ 	.word	0xffffffff


	//   ....[8]....
        /*00cc*/ 	.word	0xffffffff


	//   ....[9]....
        /*00d0*/ 	.word	0xffffffff


	//   ....[10]....
        /*00d4*/ 	.word	0xffffffff


	//   ....[11]....
        /*00d8*/ 	.word	0xffffffff


	//   ....[12]....
        /*00dc*/ 	.word	0xffffffff


	//   ....[13]....
        /*00e0*/ 	.word	0xffffffff


	//   ....[14]....
        /*00e4*/ 	.word	0xffffffff


	//   ....[15]....
        /*00e8*/ 	.word	0xffffffff


	//   ....[16]....
        /*00ec*/ 	.word	0xffffffff


	//   ....[17]....
        /*00f0*/ 	.word	0xffffffff


	//   ....[18]....
        /*00f4*/ 	.word	0xffffffff


	//   ....[19]....
        /*00f8*/ 	.word	0xffffffff


	//   ....[20]....
        /*00fc*/ 	.word	0xffffffff


	//   ....[21]....
        /*0100*/ 	.word	0xffffffff


	//   ....[22]....
        /*0104*/ 	.word	0xffffffff


	//   ....[23]....
        /*0108*/ 	.word	0xffffffff


	//   ....[24]....
        /*010c*/ 	.word	0xffffffff


	//   ....[25]....
        /*0110*/ 	.word	0xffffffff


	//   ....[26]....
        /*0114*/ 	.word	0xffffffff


	//   ....[27]....
        /*0118*/ 	.word	0xffffffff


	//   ....[28]....
        /*011c*/ 	.word	0xffffffff


	//   ....[29]....
        /*0120*/ 	.word	0xffffffff


	//----- nvinfo : EIATTR_COOP_GROUP_INSTR_OFFSETS
	.align		4
.L_1760:
        /*0124*/ 	.byte	0x04, 0x28
        /*0126*/ 	.short	(.L_1762 - .L_1761)


	//   ....[0]....
.L_1761:
        /*0128*/ 	.word	0x000014c0


	//   ....[1]....
        /*012c*/ 	.word	0x000014e0


	//   ....[2]....
        /*0130*/ 	.word	0x00001500


	//   ....[3]....
        /*0134*/ 	.word	0x00001520


	//   ....[4]....
        /*0138*/ 	.word	0x00001540


	//   ....[5]....
        /*013c*/ 	.word	0x00001570


	//   ....[6]....
        /*0140*/ 	.word	0x00001610


	//   ....[7]....
        /*0144*/ 	.word	0x00001660


	//   ....[8]....
        /*0148*/ 	.word	0x000016a0


	//   ....[9]....
        /*014c*/ 	.word	0x000016c0


	//   ....[10]....
        /*0150*/ 	.word	0x00001710


	//   ....[11]....
        /*0154*/ 	.word	0x00001730


	//   ....[12]....
        /*0158*/ 	.word	0x00001750


	//   ....[13]....
        /*015c*/ 	.word	0x00001770


	//   ....[14]....
        /*0160*/ 	.word	0x00001790


	//   ....[15]....
        /*0164*/ 	.word	0x00001cc0


	//   ....[16]....
        /*0168*/ 	.word	0x00001ce0


	//   ....[17]....
        /*016c*/ 	.word	0x00001d00


	//   ....[18]....
        /*0170*/ 	.word	0x00001d20


	//   ....[19]....
        /*0174*/ 	.word	0x00001d40


	//   ....[20]....
        /*0178*/ 	.word	0x00001d70


	//   ....[21]....
        /*017c*/ 	.word	0x00001e10


	//   ....[22]....
        /*0180*/ 	.word	0x00001e50


	//   ....[23]....
        /*0184*/ 	.word	0x00001ea0


	//   ....[24]....
        /*0188*/ 	.word	0x00001ec0


	//   ....[25]....
        /*018c*/ 	.word	0x00001f10


	//   ....[26]....
        /*0190*/ 	.word	0x00001f30


	//   ....[27]....
        /*0194*/ 	.word	0x00001f50


	//   ....[28]....
        /*0198*/ 	.word	0x00001f70


	//   ....[29]....
        /*019c*/ 	.word	0x00001f90


	//----- nvinfo : EIATTR_VRC_CTA_INIT_COUNT
	.align		4
.L_1762:
        /*01a0*/ 	.byte	0x02, 0x4a
	.zero		1
	.zero		1


	//----- nvinfo : EIATTR_EXIT_INSTR_OFFSETS
	.align		4
        /*01a4*/ 	.byte	0x04, 0x1c
        /*01a6*/ 	.short	(.L_1764 - .L_1763)


	//   ....[0]....
.L_1763:
        /*01a8*/ 	.word	0x00000110


	//   ....[1]....
        /*01ac*/ 	.word	0x00003430


	//----- nvinfo : EIATTR_CRS_STACK_SIZE
	.align		4
.L_1764:
        /*01b0*/ 	.byte	0x04, 0x1e
        /*01b2*/ 	.short	(.L_1766 - .L_1765)
.L_1765:
        /*01b4*/ 	.word	0x00000000


	//----- nvinfo : EIATTR_CBANK_PARAM_SIZE
	.align		4
.L_1766:
        /*01b8*/ 	.byte	0x03, 0x19
        /*01ba*/ 	.short	0x0034


	//----- nvinfo : EIATTR_PARAM_CBANK
	.align		4
        /*01bc*/ 	.byte	0x04, 0x0a
        /*01be*/ 	.short	(.L_1768 - .L_1767)
	.align		4
.L_1767:
        /*01c0*/ 	.word	index@(.nv.constant0._ZN17fastertransformer14softmax_kernelIffLi2EEEvPT_PKT0_PKS1_S7_iiiif)
        /*01c4*/ 	.short	0x0380
        /*01c6*/ 	.short	0x0034


	//----- nvinfo : EIATTR_SW_WAR
	.align		4
.L_1768:
        /*01c8*/ 	.byte	0x04, 0x36
        /*01ca*/ 	.short	(.L_1770 - .L_1769)
.L_1769:
        /*01cc*/ 	.word	0x00000008
.L_1770:


//--------------------- .nv.info._ZN17fastertransformer17softmax_kernel_h2I6__halfLi2EEEvPT_PKS2_S5_S5_iiiiS2_ --------------------------
	.section	.nv.info._ZN17fastertransformer17softmax_kernel_h2I6__halfLi2EEEvPT_PKS2_S5_S5_iiiiS2_,"",@"SHT_CUDA_INFO"
	.sectionflags	@""
	.align	4


	//----- nvinfo : EIATTR_CUDA_API_VERSION
	.align		4
        /*0000*/ 	.byte	0x04, 0x37
        /*0002*/ 	.short	(.L_1772 - .L_1771)
.L_1771:
        /*0004*/ 	.word	0x00000082


	//----- nvinfo : EIATTR_KPARAM_INFO
	.align		4
.L_1772:
        /*0008*/ 	.byte	0x04, 0x17
        /*000a*/ 	.short	(.L_1774 - .L_1773)
.L_1773:
        /*000c*/ 	.word	0x00000000
        /*0010*/ 	.short	0x0008
        /*0012*/ 	.short	0x0030
        /*0014*/ 	.byte	0x00, 0xf0, 0x09, 0x00


	//----- nvinfo : EIATTR_KPARAM_INFO
	.align		4
.L_1774:
        /*0018*/ 	.byte	0x04, 0x17
        /*001a*/ 	.short	(.L_1776 - .L_1775)
.L_1775:
        /*001c*/ 	.word	0x00000000
        /*0020*/ 	.short	0x0007
        /*0022*/ 	.short	0x002c
        /*0024*/ 	.byte	0x00, 0xf0, 0x11, 0x00


	//----- nvinfo : EIATTR_KPARAM_INFO
	.align		4
.L_1776:
        /*0028*/ 	.byte	0x04, 0x17
        /*002a*/ 	.short	(.L_1778 - .L_1777)
.L_1777:
        /*002c*/ 	.word	0x00000000
        /*0030*/ 	.short	0x0006
        /*0032*/ 	.short	0x0028
        /*0034*/ 	.byte	0x00, 0xf0, 0x11, 0x00


	//----- nvinfo : EIATTR_KPARAM_INFO
	.align		4
.L_1778:
        /*0038*/ 	.byte	0x04, 0x17
        /*003a*/ 	.short	(.L_1780 - .L_1779)
.L_1779:
        /*003c*/ 	.word	0x00000000
        /*0040*/ 	.short	0x0005
        /*0042*/ 	.short	0x0024
        /*0044*/ 	.byte	0x00, 0xf0, 0x11, 0x00


	//----- nvinfo : EIATTR_KPARAM_INFO
	.align		4
.L_1780:
        /*0048*/ 	.byte	0x04, 0x17
        /*004a*/ 	.short	(.L_1782 - .L_1781)
.L_1781:
        /*004c*/ 	.word	0x00000000
        /*0050*/ 	.short	0x0004
        /*0052*/ 	.short	0x0020
        /*0054*/ 	.byte	0x00, 0xf0, 0x11, 0x00


	//----- nvinfo : EIATTR_KPARAM_INFO
	.align		4
.L_1782:
        /*0058*/ 	.byte	0x04, 0x17
        /*005a*/ 	.short	(.L_1784 - .L_1783)
.L_1783:
        /*005c*/ 	.word	0x00000000
        /*0060*/ 	.short	0x0003
        /*0062*/ 	.short	0x0018
        /*0064*/ 	.byte	0x00, 0xf5, 0x21, 0x00


	//----- nvinfo : EIATTR_KPARAM_INFO
	.align		4
.L_1784:
        /*0068*/ 	.byte	0x04, 0x17
        /*006a*/ 	.short	(.L_1786 - .L_1785)
.L_1785:
        /*006c*/ 	.word	0x00000000
        /*0070*/ 	.short	0x0002
        /*0072*/ 	.short	0x0010
        /*0074*/ 	.byte	0x00, 0xf5, 0x21, 0x00


	//----- nvinfo : EIATTR_KPARAM_INFO
	.align		4
.L_1786:
        /*0078*/ 	.byte	0x04, 0x17
        /*007a*/ 	.short	(.L_1788 - .L_1787)
.L_1787:
        /*007c*/ 	.word	0x00000000
        /*0080*/ 	.short	0x0001
        /*0082*/ 	.short	0x0008
        /*0084*/ 	.byte	0x00, 0xf5, 0x21, 0x00


	//----- nvinfo : EIATTR_KPARAM_INFO
	.align		4
.L_1788:
        /*0088*/ 	.byte	0x04, 0x17
        /*008a*/ 	.short	(.L_1790 - .L_1789)
.L_1789:
        /*008c*/ 	.word	0x00000000
        /*0090*/ 	.short	0x0000
        /*0092*/ 	.short	0x0000
        /*0094*/ 	.byte	0x00, 0xf5, 0x21, 0x00


	//----- nvinfo : EIATTR_SPARSE_MMA_MASK
	.align		4
.L_1790:
        /*0098*/ 	.byte	0x03, 0x50
        /*009a*/ 	.short	0x0000


	//----- nvinfo : EIATTR_MAXREG_COUNT
	.align		4
        /*009c*/ 	.byte	0x03, 0x1b
        /*009e*/ 	.short	0x00ff


	//----- nvinfo : EIATTR_NUM_BARRIERS
	.align		4
        /*00a0*/ 	.byte	0x02, 0x4c
        /*00a2*/ 	.byte	0x01
	.zero		1


	//----- nvinfo : EIATTR_MERCURY_ISA_VERSION
	.align		4
        /*00a4*/ 	.byte	0x03, 0x5f
        /*00a6*/ 	.short	0x0101


	//----- nvinfo : EIATTR_COOP_GROUP_MASK_REGIDS
	.align		4
        /*00a8*/ 	.byte	0x04, 0x29
        /*00aa*/ 	.short	(.L_1792 - .L_1791)


	//   ....[0]....
.L_1791:
        /*00ac*/ 	.word	0xffffffff


	//   ....[1]....
        /*00b0*/ 	.word	0xffffffff


	//   ....[2]....
        /*00b4*/ 	.word	0xffffffff


	//   ....[3]....
        /*00b8*/ 	.word	0xffffffff


	//   ....[4]....
        /*00bc*/ 	.word	0xffffffff


	//   ....[5]....
        /*00c0*/ 	.word	0xffffffff


	//   ....[6]....
        /*00c4*/ 	.word	0xffffffff


	//   ....[7]....
        /*00c8*/ 	.word	0xffffffff


	//   ....[8]....
        /*00cc*/ 	.word	0xffffffff


	//   ....[9]....
        /*00d0*/ 	.word	0xffffffff


	//   ....[10]....
        /*00d4*/ 	.word	0xffffffff


	//   ....[11]....
        /*00d8*/ 	.word	0xffffffff


	//   ....[12]....
        /*00dc*/ 	.word	0xffffffff


	//   ....[13]....
        /*00e0*/ 	.word	0xffffffff


	//   ....[14]....
        /*00e4*/ 	.word	0xffffffff


	//   ....[15]....
        /*00e8*/ 	.word	0xffffffff


	//   ....[16]....
        /*00ec*/ 	.word	0xffffffff


	//   ....[17]....
        /*00f0*/ 	.word	0xffffffff


	//   ....[18]....
        /*00f4*/ 	.word	0xffffffff


	//   ....[19]....
        /*00f8*/ 	.word	0xffffffff


	//   ....[20]....
        /*00fc*/ 	.word	0xffffffff


	//   ....[21]....
        /*0100*/ 	.word	0xffffffff


	//   ....[22]....
        /*0104*/ 	.word	0xffffffff


	//   ....[23]....
        /*0108*/ 	.word	0xffffffff


	//   ....[24]....
        /*010c*/ 	.word	0xffffffff


	//   ....[25]....
        /*0110*/ 	.word	0xffffffff


	//   ....[26]....
        /*0114*/ 	.word	0xffffffff


	//   ....[27]....
        /*0118*/ 	.word	0xffffffff


	//   ....[28]....
        /*011c*/ 	.word	0xffffffff


	//   ....[29]....
        /*0120*/ 	.word	0xffffffff


	//----- nvinfo : EIATTR_COOP_GROUP_INSTR_OFFSETS
	.align		4
.L_1792:
        /*0124*/ 	.byte	0x04, 0x28
        /*0126*/ 	.short	(.L_1794 - .L_1793)


	//   ....[0]....
.L_1793:
        /*0128*/ 	.word	0x000005c0


	//   ....[1]....
        /*012c*/ 	.word	0x000005e0


	//   ....[2]....
        /*0130*/ 	.word	0x00000600


	//   ....[3]....
        /*0134*/ 	.word	0x00000620


	//   ....[4]....
        /*0138*/ 	.word	0x00000640


	//   ....[5]....
        /*013c*/ 	.word	0x00000670


	//   ....[6]....
        /*0140*/ 	.word	0x000006f0


	//   ....[7]....
        /*0144*/ 	.word	0x00000720


	//   ....[8]....
        /*0148*/ 	.word	0x00000750


	//   ....[9]....
        /*014c*/ 	.word	0x000007b0


	//   ....[10]....
        /*0150*/ 	.word	0x00000820


	//   ....[11]....
        /*0154*/ 	.word	0x00000840


	//   ....[12]....
        /*0158*/ 	.word	0x00000860


	//   ....[13]....
        /*015c*/ 	.word	0x00000880


	//   ....[14]....
        /*0160*/ 	.word	0x000008a0


	//   ....[15]....
        /*0164*/ 	.word	0x00000c40


	//   ....[16]....
        /*0168*/ 	.word	0x00000c60


	//   ....[17]....
        /*016c*/ 	.word	0x00000c80


	//   ....[18]....
        /*0170*/ 	.word	0x00000ca0


	//   ....[19]....
        /*0174*/ 	.word	0x00000cc0


	//   ....[20]....
        /*0178*/ 	.word	0x00000cf0


	//   ....[21]....
        /*017c*/ 	.word	0x00000d90


	//   ....[22]....
        /*0180*/ 	.word	0x00000dc0


	//   ....[23]....
        /*0184*/ 	.word	0x00000df0


	//   ....[24]....
        /*0188*/ 	.word	0x00000e40


	//   ....[25]....
        /*018c*/ 	.word	0x00000ea0


	//   ....[26]....
        /*0190*/ 	.word	0x00000ec0


	//   ....[27]....
        /*0194*/ 	.word	0x00000ee0


	//   ....[28]....
        /*0198*/ 	.word	0x00000f00


	//   ....[29]....
        /*019c*/ 	.word	0x00000f20


	//----- nvinfo : EIATTR_VRC_CTA_INIT_COUNT
	.align		4
.L_1794:
        /*01a0*/ 	.byte	0x02, 0x4a
	.zero		1
	.zero		1


	//----- nvinfo : EIATTR_EXIT_INSTR_OFFSETS
	.align		4
        /*01a4*/ 	.byte	0x04, 0x1c
        /*01a6*/ 	.short	(.L_1796 - .L_1795)


	//   ....[0]....
.L_1795:
        /*01a8*/ 	.word	0x000000c0


	//   ....[1]....
        /*01ac*/ 	.word	0x00001130


	//----- nvinfo : EIATTR_CRS_STACK_SIZE
	.align		4
.L_1796:
        /*01b0*/ 	.byte	0x04, 0x1e
        /*01b2*/ 	.short	(.L_1798 - .L_1797)
.L_1797:
        /*01b4*/ 	.word	0x00000000


	//----- nvinfo : EIATTR_CBANK_PARAM_SIZE
	.align		4
.L_1798:
        /*01b8*/ 	.byte	0x03, 0x19
        /*01ba*/ 	.short	0x0032


	//----- nvinfo : EIATTR_PARAM_CBANK
	.align		4
        /*01bc*/ 	.byte	0x04, 0x0a
        /*01be*/ 	.short	(.L_1800 - .L_1799)
	.align		4
.L_1799:
        /*01c0*/ 	.word	index@(.nv.constant0._ZN17fastertransformer17softmax_kernel_h2I6__halfLi2EEEvPT_PKS2_S5_S5_iiiiS2_)
        /*01c4*/ 	.short	0x0380
        /*01c6*/ 	.short	0x0032


	//----- nvinfo : EIATTR_SW_WAR
	.align		4
.L_1800:
        /*01c8*/ 	.byte	0x04, 0x36
        /*01ca*/ 	.short	(.L_1802 - .L_1801)
.L_1801:
        /*01cc*/ 	.word	0x00000008
.L_1802:


//--------------------- .nv.info._ZN17fastertransformer20softmax_kernel_h2_v2I6__halfLi2ELi4EEEvPT_PKS2_S5_S5_iiiiS2_ --------------------------
	.section	.nv.info._ZN17fastertransformer20softmax_kernel_h2_v2I6__halfLi2ELi4EEEvPT_PKS2_S5_S5_iiiiS2_,"",@"SHT_CUDA_INFO"
	.sectionflags	@""
	.align	4


	//----- nvinfo : EIATTR_CUDA_API_VERSION
	.align		4
        /*0000*/ 	.byte	0x04, 0x37
        /*0002*/ 	.short	(.L_1804 - .L_1803)
.L_1803:
        /*0004*/ 	.word	0x00000082


	//----- nvinfo : EIATTR_KPARAM_INFO
	.align		4
.L_1804:
        /*0008*/ 	.byte	0x04, 0x17
        /*000a*/ 	.short	(.L_1806 - .L_1805)
.L_1805:
        /*000c*/ 	.word	0x00000000
        /*0010*/ 	.short	0x0008
        /*0012*/ 	.short	0x0030
        /*0014*/ 	.byte	0x00, 0xf0, 0x09, 0x00


	//----- nvinfo : EIATTR_KPARAM_INFO
	.align		4
.L_1806:
        /*0018*/ 	.byte	0x04, 0x17
        /*001a*/ 	.short	(.L_1808 - .L_1807)
.L_1807:
        /*001c*/ 	.word	0x00000000
        /*0020*/ 	.short	0x0007
        /*0022*/ 	.short	0x002c
        /*0024*/ 	.byte	0x00, 0xf0, 0x11, 0x00


	//----- nvinfo : EIATTR_KPARAM_INFO
	.align		4
.L_1808:
        /*0028*/ 	.byte	0x04, 0x17
        /*002a*/ 	.short	(.L_1810 - .L_1809)
.L_1809:
        /*002c*/ 	.word	0x00000000
        /*0030*/ 	.short	0x0006
        /*0032*/ 	.short	0x0028
        /*0034*/ 	.byte	0x00, 0xf0, 0x11, 0x00


	//----- nvinfo : EIATTR_KPARAM_INFO
	.align		4
.L_1810:
        /*0038*/ 	.byte	0x04, 0x17
        /*003a*/ 	.short	(.L_1812 - .L_1811)
.L_1811:
        /*003c*/ 	.word	0x00000000
        /*0040*/ 	.short	0x0005
        /*0042*/ 	.short	0x0024
        /*0044*/ 	.byte	0x00, 0xf0, 0x11, 0x00


	//----- nvinfo : EIATTR_KPARAM_INFO
	.align		4
.L_1812:
        /*0048*/ 	.byte	0x04, 0x17
        /*004a*/ 	.short	(.L_1814 - .L_1813)
.L_1813:
        /*004c*/ 	.word	0x00000000
        /*0050*/ 	.short	0x0004
        /*0052*/ 	.short	0x0020
        /*0054*/ 	.byte	0x00, 0xf0, 0x11, 0x00


	//----- nvinfo : EIATTR_KPARAM_INFO
	.align		4
.L_1814:
        /*0058*/ 	.byte	0x04, 0x17
        /*005a*/ 	.short	(.L_1816 - .L_1815)
.L_1815:
        /*005c*/ 	.word	0x00000000
        /*0060*/ 	.short	0x0003
        /*0062*/ 	.short	0x0018
        /*0064*/ 	.byte	0x00, 0xf5, 0x21, 0x00


	//----- nvinfo : EIATTR_KPARAM_INFO
	.align		4
.L_1816:
        /*0068*/ 	.byte	0x04, 0x17
        /*006a*/ 	.short	(.L_1818 - .L_1817)
.L_1817:
        /*006c*/ 	.word	0x00000000
        /*0070*/ 	.short	0x0002
        /*0072*/ 	.short	0x0010
        /*0074*/ 	.byte	0x00, 0xf5, 0x21, 0x00


	//----- nvinfo : EIATTR_KPARAM_INFO
	.align		4
.L_1818:
        /*0078*/ 	.byte	0x04, 0x17
        /*007a*/ 	.short	(.L_1820 - .L_1819)
.L_1819:
        /*007c*/ 	.word	0x00000000
        /*0080*/ 	.short	0x0001
        /*0082*/ 	.short	0x0008
        /*0084*/ 	.byte	0x00, 0xf5, 0x21, 0x00


	//----- nvinfo : EIATTR_KPARAM_INFO
	.align		4
.L_1820:
        /*0088*/ 	.byte	0x04, 0x17
        /*008a*/ 	.short	(.L_1822 - .L_1821)
.L_1821:
        /*008c*/ 	.word	0x00000000
        /*0090*/ 	.short	0x0000
        /*0092*/ 	.short	0x0000
        /*0094*/ 	.byte	0x00, 0xf5, 0x21, 0x00


	//----- nvinfo : EIATTR_SPARSE_MMA_MASK
	.align		4
.L_1822:
        /*0098*/ 	.byte	0x03, 0x50
        /*009a*/ 	.short	0x0000


	//----- nvinfo : EIATTR_MAXREG_COUNT
	.align		4
        /*009c*/ 	.byte	0x03, 0x1b
        /*009e*/ 	.short	0x00ff


	//----- nvinfo : EIATTR_NUM_BARRIERS
	.align		4
        /*00a0*/ 	.byte	0x02, 0x4c
        /*00a2*/ 	.byte	0x01
	.zero		1


	//----- nvinfo : EIATTR_MERCURY_ISA_VERSION
	.align		4
        /*00a4*/ 	.byte	0x03, 0x5f
        /*00a6*/ 	.short	0x0101


	//----- nvinfo : EIATTR_COOP_GROUP_MASK_REGIDS
	.align		4
        /*00a8*/ 	.byte	0x04, 0x29
        /*00aa*/ 	.short	(.L_1824 - .L_1823)


	//   ....[0]....
.L_1823:
        /*00ac*/ 	.word	0xffffffff


	//   ....[1]....
        /*00b0*/ 	.word	0xffffffff


	//   ....[2]....
        /*00b4*/ 	.word	0xffffffff


	//   ....[3]....
        /*00b8*/ 	.word	0xffffffff


	//   ....[4]....
        /*00bc*/ 	.word	0xffffffff


	//   ....[5]....
        /*00c0*/ 	.word	0xffffffff


	//   ....[6]....
        /*00c4*/ 	.word	0xffffffff


	//   ....[7]....
        /*00c8*/ 	.word	0xffffffff


	//   ....[8]....
        /*00cc*/ 	.word	0xffffffff


	//   ....[9]....
        /*00d0*/ 	.word	0xffffffff


	//   ....[10]....
        /*00d4*/ 	.word	0xffffffff


	//   ....[11]....
        /*00d8*/ 	.word	0xffffffff


	//   ....[12]....
        /*00dc*/ 	.word	0xffffffff


	//   ....[13]....
        /*00e0*/ 	.word	0xffffffff


	//   ....[14]....
        /*00e4*/ 	.word	0xffffffff


	//   ....[15]....
        /*00e8*/ 	.word	0xffffffff


	//   ....[16]....
        /*00ec*/ 	.word	0xffffffff


	//   ....[17]....
        /*00f0*/ 	.word	0xffffffff


	//   ....[18]....
        /*00f4*/ 	.word	0xffffffff


	//   ....[19]....
        /*00f8*/ 	.word	0xffffffff


	//   ....[20]....
        /*00fc*/ 	.word	0xffffffff


	//   ....[21]....
        /*0100*/ 	.word	0xffffffff


	//   ....[22]....
        /*0104*/ 	.word	0xffffffff


	//   ....[23]....
        /*0108*/ 	.word	0xffffffff


	//   ....[24]....
        /*010c*/ 	.word	0xffffffff


	//   ....[25]....
        /*0110*/ 	.word	0xffffffff


	//   ....[26]....
        /*0114*/ 	.word	0xffffffff


	//   ....[27]....
        /*0118*/ 	.word	0xffffffff


	//   ....[28]....
        /*011c*/ 	.word	0xffffffff


	//   ....[29]....
        /*0120*/ 	.word	0xffffffff


	//   ....[30]....
        /*0124*/ 	.word	0xffffffff


	//   ....[31]....
        /*0128*/ 	.word	0xffffffff


	//   ....[32]....
        /*012c*/ 	.word	0xffffffff


	//   ....[33]....
        /*0130*/ 	.word	0xffffffff


	//   ....[34]....
        /*0134*/ 	.word	0xffffffff


	//   ....[35]....
        /*0138*/ 	.word	0xffffffff


	//   ....[36]....
        /*013c*/ 	.word	0xffffffff


	//   ....[37]....
        /*0140*/ 	.word	0xffffffff


	//   ....[38]....
        /*0144*/ 	.word	0xffffffff


	//   ....[39]....
        /*0148*/ 	.word	0xffffffff


	//   ....[40]....
        /*014c*/ 	.word	0xffffffff


	//   ....[41]....
        /*0150*/ 	.word	0xffffffff


	//   ....[42]....
        /*0154*/ 	.word	0xffffffff


	//   ....[43]....
        /*0158*/ 	.word	0xffffffff


	//   ....[44]....
        /*015c*/ 	.word	0xffffffff


	//   ....[45]....
        /*0160*/ 	.word	0xffffffff


	//   ....[46]....
        /*0164*/ 	.word	0xffffffff


	//   ....[47]....
        /*0168*/ 	.word	0xffffffff


	//   ....[48]....
        /*016c*/ 	.word	0xffffffff


	//   ....[49]....
        /*0170*/ 	.word	0xffffffff


	//   ....[50]....
        /*0174*/ 	.word	0xffffffff


	//   ....[51]....
        /*0178*/ 	.word	0xffffffff


	//   ....[52]....
        /*017c*/ 	.word	0xffffffff


	//   ....[53]....
        /*0180*/ 	.word	0xffffffff


	//   ....[54]....
        /*0184*/ 	.word	0xffffffff


	//   ....[55]....
        /*0188*/ 	.word	0xffffffff


	//   ....[56]....
        /*018c*/ 	.word	0xffffffff


	//   ....[57]....
        /*0190*/ 	.word	0xffffffff


	//   ....[58]....
        /*0194*/ 	.word	0xffffffff


	//   ....[59]....
        /*0198*/ 	.word	0xffffffff


	//   ....[60]....
        /*019c*/ 	.word	0xffffffff


	//   ....[61]....
        /*01a0*/ 	.word	0xffffffff


	//   ....[62]....
        /*01a4*/ 	.word	0xffffffff


	//   ....[63]....
        /*01a8*/ 	.word	0xffffffff


	//   ....[64]....
        /*01ac*/ 	.word	0xffffffff


	//   ....[65]....
        /*01b0*/ 	.word	0xffffffff


	//   ....[66]....
        /*01b4*/ 	.word	0xffffffff


	//   ....[67]....
        /*01b8*/ 	.word	0xffffffff


	//   ....[68]....
        /*01bc*/ 	.word	0xffffffff


	//   ....[69]....
        /*01c0*/ 	.word	0xffffffff


	//   ....[70]....
        /*01c4*/ 	.word	0xffffffff


	//   ....[71]....
        /*01c8*/ 	.word	0xffffffff


	//   ....[72]....
        /*01cc*/ 	.word	0xffffffff


	//   ....[73]....
        /*01d0*/ 	.word	0xffffffff


	//   ....[74]....
        /*01d4*/ 	.word	0xffffffff


	//   ....[75]....
        /*01d8*/ 	.word	0xffffffff


	//   ....[76]....
        /*01dc*/ 	.word	0xffffffff


	//   ....[77]....
        /*01e0*/ 	.word	0xffffffff


	//   ....[78]....
        /*01e4*/ 	.word	0xffffffff


	//   ....[79]....
        /*01e8*/ 	.word	0xffffffff


	//   ....[80]....
        /*01ec*/ 	.word	0xffffffff


	//   ....[81]....
        /*01f0*/ 	.word	0xffffffff


	//   ....[82]....
        /*01f4*/ 	.word	0xffffffff


	//   ....[83]....
        /*01f8*/ 	.word	0xffffffff


	//   ....[84]....
        /*01fc*/ 	.word	0xffffffff


	//   ....[85]....
        /*0200*/ 	.word	0xffffffff


	//   ....[86]....
        /*0204*/ 	.word	0xffffffff


	//   ....[87]....
        /*0208*/ 	.word	0xffffffff


	//   ....[88]....
        /*020c*/ 	.word	0xffffffff


	//   ....[89]....
        /*0210*/ 	.word	0xffffffff


	//   ....[90]....
        /*0214*/ 	.word	0xffffffff


	//   ....[91]....
        /*0218*/ 	.word	0xffffffff


	//   ....[92]....
        /*021c*/ 	.word	0xffffffff


	//   ....[93]....
        /*0220*/ 	.word	0xffffffff


	//   ....[94]....
        /*0224*/ 	.word	0xffffffff


	//   ....[95]....
        /*0228*/ 	.word	0xffffffff


	//   ....[96]....
        /*022c*/ 	.word	0xffffffff


	//   ....[97]....
        /*0230*/ 	.word	0xffffffff


	//   ....[98]....
        /*0234*/ 	.word	0xffffffff


	//   ....[99]....
        /*0238*/ 	.word	0xffffffff


	//   ....[100]....
        /*023c*/ 	.word	0xffffffff


	//   ....[101]....
        /*0240*/ 	.word	0xffffffff


	//   ....[102]....
        /*0244*/ 	.word	0xffffffff


	//   ....[103]....
        /*0248*/ 	.word	0xffffffff


	//   ....[104]....
        /*024c*/ 	.word	0xffffffff


	//   ....[105]....
        /*0250*/ 	.word	0xffffffff


	//   ....[106]....
        /*0254*/ 	.word	0xffffffff


	//   ....[107]....
        /*0258*/ 	.word	0xffffffff


	//   ....[108]....
        /*025c*/ 	.word	0xffffffff


	//   ....[109]....
        /*0260*/ 	.word	0xffffffff


	//   ....[110]....
        /*0264*/ 	.word	0xffffffff


	//   ....[111]....
        /*0268*/ 	.word	0xffffffff


	//   ....[112]....
        /*026c*/ 	.word	0xffffffff


	//   ....[113]....
        /*0270*/ 	.word	0xffffffff


	//   ....[114]....
        /*0274*/ 	.word	0xffffffff


	//   ....[115]....
        /*0278*/ 	.word	0xffffffff


	//   ....[116]....
        /*027c*/ 	.word	0xffffffff


	//   ....[117]....
        /*0280*/ 	.word	0xffffffff


	//   ....[118]....
        /*0284*/ 	.word	0xffffffff


	//   ....[119]....
        /*0288*/ 	.word	0xffffffff


	//----- nvinfo : EIATTR_COOP_GROUP_INSTR_OFFSETS
	.align		4
.L_1824:
        /*028c*/ 	.byte	0x04, 0x28
        /*028e*/ 	.short	(.L_1826 - .L_1825)


	//   ....[0]....
.L_1825:
        /*0290*/ 	.word	0x00001800


	//   ....[1]....
        /*0294*/ 	.word	0x00001810


	//   ....[2]....
        /*0298*/ 	.word	0x00001820


	//   ....[3]....
        /*029c*/ 	.word	0x00001840


	//   ....[4]....
        /*02a0*/ 	.word	0x00001860


	//   ....[5]....
        /*02a4*/ 	.word	0x00001880


	//   ....[6]....
        /*02a8*/ 	.word	0x000018b0


	//   ....[7]....
        /*02ac*/ 	.word	0x000018d0


	//   ....[8]....
        /*02b0*/ 	.word	0x000018e0


	//   ....[9]....
        /*02b4*/ 	.word	0x000018f0


	//   ....[10]....
        /*02b8*/ 	.word	0x00001930


	//   ....[11]....
        /*02bc*/ 	.word	0x00001950


	//   ....[12]....
        /*02c0*/ 	.word	0x00001960


	//   ....[13]....
        /*02c4*/ 	.word	0x00001980


	//   ....[14]....
        /*02c8*/ 	.word	0x000019b0


	//   ....[15]....
        /*02cc*/ 	.word	0x000019c0


	//   ....[16]....
        /*02d0*/ 	.word	0x000019d0


	//   ....[17]....
        /*02d4*/ 	.word	0x000019f0


	//   ....[18]....
        /*02d8*/ 	.word	0x00001a30


	//   ....[19]....
        /*02dc*/ 	.word	0x00001a50


	//   ....[20]....
        /*02e0*/ 	.word	0x00001a90


	//   ....[21]....
        /*02e4*/ 	.word	0x00001ab0


	//   ....[22]....
        /*02e8*/ 	.word	0x00001ac0


	//   ....[23]....
        /*02ec*/ 	.word	0x00001ae0


	//   ....[24]....
        /*02f0*/ 	.word	0x00001b00


	//   ....[25]....
        /*02f4*/ 	.word	0x00001b20


	//   ....[26]....
        /*02f8*/ 	.word	0x00001b50


	//   ....[27]....
        /*02fc*/ 	.word	0x00001b70


	//   ....[28]....
        /*0300*/ 	.word	0x00001b80


	//   ....[29]....
        /*0304*/ 	.word	0x00001b90


	//   ....[30]....
        /*0308*/ 	.word	0x00001bd0


	//   ....[31]....
        /*030c*/ 	.word	0x00001bf0


	//   ....[32]....
        /*0310*/ 	.word	0x00001c00


	//   ....[33]....
        /*0314*/ 	.word	0x00001c30


	//   ....[34]....
        /*0318*/ 	.word	0x00001c50


	//   ....[35]....
        /*031c*/ 	.word	0x00001c60


	//   ....[36]....
        /*0320*/ 	.word	0x00001ca0


	//   ....[37]....
        /*0324*/ 	.word	0x00001cc0


	//   ....[38]....
        /*0328*/ 	.word	0x00001d30


	//   ....[39]....
        /*032c*/ 	.word	0x00001d80


	//   ....[40]....
        /*0330*/ 	.word	0x00001fa0


	//   ....[41]....
        /*0334*/ 	.word	0x00001fb0


	//   ....[42]....
        /*0338*/ 	.word	0x00001fc0


	//   ....[43]....
        /*033c*/ 	.word	0x00001fd0


	//   ....[44]....
        /*0340*/ 	.word	0x00002000


	//   ....[45]....
        /*0344*/ 	.word	0x00002020


	//   ....[46]....
        /*0348*/ 	.word	0x00002040


	//   ....[47]....
        /*034c*/ 	.word	0x00002050


	//   ....[48]....
        /*0350*/ 	.word	0x00002080


	//   ....[49]....
        /*0354*/ 	.word	0x000020a0


	//   ....[50]....
        /*0358*/ 	.word	0x000020c0


	//   ....[51]....
        /*035c*/ 	.word	0x000020e0


	//   ....[52]....
        /*0360*/ 	.word	0x00002110


	//   ....[53]....
        /*0364*/ 	.word	0x00002120


	//   ....[54]....
        /*0368*/ 	.word	0x00002130


	//   ....[55]....
        /*036c*/ 	.word	0x00002170


	//   ....[56]....
        /*0370*/ 	.word	0x00002190


	//   ....[57]....
        /*0374*/ 	.word	0x000021a0


	//   ....[58]....
        /*0378*/ 	.word	0x000021d0


	//   ....[59]....
        /*037c*/ 	.word	0x000021f0


	//   ....[60]....
        /*0380*/ 	.word	0x000030b0


	//   ....[61]....
        /*0384*/ 	.word	0x000030c0


	//   ....[62]....
        /*0388*/ 	.word	0x000030d0


	//   ....[63]....
        /*038c*/ 	.word	0x00003100


	//   ....[64]....
        /*0390*/ 	.word	0x00003120


	//   ....[65]....
        /*0394*/ 	.word	0x00003130


	//   ....[66]....
        /*0398*/ 	.word	0x00003150


	//   ....[67]....
        /*039c*/ 	.word	0x00003180


	//   ....[68]....
        /*03a0*/ 	.word	0x00003190


	//   ....[69]....
        /*03a4*/ 	.word	0x000031b0


	//   ....[70]....
        /*03a8*/ 	.word	0x000031d0


	//   ....[71]....
        /*03ac*/ 	.word	0x000031f0


	//   ....[72]....
        /*03b0*/ 	.word	0x00003210


	//   ....[73]....
        /*03b4*/ 	.word	0x00003230


	//   ....[74]....
        /*03b8*/ 	.word	0x00003250


	//   ....[75]....
        /*03bc*/ 	.word	0x00003260


	//   ....[76]....
        /*03c0*/ 	.word	0x00003290


	//   ....[77]....
        /*03c4*/ 	.word	0x000032b0


	//   ....[78]....
        /*03c8*/ 	.word	0x000032d0


	//   ....[79]....
        /*03cc*/ 	.word	0x00003310


	//   ....[80]....
        /*03d0*/ 	.word	0x00003340


	//   ....[81]....
        /*03d4*/ 	.word	0x00003370


	//   ....[82]....
        /*03d8*/ 	.word	0x00003380


	//   ....[83]....
        /*03dc*/ 	.word	0x000033b0


	//   ....[84]....
        /*03e0*/ 	.word	0x000033d0


	//   ....[85]....
        /*03e4*/ 	.word	0x000033e0


	//   ....[86]....
        /*03e8*/ 	.word	0x000033f0


	//   ....[87]....
        /*03ec*/ 	.word	0x00003430


	//   ....[88]....
        /*03f0*/ 	.word	0x00003450


	//   ....[89]....
        /*03f4*/ 	.word	0x00003460


	//   ....[90]....
        /*03f8*/ 	.word	0x00003470


	//   ....[91]....
        /*03fc*/ 	.word	0x000034a0


	//   ....[92]....
        /*0400*/ 	.word	0x000034d0


	//   ....[93]....
        /*0404*/ 	.word	0x000034e0


	//   ....[94]....
        /*0408*/ 	.word	0x000034f0


	//   ....[95]....
        /*040c*/ 	.word	0x00003540


	//   ....[96]....
        /*0410*/ 	.word	0x00003560


	//   ....[97]....
        /*0414*/ 	.word	0x00003580


	//   ....[98]....
        /*0418*/ 	.word	0x000035a0


	//   ....[99]....
        /*041c*/ 	.word	0x000035c0


	//   ....[100]....
        /*0420*/ 	.word	0x00003890


	//   ....[101]....
        /*0424*/ 	.word	0x000038b0


	//   ....[102]....
        /*0428*/ 	.word	0x00003910


	//   ....[103]....
        /*042c*/ 	.word	0x00003920


	//   ....[104]....
        /*0430*/ 	.word	0x00003930


	//   ....[105]....
        /*0434*/ 	.word	0x00003960


	//   ....[106]....
        /*0438*/ 	.word	0x00003980


	//   ....[107]....
        /*043c*/ 	.word	0x00003990


	//   ....[108]....
        /*0440*/ 	.word	0x000039a0


	//   ....[109]....
        /*0444*/ 	.word	0x000039d0


	//   ....[110]....
        /*0448*/ 	.word	0x000039f0


	//   ....[111]....
        /*044c*/ 	.word	0x00003a10


	//   ....[112]....
        /*0450*/ 	.word	0x00003a20


	//   ....[113]....
        /*0454*/ 	.word	0x00003a60


	//   ....[114]....
        /*0458*/ 	.word	0x00003a80


	//   ....[115]....
        /*045c*/ 	.word	0x00003a90


	//   ....[116]....
        /*0460*/ 	.word	0x00003ab0


	//   ....[117]....
        /*0464*/ 	.word	0x00003ad0


	//   ....[118]....
        /*0468*/ 	.word	0x00003af0


	//   ....[119]....
        /*046c*/ 	.word	0x00003b30


	//----- nvinfo : EIATTR_VRC_CTA_INIT_COUNT
	.align		4
.L_1826:
        /*0470*/ 	.byte	0x02, 0x4a
	.zero		1
	.zero		1


	//----- nvinfo : EIATTR_EXIT_INSTR_OFFSETS
	.align		4
        /*0474*/ 	.byte	0x04, 0x1c
        /*0476*/ 	.short	(.L_1828 - .L_1827)


	//   ....[0]....
.L_1827:
        /*0478*/ 	.word	0x000000c0


	//   ....[1]....
        /*047c*/ 	.word	0x00004370


	//----- nvinfo : EIATTR_CRS_STACK_SIZE
	.align		4
.L_1828:
        /*0480*/ 	.byte	0x04, 0x1e
        /*0482*/ 	.short	(.L_1830 - .L_1829)
.L_1829:
        /*0484*/ 	.word	0x00000000


	//----- nvinfo : EIATTR_CBANK_PARAM_SIZE
	.align		4
.L_1830:
        /*0488*/ 	.byte	0x03, 0x19
        /*048a*/ 	.short	0x0032


	//----- nvinfo : EIATTR_PARAM_CBANK
	.align		4
        /*048c*/ 	.byte	0x04, 0x0a
        /*048e*/ 	.short	(.L_1832 - .L_1831)
	.align		4
.L_1831:
        /*0490*/ 	.word	index@(.nv.constant0._ZN17fastertransformer20softmax_kernel_h2_v2I6__halfLi2ELi4EEEvPT_PKS2_S5_S5_iiiiS2_)
        /*0494*/ 	.short	0x0380
        /*0496*/ 	.short	0x0032


	//----- nvinfo : EIATTR_SW_WAR
	.align		4
.L_1832:
        /*0498*/ 	.byte	0x04, 0x36
        /*049a*/ 	.short	(.L_1834 - .L_1833)
.L_1833:
        /*049c*/ 	.word	0x00000008
.L_1834:


//--------------------- .nv.info._ZN17fastertransformer14softmax_kernelIffLi4EEEvPT_PKT0_PKS1_S7_iiiif --------------------------
	.section	.nv.info._ZN17fastertransformer14softmax_kernelIffLi4EEEvPT_PKT0_PKS1_S7_iiiif,"",@"SHT_CUDA_INFO"
	.sectionflags	@""
	.align	4


	//----- nvinfo : EIATTR_CUDA_API_VERSION
	.align		4
        /*0000*/ 	.byte	0x04, 0x37
        /*0002*/ 	.short	(.L_1836 - .L_1835)
.L_1835:
        /*0004*/ 	.word	0x00000082


	//----- nvinfo : EIATTR_KPARAM_INFO
	.align		4
.L_1836:
        /*0008*/ 	.byte	0x04, 0x17
        /*000a*/ 	.short	(.L_1838 - .L_1837)
.L_1837:
        /*000c*/ 	.word	0x00000000
        /*0010*/ 	.short	0x0008
        /*0012*/ 	.short	0x0030
        /*0014*/ 	.byte	0x00, 0xf0, 0x11, 0x00


	//----- nvinfo : EIATTR_KPARAM_INFO
	.align		4
.L_1838:
        /*0018*/ 	.byte	0x04, 0x17
        /*001a*/ 	.short	(.L_1840 - .L_1839)
.L_1839:
        /*001c*/ 	.word	0x00000000
        /*0020*/ 	.short	0x0007
        /*0022*/ 	.short	0x002c
        /*0024*/ 	.byte	0x00, 0xf0, 0x11, 0x00


	//----- nvinfo : EIATTR_KPARAM_INFO
	.align		4
.L_1840:
        /*0028*/ 	.byte	0x04, 0x17
        /*002a*/ 	.short	(.L_1842 - .L_1841)
.L_1841:
        /*002c*/ 	.word	0x00000000
        /*0030*/ 	.short	0x0006
        /*0032*/ 	.short	0x0028
        /*0034*/ 	.byte	0x00, 0xf0, 0x11, 0x00


	//----- nvinfo : EIATTR_KPARAM_INFO
	.align		4
.L_1842:
        /*0038*/ 	.byte	0x04, 0x17
        /*003a*/ 	.short	(.L_1844 - .L_1843)
.L_1843:
        /*003c*/ 	.word	0x00000000
        /*0040*/ 	.short	0x0005
        /*0042*/ 	.short	0x0024
        /*0044*/ 	.byte	0x00, 0xf0, 0x11, 0x00


	//----- nvinfo : EIATTR_KPARAM_INFO
	.align		4
.L_1844:
        /*0048*/ 	.byte	0x04, 0x17
        /*004a*/ 	.short	(.L_1846 - .L_1845)
.L_1845:
        /*004c*/ 	.word	0x00000000
        /*0050*/ 	.short	0x0004
        /*0052*/ 	.short	0x0020
        /*0054*/ 	.byte	0x00, 0xf0, 0x11, 0x00


	//----- nvinfo : EIATTR_KPARAM_INFO
	.align		4
.L_1846:
        /*0058*/ 	.byte	0x04, 0x17
        /*005a*/ 	.short	(.L_1848 - .L_1847)
.L_1847:
        /*005c*/ 	.word	0x00000000
        /*0060*/ 	.short	0x0003
        /*0062*/ 	.short	0x0018
        /*0064*/ 	.byte	0x00, 0xf5, 0x21, 0x00


	//----- nvinfo : EIATTR_KPARAM_INFO
	.align		4
.L_1848:
        /*0068*/ 	.byte	0x04, 0x17
        /*006a*/ 	.short	(.L_1850 - .L_1849)
.L_1849:
        /*006c*/ 	.word	0x00000000
        /*0070*/ 	.short	0x0002
        /*0072*/ 	.short	0x0010
        /*0074*/ 	.byte	0x00, 0xf5, 0x21, 0x00


	//----- nvinfo : EIATTR_KPARAM_INFO
	.align		4
.L_1850:
        /*0078*/ 	.byte	0x04, 0x17
        /*007a*/ 	.short	(.L_1852 - .L_1851)
.L_1851:
        /*007c*/ 	.word	0x00000000
        /*0080*/ 	.short	0x0001
        /*0082*/ 	.short	0x0008
        /*0084*/ 	.byte	0x00, 0xf5, 0x21, 0x00


	//----- nvinfo : EIATTR_KPARAM_INFO
	.align		4
.L_1852:
        /*0088*/ 	.byte	0x04, 0x17
        /*008a*/ 	.short	(.L_1854 - .L_1853)
.L_1853:
        /*008c*/ 	.word	0x00000000
        /*0090*/ 	.short	0x0000
        /*0092*/ 	.short	0x0000
        /*0094*/ 	.byte	0x00, 0xf5, 0x21, 0x00


	//----- nvinfo : EIATTR_SPARSE_MMA_MASK
	.align		4
.L_1854:
        /*0098*/ 	.byte	0x03, 0x50
        /*009a*/ 	.short	0x0000


	//----- nvinfo : EIATTR_MAXREG_COUNT
	.align		4
        /*009c*/ 	.byte	0x03, 0x1b
        /*009e*/ 	.short	0x00ff


	//----- nvinfo : EIATTR_NUM_BARRIERS
	.align		4
        /*00a0*/ 	.byte	0x02, 0x4c
        /*00a2*/ 	.byte	0x01
	.zero		1


	//----- nvinfo : EIATTR_MERCURY_ISA_VERSION
	.align		4
        /*00a4*/ 	.byte	0x03, 0x5f
        /*00a6*/ 	.short	0x0101


	//----- nvinfo : EIATTR_COOP_GROUP_MASK_REGIDS
	.align		4
        /*00a8*/ 	.byte	0x04, 0x29
        /*00aa*/ 	.short	(.L_1856 - .L_1855)


	//   ....[0]....
.L_1855:
        /*00ac*/ 	.word	0xffffffff


	//   ....[1]....
        /*00b0*/ 	.word	0xffffffff


	//   ....[2]....
        /*00b4*/ 	.word	0xffffffff


	//   ....[3]....
        /*00b8*/ 	.word	0xffffffff


	//   ....[4]....
        /*00bc*/ 	.word	0xffffffff


	//   ....[5]....
        /*00c0*/ 	.word	0xffffffff


	//   ....[6]....
        /*00c4*/ 	.word	0xffffffff


	//   ....[7]....
        /*00c8*/ 	.word	0xffffffff


	//   ....[8]....
        /*00cc*/ 	.word	0xffffffff


	//   ....[9]....
        /*00d0*/ 	.word	0xffffffff


	//   ....[10]....
        /*00d4*/ 	.word	0xffffffff


	//   ....[11]....
        /*00d8*/ 	.word	0xffffffff


	//   ....[12]....
        /*00dc*/ 	.word	0xffffffff


	//   ....[13]....
        /*00e0*/ 	.word	0xffffffff


	//   ....[14]....
        /*00e4*/ 	.word	0xffffffff


	//   ....[15]....
        /*00e8*/ 	.word	0xffffffff


	//   ....[16]....
        /*00ec*/ 	.word	0xffffffff


	//   ....[17]....
        /*00f0*/ 	.word	0xffffffff


	//   ....[18]....
        /*00f4*/ 	.word	0xffffffff


	//   ....[19]....
        /*00f8*/ 	.word	0xffffffff


	//   ....[20]....
        /*00fc*/ 	.word	0xffffffff


	//   ....[21]....
        /*0100*/ 	.word	0xffffffff


	//   ....[22]....
        /*0104*/ 	.word	0xffffffff


	//   ....[23]....
        /*0108*/ 	.word	0xffffffff


	//   ....[24]....
        /*010c*/ 	.word	0xffffffff


	//   ....[25]....
        /*0110*/ 	.word	0xffffffff


	//   ....[26]....
        /*0114*/ 	.word	0xffffffff


	//   ....[27]....
        /*0118*/ 	.word	0xffffffff


	//   ....[28]....
        /*011c*/ 	.word	0xffffffff


	//   ....[29]....
        /*0120*/ 	.word	0xffffffff


	//----- nvinfo : EIATTR_COOP_GROUP_INSTR_OFFSETS
	.align		4
.L_1856:
        /*0124*/ 	.byte	0x04, 0x28
        /*0126*/ 	.short	(.L_1858 - .L_1857)


	//   ....[0]....
.L_1857:
        /*0128*/ 	.word	0x00001490


	//   ....[1]....
        /*012c*/ 	.word	0x000014b0


	//   ....[2]....
        /*0130*/ 	.word	0x000014d0


	//   ....[3]....
        /*0134*/ 	.word	0x000014f0


	//   ....[4]....
        /*0138*/ 	.word	0x00001510


	//   ....[5]....
        /*013c*/ 	.word	0x00001540


	//   ....[6]....
        /*0140*/ 	.word	0x000015d0


	//   ....[7]....
        /*0144*/ 	.word	0x00001610


	//   ....[8]....
        /*0148*/ 	.word	0x00001640


	//   ....[9]....
        /*014c*/ 	.word	0x00001660


	//   ....[10]....
        /*0150*/ 	.word	0x000016b0


	//   ....[11]....
        /*0154*/ 	.word	0x000016d0


	//   ....[12]....
        /*0158*/ 	.word	0x000016f0


	//   ....[13]....
        /*015c*/ 	.word	0x00001710


	//   ....[14]....
        /*0160*/ 	.word	0x00001730


	//   ....[15]....
        /*0164*/ 	.word	0x00001c40


	//   ....[16]....
        /*0168*/ 	.word	0x00001c60


	//   ....[17]....
        /*016c*/ 	.word	0x00001c80


	//   ....[18]....
        /*0170*/ 	.word	0x00001ca0


	//   ....[19]....
        /*0174*/ 	.word	0x00001cc0


	//   ....[20]....
        /*0178*/ 	.word	0x00001cf0


	//   ....[21]....
        /*017c*/ 	.word	0x00001d80


	//   ....[22]....
        /*0180*/ 	.word	0x00001dd0


	//   ....[23]....
        /*0184*/ 	.word	0x00001df0


	//   ....[24]....
        /*0188*/ 	.word	0x00001e10


	//   ....[25]....
        /*018c*/ 	.word	0x00001e60


	//   ....[26]....
        /*0190*/ 	.word	0x00001e80


	//   ....[27]....
        /*0194*/ 	.word	0x00001ea0


	//   ....[28]....
        /*0198*/ 	.word	0x00001ec0


	//   ....[29]....
        /*019c*/ 	.word	0x00001ee0


	//----- nvinfo : EIATTR_VRC_CTA_INIT_COUNT
	.align		4
.L_1858:
        /*01a0*/ 	.byte	0x02, 0x4a
	.zero		1
	.zero		1


	//----- nvinfo : EIATTR_EXIT_INSTR_OFFSETS
	.align		4
        /*01a4*/ 	.byte	0x04, 0x1c
        /*01a6*/ 	.short	(.L_1860 - .L_1859)


	//   ....[0]....
.L_1859:
        /*01a8*/ 	.word	0x00000110


	//   ....[1]....
        /*01ac*/ 	.word	0x000032c0


	//----- nvinfo : EIATTR_CRS_STACK_SIZE
	.align		4
.L_1860:
        /*01b0*/ 	.byte	0x04, 0x1e
        /*01b2*/ 	.short	(.L_1862 - .L_1861)
.L_1861:
        /*01b4*/ 	.word	0x00000000


	//----- nvinfo : EIATTR_CBANK_PARAM_SIZE
	.align		4
.L_1862:
        /*01b8*/ 	.byte	0x03, 0x19
        /*01ba*/ 	.short	0x0034


	//----- nvinfo : EIATTR_PARAM_CBANK
	.align		4
        /*01bc*/ 	.byte	0x04, 0x0a
        /*01be*/ 	.short	(.L_1864 - .L_1863)
	.align		4
.L_1863:
        /*01c0*/ 	.word	index@(.nv.constant0._ZN17fastertransformer14softmax_kernelIffLi4EEEvPT_PKT0_PKS1_S7_iiiif)
        /*01c4*/ 	.short	0x0380
        /*01c6*/ 	.short	0x0034


	//----- nvinfo : EIATTR_SW_WAR
	.align		4
.L_1864:
        /*01c8*/ 	.byte	0x04, 0x36
        /*01ca*/ 	.short	(.L_1866 - .L_1865)
.L_1865:
        /*01cc*/ 	.word	0x00000008
.L_1866:


//--------------------- .nv.info._ZN17fastertransformer17softmax_kernel_h2I6__halfLi4EEEvPT_PKS2_S5_S5_iiiiS2_ --------------------------
	.section	.nv.info._ZN17fastertransformer17softmax_kernel_h2I6__halfLi4EEEvPT_PKS2_S5_S5_iiiiS2_,"",@"SHT_CUDA_INFO"
	.sectionflags	@""
	.align	4


	//----- nvinfo : EIATTR_CUDA_API_VERSION
	.align		4
        /*0000*/ 	.byte	0x04, 0x37
        /*0002*/ 	.short	(.L_1868 - .L_1867)
.L_1867:
        /*0004*/ 	.word	0x00000082


	//----- nvinfo : EIATTR_KPARAM_INFO
	.align		4
.L_1868:
        /*0008*/ 	.byte	0x04, 0x17
        /*000a*/ 	.short	(.L_1870 - .L_1869)
.L_1869:
        /*000c*/ 	.word	0x00000000
        /*0010*/ 	.short	0x0008
        /*0012*/ 	.short	0x0030
        /*0014*/ 	.byte	0x00, 0xf0, 0x09, 0x00


	//----- nvinfo : EIATTR_KPARAM_INFO
	.align		4
.L_1870:
        /*0018*/ 	.byte	0x04, 0x17
        /*001a*/ 	.short	(.L_1872 - .L_1871)
.L_1871:
        /*001c*/ 	.word	0x00000000
        /*0020*/ 	.short	0x0007
        /*0022*/ 	.short	0x002c
        /*0024*/ 	.byte	0x00, 0xf0, 0x11, 0x00


	//----- nvinfo : EIATTR_KPARAM_INFO
	.align		4
.L_1872:
        /*0028*/ 	.byte	0x04, 0x17
        /*002a*/ 	.short	(.L_1874 - .L_1873)
.L_1873:
        /*002c*/ 	.word	0x00000000
        /*0030*/ 	.short	0x0006
        /*0032*/ 	.short	0x0028
        /*0034*/ 	.byte	0x00, 0xf0, 0x11, 0x00


	//----- nvinfo : EIATTR_KPARAM_INFO
	.align		4
.L_1874:
        /*0038*/ 	.byte	0x04, 0x17
        /*003a*/ 	.short	(.L_1876 - .L_1875)
.L_1875:
        /*003c*/ 	.word	0x00000000
        /*0040*/ 	.short	0x0005
        /*0042*/ 	.short	0x0024
        /*0044*/ 	.byte	0x00, 0xf0, 0x11, 0x00


	//----- nvinfo : EIATTR_KPARAM_INFO
	.align		4
.L_1876:
        /*0048*/ 	.byte	0x04, 0x17
        /*004a*/ 	.short	(.L_1878 - .L_1877)
.L_1877:
        /*004c*/ 	.word	0x00000000
        /*0050*/ 	.short	0x0004
        /*0052*/ 	.short	0x0020
        /*0054*/ 	.byte	0x00, 0xf0, 0x11, 0x00


	//----- nvinfo : EIATTR_KPARAM_INFO
	.align		4
.L_1878:
        /*0058*/ 	.byte	0x04, 0x17
        /*005a*/ 	.short	(.L_1880 - .L_1879)
.L_1879:
        /*005c*/ 	.word	0x00000000
        /*0060*/ 	.short	0x0003
        /*0062*/ 	.short	0x0018
        /*0064*/ 	.byte	0x00, 0xf5, 0x21, 0x00


	//----- nvinfo : EIATTR_KPARAM_INFO
	.align		4
.L_1880:
        /*0068*/ 	.byte	0x04, 0x17
        /*006a*/ 	.short	(.L_1882 - .L_1881)
.L_1881:
        /*006c*/ 	.word	0x00000000
        /*0070*/ 	.short	0x0002
        /*0072*/ 	.short	0x0010
        /*0074*/ 	.byte	0x00, 0xf5, 0x21, 0x00


	//----- nvinfo : EIATTR_KPARAM_INFO
	.align		4
.L_1882:
        /*0078*/ 	.byte	0x04, 0x17
        /*007a*/ 	.short	(.L_1884 - .L_1883)
.L_1883:
        /*007c*/ 	.word	0x00000000
        /*0080*/ 	.short	0x0001
        /*0082*/ 	.short	0x0008
        /*0084*/ 	.byte	0x00, 0xf5, 0x21, 0x00


	//----- nvinfo : EIATTR_KPARAM_INFO
	.align		4
.L_1884:
        /*0088*/ 	.byte	0x04, 0x17
        /*008a*/ 	.short	(.L_1886 - .L_1885)
.L_1885:
        /*008c*/ 	.word	0x00000000
        /*0090*/ 	.short	0x0000
        /*0092*/ 	.short	0x0000
        /*0094*/ 	.byte	0x00, 0xf5, 0x21, 0x00


	//----- nvinfo : EIATTR_SPARSE_MMA_MASK
	.align		4
.L_1886:
        /*0098*/ 	.byte	0x03, 0x50
        /*009a*/ 	.short	0x0000


	//----- nvinfo : EIATTR_MAXREG_COUNT
	.align		4
        /*009c*/ 	.byte	0x03, 0x1b
        /*009e*/ 	.short	0x00ff


	//----- nvinfo : EIATTR_NUM_BARRIERS
	.align		4
        /*00a0*/ 	.byte	0x02, 0x4c
        /*00a2*/ 	.byte	0x01
	.zero		1


	//----- nvinfo : EIATTR_MERCURY_ISA_VERSION
	.align		4
        /*00a4*/ 	.byte	0x03, 0x5f
        /*00a6*/ 	.short	0x0101


	//----- nvinfo : EIATTR_COOP_GROUP_MASK_REGIDS
	.align		4
        /*00a8*/ 	.byte	0x04, 0x29
        /*00aa*/ 	.short	(.L_1888 - .L_1887)


	//   ....[0]....
.L_1887:
        /*00ac*/ 	.word	0xffffffff


	//   ....[1]....
        /*00b0*/ 	.word	0xffffffff


	//   ....[2]....
        /*00b4*/ 	.word	0xffffffff


	//   ....[3]....
        /*00b8*/ 	.word	0xffffffff


	//   ....[4]....
        /*00bc*/ 	.word	0xffffffff


	//   ....[5]....
        /*00c0*/ 	.word	0xffffffff


	//   ....[6]....
        /*00c4*/ 	.word	0xffffffff


	//   ....[7]....
        /*00c8*/ 	.word	0xffffffff


	//   ....[8]....
        /*00cc*/ 	.word	0xffffffff


	//   ....[9]....
        /*00d0*/ 	.word	0xffffffff


	//   ....[10]....
        /*00d4*/ 	.word	0xffffffff


	//   ....[11]....
        /*00d8*/ 	.word	0xffffffff


	//   ....[12]....
        /*00dc*/ 	.word	0xffffffff


	//   ....[13]....
        /*00e0*/ 	.word	0xffffffff


	//   ....[14]....
        /*00e4*/ 	.word	0xffffffff


	//   ....[15]....
        /*00e8*/ 	.word	0xffffffff


	//   ....[16]....
        /*00ec*/ 	.word	0xffffffff


	//   ....[17]....
        /*00f0*/ 	.word	0xffffffff


	//   ....[18]....
        /*00f4*/ 	.word	0xffffffff


	//   ....[19]....
        /*00f8*/ 	.word	0xffffffff


	//   ....[20]....
        /*00fc*/ 	.word	0xffffffff


	//   ....[21]....
        /*0100*/ 	.word	0xffffffff


	//   ....[22]....
        /*0104*/ 	.word	0xffffffff


	//   ....[23]....
        /*0108*/ 	.word	0xffffffff


	//   ....[24]....
        /*010c*/ 	.word	0xffffffff


	//   ....[25]....
        /*0110*/ 	.word	0xffffffff


	//   ....[26]....
        /*0114*/ 	.word	0xffffffff


	//   ....[27]....
        /*0118*/ 	.word	0xffffffff


	//   ....[28]....
        /*011c*/ 	.word	0xffffffff


	//   ....[29]....
        /*0120*/ 	.word	0xffffffff


	//----- nvinfo : EIATTR_COOP_GROUP_INSTR_OFFSETS
	.align		4
.L_1888:
        /*0124*/ 	.byte	0x04, 0x28
        /*0126*/ 	.short	(.L_1890 - .L_1889)


	//   ....[0]....
.L_1889:
        /*0128*/ 	.word	0x00000910


	//   ....[1]....
        /*012c*/ 	.word	0x00000930


	//   ....[2]....
        /*0130*/ 	.word	0x00000950


	//   ....[3]....
        /*0134*/ 	.word	0x00000970


	//   ....[4]....
        /*0138*/ 	.word	0x00000990


	//   ....[5]....
        /*013c*/ 	.word	0x000009c0


	//   ....[6]....
        /*0140*/ 	.word	0x00000a40


	//   ....[7]....
        /*0144*/ 	.word	0x00000a90


	//   ....[8]....
        /*0148*/ 	.word	0x00000ac0


	//   ....[9]....
        /*014c*/ 	.word	0x00000b10


	//   ....[10]....
        /*0150*/ 	.word	0x00000b70


	//   ....[11]....
        /*0154*/ 	.word	0x00000b90


	//   ....[12]....
        /*0158*/ 	.word	0x00000bb0


	//   ....[13]....
        /*015c*/ 	.word	0x00000bd0


	//   ....[14]....
        /*0160*/ 	.word	0x00000bf0


	//   ....[15]....
        /*0164*/ 	.word	0x00001240


	//   ....[16]....
        /*0168*/ 	.word	0x00001260


	//   ....[17]....
        /*016c*/ 	.word	0x00001280


	//   ....[18]....
        /*0170*/ 	.word	0x000012a0


	//   ....[19]....
        /*0174*/ 	.word	0x000012c0


	//   ....[20]....
        /*0178*/ 	.word	0x000012f0


	//   ....[21]....
        /*017c*/ 	.word	0x00001390


	//   ....[22]....
        /*0180*/ 	.word	0x000013b0


	//   ....[23]....
        /*0184*/ 	.word	0x000013e0


	//   ....[24]....
        /*0188*/ 	.word	0x00001430


	//   ....[25]....
        /*018c*/ 	.word	0x000014a0


	//   ....[26]....
        /*0190*/ 	.word	0x000014c0


	//   ....[27]....
        /*0194*/ 	.word	0x000014e0


	//   ....[28]....
        /*0198*/ 	.word	0x00001500


	//   ....[29]....
        /*019c*/ 	.word	0x00001520


	//----- nvinfo : EIATTR_VRC_CTA_INIT_COUNT
	.align		4
.L_1890:
        /*01a0*/ 	.byte	0x02, 0x4a
	.zero		1
	.zero		1


	//----- nvinfo : EIATTR_EXIT_INSTR_OFFSETS
	.align		4
        /*01a4*/ 	.byte	0x04, 0x1c
        /*01a6*/ 	.short	(.L_1892 - .L_1891)


	//   ....[0]....
.L_1891:
        /*01a8*/ 	.word	0x000000c0


	//   ....[1]....
        /*01ac*/ 	.word	0x00001830


	//----- nvinfo : EIATTR_CRS_STACK_SIZE
	.align		4
.L_1892:
        /*01b0*/ 	.byte	0x04, 0x1e
        /*01b2*/ 	.short	(.L_1894 - .L_1893)
.L_1893:
        /*01b4*/ 	.word	0x00000000


	//----- nvinfo : EIATTR_CBANK_PARAM_SIZE
	.align		4
.L_1894:
        /*01b8*/ 	.byte	0x03, 0x19
        /*01ba*/ 	.short	0x0032


	//----- nvinfo : EIATTR_PARAM_CBANK
	.align		4
        /*01bc*/ 	.byte	0x04, 0x0a
        /*01be*/ 	.short	(.L_1896 - .L_1895)
	.align		4
.L_1895:
        /*01c0*/ 	.word	index@(.nv.constant0._ZN17fastertransformer17softmax_kernel_h2I6__halfLi4EEEvPT_PKS2_S5_S5_iiiiS2_)
        /*01c4*/ 	.short	0x0380
        /*01c6*/ 	.short	0x0032


	//----- nvinfo : EIATTR_SW_WAR
	.align		4
.L_1896:
        /*01c8*/ 	.byte	0x04, 0x36
        /*01ca*/ 	.short	(.L_1898 - .L_1897)
.L_1897:
        /*01cc*/ 	.word	0x00000008
.L_1898:


//--------------------- .nv.info._ZN17fastertransformer20softmax_kernel_h2_v2I6__halfLi4ELi4EEEvPT_PKS2_S5_S5_iiiiS2_ --------------------------
	.section	.nv.info._ZN17fastertransformer20softmax_kernel_h2_v2I6__halfLi4ELi4EEEvPT_PKS2_S5_S5_iiiiS2_,"",@"SHT_CUDA_INFO"
	.sectionflags	@""
	.align	4


	//----- nvinfo : EIATTR_CUDA_API_VERSION
	.align		4
        /*0000*/ 	.byte	0x04, 0x37
        /*0002*/ 	.short	(.L_1900 - .L_1899)
.L_1899:
        /*0004*/ 	.word	0x00000082


	//----- nvinfo : EIATTR_KPARAM_INFO
	.align		4
.L_1900:
        /*0008*/ 	.byte	0x04, 0x17
        /*000a*/ 	.short	(.L_1902 - .L_1901)
.L_1901:
        /*000c*/ 	.word	0x00000000
        /*0010*/ 	.short	0x0008
        /*0012*/ 	.short	0x0030
        /*0014*/ 	.byte	0x00, 0xf0, 0x09, 0x00


	//----- nvinfo : EIATTR_KPARAM_INFO
	.align		4
.L_1902:
        /*0018*/ 	.byte	0x04, 0x17
        /*001a*/ 	.short	(.L_1904 - .L_1903)
.L_1903:
        /*001c*/ 	.word	0x00000000
        /*0020*/ 	.short	0x0007
        /*0022*/ 	.short	0x002c
        /*0024*/ 	.byte	0x00, 0xf0, 0x11, 0x00


	//----- nvinfo : EIATTR_KPARAM_INFO
	.align		4
.L_1904:
        /*0028*/ 	.byte	0x04, 0x17
        /*002a*/ 	.short	(.L_1906 - .L_1905)
.L_1905:
        /*002c*/ 	.word	0x00000000
        /*0030*/ 	.short	0x0006
        /*0032*/ 	.short	0x0028
        /*0034*/ 	.byte	0x00, 0xf0, 0x11, 0x00


	//----- nvinfo : EIATTR_KPARAM_INFO
	.align		4
.L_1906:
        /*0038*/ 	.byte	0x04, 0x17
        /*003a*/ 	.short	(.L_1908 - .L_1907)
.L_1907:
        /*003c*/ 	.word	0x00000000
        /*0040*/ 	.short	0x0005
        /*0042*/ 	.short	0x0024
        /*0044*/ 	.byte	0x00, 0xf0, 0x11, 0x00


	//----- nvinfo : EIATTR_KPARAM_INFO
	.align		4
.L_1908:
        /*0048*/ 	.byte	0x04, 0x17
        /*004a*/ 	.short	(.L_1910 - .L_1909)
.L_1909:
        /*004c*/ 	.word	0x00000000
        /*0050*/ 	.short	0x0004
        /*0052*/ 	.short	0x0020
        /*0054*/ 	.byte	0x00, 0xf0, 0x11, 0x00


	//----- nvinfo : EIATTR_KPARAM_INFO
	.align		4
.L_1910:
        /*0058*/ 	.byte	0x04, 0x17
        /*005a*/ 	.short	(.L_1912 - .L_1911)
.L_1911:
        /*005c*/ 	.word	0x00000000
        /*0060*/ 	.short	0x0003
        /*0062*/ 	.short	0x0018
        /*0064*/ 	.byte	0x00, 0xf5, 0x21, 0x00


	//----- nvinfo : EIATTR_KPARAM_INFO
	.align		4
.L_1912:
        /*0068*/ 	.byte	0x04, 0x17
        /*006a*/ 	.short	(.L_1914 - .L_1913)
.L_1913:
        /*006c*/ 	.word	0x00000000
        /*0070*/ 	.short	0x0002
        /*0072*/ 	.short	0x0010
        /*0074*/ 	.byte	0x00, 0xf5, 0x21, 0x00


	//----- nvinfo : EIATTR_KPARAM_INFO
	.align		4
.L_1914:
        /*0078*/ 	.byte	0x04, 0x17
        /*007a*/ 	.short	(.L_1916 - .L_1915)
.L_1915:
        /*007c*/ 	.word	0x00000000
        /*0080*/ 	.short	0x0001
        /*0082*/ 	.short	0x0008
        /*0084*/ 	.byte	0x00, 0xf5, 0x21, 0x00


	//----- nvinfo : EIATTR_KPARAM_INFO
	.align		4
.L_1916:
        /*0088*/ 	.byte	0x04, 0x17
        /*008a*/ 	.short	(.L_1918 - .L_1917)
.L_1917:
        /*008c*/ 	.word	0x00000000
        /*0090*/ 	.short	0x0000
        /*0092*/ 	.short	0x0000
        /*0094*/ 	.byte	0x00, 0xf5, 0x21, 0x00


	//----- nvinfo : EIATTR_SPARSE_MMA_MASK
	.align		4
.L_1918:
        /*0098*/ 	.byte	0x03, 0x50
        /*009a*/ 	.short	0x0000


	//----- nvinfo : EIATTR_MAXREG_COUNT
	.align		4
        /*009c*/ 	.byte	0x03, 0x1b
        /*009e*/ 	.short	0x00ff


	//----- nvinfo : EIATTR_NUM_BARRIERS
	.align		4
        /*00a0*/ 	.byte	0x02, 0x4c
        /*00a2*/ 	.byte	0x01
	.zero		1


	//----- nvinfo : EIATTR_MERCURY_ISA_VERSION
	.align		4
        /*00a4*/ 	.byte	0x03, 0x5f
        /*00a6*/ 	.short	0x0101


	//----- nvinfo : EIATTR_COOP_GROUP_MASK_REGIDS
	.align		4
        /*00a8*/ 	.byte	0x04, 0x29
        /*00aa*/ 	.short	(.L_1920 - .L_1919)


	//   ....[0]....
.L_1919:
        /*00ac*/ 	.word	0xffffffff


	//   ....[1]....
        /*00b0*/ 	.word	0xffffffff


	//   ....[2]....
        /*00b4*/ 	.word	0xffffffff


	//   ....[3]....
        /*00b8*/ 	.word	0xffffffff


	//   ....[4]....
        /*00bc*/ 	.word	0xffffffff


	//   ....[5]....
        /*00c0*/ 	.word	0xffffffff


	//   ....[6]....
        /*00c4*/ 	.word	0xffffffff


	//   ....[7]....
        /*00c8*/ 	.word	0xffffffff


	//   ....[8]....
        /*00cc*/ 	.word	0xffffffff


	//   ....[9]....
        /*00d0*/ 	.word	0xffffffff


	//   ....[10]....
        /*00d4*/ 	.word	0xffffffff


	//   ....[11]....
        /*00d8*/ 	.word	0xffffffff


	//   ....[12]....
        /*00dc*/ 	.word	0xffffffff


	//   ....[13]....
        /*00e0*/ 	.word	0xffffffff


	//   ....[14]....
        /*00e4*/ 	.word	0xffffffff


	//   ....[15]....
        /*00e8*/ 	.word	0xffffffff


	//   ....[16]....
        /*00ec*/ 	.word	0xffffffff


	//   ....[17]....
        /*00f0*/ 	.word	0xffffffff


	//   ....[18]....
        /*00f4*/ 	.word	0xffffffff


	//   ....[19]....
        /*00f8*/ 	.word	0xffffffff


	//   ....[20]....
        /*00fc*/ 	.word	0xffffffff


	//   ....[21]....
        /*0100*/ 	.word	0xffffffff


	//   ....[22]....
        /*0104*/ 	.word	0xffffffff


	//   ....[23]....
        /*0108*/ 	.word	0xffffffff


	//   ....[24]....
        /*010c*/ 	.word	0xffffffff


	//   ....[25]....
        /*0110*/ 	.word	0xffffffff


	//   ....[26]....
        /*0114*/ 	.word	0xffffffff


	//   ....[27]....
        /*0118*/ 	.word	0xffffffff


	//   ....[28]....
        /*011c*/ 	.word	0xffffffff


	//   ....[29]....
        /*0120*/ 	.word	0xffffffff


	//   ....[30]....
        /*0124*/ 	.word	0xffffffff


	//   ....[31]....
        /*0128*/ 	.word	0xffffffff


	//   ....[32]....
        /*012c*/ 	.word	0xffffffff


	//   ....[33]....
        /*0130*/ 	.word	0xffffffff


	//   ....[34]....
        /*0134*/ 	.word	0xffffffff


	//   ....[35]....
        /*0138*/ 	.word	0xffffffff


	//   ....[36]....
        /*013c*/ 	.word	0xffffffff


	//   ....[37]....
        /*0140*/ 	.word	0xffffffff


	//   ....[38]....
        /*0144*/ 	.word	0xffffffff


	//   ....[39]....
        /*0148*/ 	.word	0xffffffff


	//   ....[40]....
        /*014c*/ 	.word	0xffffffff


	//   ....[41]....
        /*0150*/ 	.word	0xffffffff


	//   ....[42]....
        /*0154*/ 	.word	0xffffffff


	//   ....[43]....
        /*0158*/ 	.word	0xffffffff


	//   ....[44]....
        /*015c*/ 	.word	0xffffffff


	//   ....[45]....
        /*0160*/ 	.word	0xffffffff


	//   ....[46]....
        /*0164*/ 	.word	0xffffffff


	//   ....[47]....
        /*0168*/ 	.word	0xffffffff


	//   ....[48]....
        /*016c*/ 	.word	0xffffffff


	//   ....[49]....
        /*0170*/ 	.word	0xffffffff


	//   ....[50]....
        /*0174*/ 	.word	0xffffffff


	//   ....[51]....
        /*0178*/ 	.word	0xffffffff


	//   ....[52]....
        /*017c*/ 	.word	0xffffffff


	//   ....[53]....
        /*0180*/ 	.word	0xffffffff


	//   ....[54]....
        /*0184*/ 	.word	0xffffffff


	//   ....[55]....
        /*0188*/ 	.word	0xffffffff


	//   ....[56]....
        /*018c*/ 	.word	0xffffffff


	//   ....[57]....
        /*0190*/ 	.word	0xffffffff


	//   ....[58]....
        /*0194*/ 	.word	0xffffffff


	//   ....[59]....
        /*0198*/ 	.word	0xffffffff


	//   ....[60]....
        /*019c*/ 	.word	0xffffffff


	//   ....[61]....
        /*01a0*/ 	.word	0xffffffff


	//   ....[62]....
        /*01a4*/ 	.word	0xffffffff


	//   ....[63]....
        /*01a8*/ 	.word	0xffffffff


	//   ....[64]....
        /*01ac*/ 	.word	0xffffffff


	//   ....[65]....
        /*01b0*/ 	.word	0xffffffff


	//   ....[66]....
        /*01b4*/ 	.word	0xffffffff


	//   ....[67]....
        /*01b8*/ 	.word	0xffffffff


	//   ....[68]....
        /*01bc*/ 	.word	0xffffffff


	//   ....[69]....
        /*01c0*/ 	.word	0xffffffff


	//   ....[70]....
        /*01c4*/ 	.word	0xffffffff


	//   ....[71]....
        /*01c8*/ 	.word	0xffffffff


	//   ....[72]....
        /*01cc*/ 	.word	0xffffffff


	//   ....[73]....
        /*01d0*/ 	.word	0xffffffff


	//   ....[74]....
        /*01d4*/ 	.word	0xffffffff


	//   ....[75]....
        /*01d8*/ 	.word	0xffffffff


	//   ....[76]....
        /*01dc*/ 	.word	0xffffffff


	//   ....[77]....
        /*01e0*/ 	.word	0xffffffff


	//   ....[78]....
        /*01e4*/ 	.word	0xffffffff


	//   ....[79]....
        /*01e8*/ 	.word	0xffffffff


	//   ....[80]....
        /*01ec*/ 	.word	0xffffffff


	//   ....[81]....
        /*01f0*/ 	.word	0xffffffff


	//   ....[82]....
        /*01f4*/ 	.word	0xffffffff


	//   ....[83]....
        /*01f8*/ 	.word	0xffffffff


	//   ....[84]....
        /*01fc*/ 	.word	0xffffffff


	//   ....[85]....
        /*0200*/ 	.word	0xffffffff


	//   ....[86]....
        /*0204*/ 	.word	0xffffffff


	//   ....[87]....
        /*0208*/ 	.word	0xffffffff


	//   ....[88]....
        /*020c*/ 	.word	0xffffffff


	//   ....[89]....
        /*0210*/ 	.word	0xffffffff


	//   ....[90]....
        /*0214*/ 	.word	0xffffffff


	//   ....[91]....
        /*0218*/ 	.word	0xffffffff


	//   ....[92]....
        /*021c*/ 	.word	0xffffffff


	//   ....[93]....
        /*0220*/ 	.word	0xffffffff


	//   ....[94]....
        /*0224*/ 	.word	0xffffffff


	//   ....[95]....
        /*0228*/ 	.word	0xffffffff


	//   ....[96]....
        /*022c*/ 	.word	0xffffffff


	//   ....[97]....
        /*0230*/ 	.word	0xffffffff


	//   ....[98]....
        /*0234*/ 	.word	0xffffffff


	//   ....[99]....
        /*0238*/ 	.word	0xffffffff


	//   ....[100]....
        /*023c*/ 	.word	0xffffffff


	//   ....[101]....
        /*0240*/ 	.word	0xffffffff


	//   ....[102]....
        /*0244*/ 	.word	0xffffffff


	//   ....[103]....
        /*0248*/ 	.word	0xffffffff


	//   ....[104]....
        /*024c*/ 	.word	0xffffffff


	//   ....[105]....
        /*0250*/ 	.word	0xffffffff


	//   ....[106]....
        /*0254*/ 	.word	0xffffffff


	//   ....[107]....
        /*0258*/ 	.word	0xffffffff


	//   ....[108]....
        /*025c*/ 	.word	0xffffffff


	//   ....[109]....
        /*0260*/ 	.word	0xffffffff


	//   ....[110]....
        /*0264*/ 	.word	0xffffffff


	//   ....[111]....
        /*0268*/ 	.word	0xffffffff


	//   ....[112]....
        /*026c*/ 	.word	0xffffffff


	//   ....[113]....
        /*0270*/ 	.word	0xffffffff


	//   ....[114]....
        /*0274*/ 	.word	0xffffffff


	//   ....[115]....
        /*0278*/ 	.word	0xffffffff


	//   ....[116]....
        /*027c*/ 	.word	0xffffffff


	//   ....[117]....
        /*0280*/ 	.word	0xffffffff


	//   ....[118]....
        /*0284*/ 	.word	0xffffffff


	//   ....[119]....
        /*0288*/ 	.word	0xffffffff


	//----- nvinfo : EIATTR_COOP_GROUP_INSTR_OFFSETS
	.align		4
.L_1920:
        /*028c*/ 	.byte	0x04, 0x28
        /*028e*/ 	.short	(.L_1922 - .L_1921)


	//   ....[0]....
.L_1921:
        /*0290*/ 	.word	0x00002bc0


	//   ....[1]....
        /*0294*/ 	.word	0x00002bd0


	//   ....[2]....
        /*0298*/ 	.word	0x00002be0


	//   ....[3]....
        /*029c*/ 	.word	0x00002bf0


	//   ....[4]....
        /*02a0*/ 	.word	0x00002c30


	//   ....[5]....
        /*02a4*/ 	.word	0x00002c50


	//   ....[6]....
        /*02a8*/ 	.word	0x00002c60


	//   ....[7]....
        /*02ac*/ 	.word	0x00002c70


	//   ....[8]....
        /*02b0*/ 	.word	0x00002ca0


	//   ....[9]....
        /*02b4*/ 	.word	0x00002cc0


	//   ....[10]....
        /*02b8*/ 	.word	0x00002ce0


	//   ....[11]....
        /*02bc*/ 	.word	0x00002cf0


	//   ....[12]....
        /*02c0*/ 	.word	0x00002d20


	//   ....[13]....
        /*02c4*/ 	.word	0x00002d40


	//   ....[14]....
        /*02c8*/ 	.word	0x00002d60


	//   ....[15]....
        /*02cc*/ 	.word	0x00002d70


	//   ....[16]....
        /*02d0*/ 	.word	0x00002da0


	//   ....[17]....
        /*02d4*/ 	.word	0x00002dc0


	//   ....[18]....
        /*02d8*/ 	.word	0x00002de0


	//   ....[19]....
        /*02dc*/ 	.word	0x00002df0


	//   ....[20]....
        /*02e0*/ 	.word	0x00002e50


	//   ....[21]....
        /*02e4*/ 	.word	0x00002e70


	//   ....[22]....
        /*02e8*/ 	.word	0x00002e80


	//   ....[23]....
        /*02ec*/ 	.word	0x00002e90


	//   ....[24]....
        /*02f0*/ 	.word	0x00002ec0


	//   ....[25]....
        /*02f4*/ 	.word	0x00002ee0


	//   ....[26]....
        /*02f8*/ 	.word	0x00002f00


	//   ....[27]....
        /*02fc*/ 	.word	0x00002f10


	//   ....[28]....
        /*0300*/ 	.word	0x00002f50


	//   ....[29]....
        /*0304*/ 	.word	0x00002f80


	//   ....[30]....
        /*0308*/ 	.word	0x00002fa0


	//   ....[31]....
        /*030c*/ 	.word	0x00002fb0


	//   ....[32]....
        /*0310*/ 	.word	0x00002ff0


	//   ....[33]....
        /*0314*/ 	.word	0x00003020


	//   ....[34]....
        /*0318*/ 	.word	0x00003050


	//   ....[35]....
        /*031c*/ 	.word	0x00003070


	//   ....[36]....
        /*0320*/ 	.word	0x000030c0


	//   ....[37]....
        /*0324*/ 	.word	0x000030e0


	//   ....[38]....
        /*0328*/ 	.word	0x00003100


	//   ....[39]....
        /*032c*/ 	.word	0x00003130


	//   ....[40]....
        /*0330*/ 	.word	0x00003370


	//   ....[41]....
        /*0334*/ 	.word	0x00003380


	//   ....[42]....
        /*0338*/ 	.word	0x00003390


	//   ....[43]....
        /*033c*/ 	.word	0x000033a0


	//   ....[44]....
        /*0340*/ 	.word	0x000033e0


	//   ....[45]....
        /*0344*/ 	.word	0x00003400


	//   ....[46]....
        /*0348*/ 	.word	0x00003410


	//   ....[47]....
        /*034c*/ 	.word	0x00003420


	//   ....[48]....
        /*0350*/ 	.word	0x00003450


	//   ....[49]....
        /*0354*/ 	.word	0x00003480


	//   ....[50]....
        /*0358*/ 	.word	0x00003490


	//   ....[51]....
        /*035c*/ 	.word	0x000034a0


	//   ....[52]....
        /*0360*/ 	.word	0x000034e0


	//   ....[53]....
        /*0364*/ 	.word	0x00003500


	//   ....[54]....
        /*0368*/ 	.word	0x00003510


	//   ....[55]....
        /*036c*/ 	.word	0x00003520


	//   ....[56]....
        /*0370*/ 	.word	0x00003550


	//   ....[57]....
        /*0374*/ 	.word	0x00003570


	//   ....[58]....
        /*0378*/ 	.word	0x00003590


	//   ....[59]....
        /*037c*/ 	.word	0x000035a0


	//   ....[60]....
        /*0380*/ 	.word	0x00005110


	//   ....[61]....
        /*0384*/ 	.word	0x00005120


	//   ....[62]....
        /*0388*/ 	.word	0x00005130


	//   ....[63]....
        /*038c*/ 	.word	0x00005140


	//   ....[64]....
        /*0390*/ 	.word	0x00005170


	//   ....[65]....
        /*0394*/ 	.word	0x00005190


	//   ....[66]....
        /*0398*/ 	.word	0x000051b0


	//   ....[67]....
        /*039c*/ 	.word	0x000051c0


	//   ....[68]....
        /*03a0*/ 	.word	0x000051f0


	//   ....[69]....
        /*03a4*/ 	.word	0x00005210


	//   ....[70]....
        /*03a8*/ 	.word	0x00005230


	//   ....[71]....
        /*03ac*/ 	.word	0x00005240


	//   ....[72]....
        /*03b0*/ 	.word	0x00005270


	//   ....[73]....
        /*03b4*/ 	.word	0x00005290


	//   ....[74]....
        /*03b8*/ 	.word	0x000052b0


	//   ....[75]....
        /*03bc*/ 	.word	0x000052c0


	//   ....[76]....
        /*03c0*/ 	.word	0x00005300


	//   ....[77]....
        /*03c4*/ 	.word	0x00005320


	//   ....[78]....
        /*03c8*/ 	.word	0x00005330


	//   ....[79]....
        /*03cc*/ 	.word	0x00005340


	//   ....[80]....
        /*03d0*/ 	.word	0x000053a0


	//   ....[81]....
        /*03d4*/ 	.word	0x000053d0


	//   ....[82]....
        /*03d8*/ 	.word	0x000053e0


	//   ....[83]....
        /*03dc*/ 	.word	0x000053f0


	//   ....[84]....
        /*03e0*/ 	.word	0x00005420


	//   ....[85]....
        /*03e4*/ 	.word	0x00005440


	//   ....[86]....
        /*03e8*/ 	.word	0x00005460


	//   ....[87]....
        /*03ec*/ 	.word	0x00005470


	//   ....[88]....
        /*03f0*/ 	.word	0x000054b0


	//   ....[89]....
        /*03f4*/ 	.word	0x000054e0


	//   ....[90]....
        /*03f8*/ 	.word	0x00005510


	//   ....[91]....
        /*03fc*/ 	.word	0x00005530


	//   ....[92]....
        /*0400*/ 	.word	0x00005570


	//   ....[93]....
        /*0404*/ 	.word	0x00005590


	//   ....[94]....
        /*0408*/ 	.word	0x000055b0


	//   ....[95]....
        /*040c*/ 	.word	0x000055c0


	//   ....[96]....
        /*0410*/ 	.word	0x00005610


	//   ....[97]....
        /*0414*/ 	.word	0x00005640


	//   ....[98]....
        /*0418*/ 	.word	0x00005670


	//   ....[99]....
        /*041c*/ 	.word	0x00005690


	//   ....[100]....
        /*0420*/ 	.word	0x00005930


	//   ....[101]....
        /*0424*/ 	.word	0x00005940


	//   ....[102]....
        /*0428*/ 	.word	0x00005950


	//   ....[103]....
        /*042c*/ 	.word	0x00005960


	//   ....[104]....
        /*0430*/ 	.word	0x000059a0


	//   ....[105]....
        /*0434*/ 	.word	0x000059c0


	//   ....[106]....
        /*0438*/ 	.word	0x000059d0


	//   ....[107]....
        /*043c*/ 	.word	0x000059e0


	//   ....[108]....
        /*0440*/ 	.word	0x00005a10


	//   ....[109]....
        /*0444*/ 	.word	0x00005a30


	//   ....[110]....
        /*0448*/ 	.word	0x00005a50


	//   ....[111]....
        /*044c*/ 	.word	0x00005a60


	//   ....[112]....
        /*0450*/ 	.word	0x00005a90


	//   ....[113]....
        /*0454*/ 	.word	0x00005ab0


	//   ....[114]....
        /*0458*/ 	.word	0x00005ad0


	//   ....[115]....
        /*045c*/ 	.word	0x00005ae0


	//   ....[116]....
        /*0460*/ 	.word	0x00005b20


	//   ....[117]....
        /*0464*/ 	.word	0x00005b40


	//   ....[118]....
        /*0468*/ 	.word	0x00005b50


	//   ....[119]....
        /*046c*/ 	.word	0x00005b60


	//----- nvinfo : EIATTR_VRC_CTA_INIT_COUNT
	.align		4
.L_1922:
        /*0470*/ 	.byte	0x02, 0x4a
	.zero		1
	.zero		1


	//----- nvinfo : EIATTR_EXIT_INSTR_OFFSETS
	.align		4
        /*0474*/ 	.byte	0x04, 0x1c
        /*0476*/ 	.short	(.L_1924 - .L_1923)


	//   ....[0]....
.L_1923:
        /*0478*/ 	.word	0x000000f0


	//   ....[1]....
        /*047c*/ 	.word	0x00006940


	//----- nvinfo : EIATTR_CRS_STACK_SIZE
	.align		4
.L_1924:
        /*0480*/ 	.byte	0x04, 0x1e
        /*0482*/ 	.short	(.L_1926 - .L_1925)
.L_1925:
        /*0484*/ 	.word	0x00000000


	//----- nvinfo : EIATTR_CBANK_PARAM_SIZE
	.align		4
.L_1926:
        /*0488*/ 	.byte	0x03, 0x19
        /*048a*/ 	.short	0x0032


	//----- nvinfo : EIATTR_PARAM_CBANK
	.align		4
        /*048c*/ 	.byte	0x04, 0x0a
        /*048e*/ 	.short	(.L_1928 - .L_1927)
	.align		4
.L_1927:
        /*0490*/ 	.word	index@(.nv.constant0._ZN17fastertransformer20softmax_kernel_h2_v2I6__halfLi4ELi4EEEvPT_PKS2_S5_S5_iiiiS2_)
        /*0494*/ 	.short	0x0380
        /*0496*/ 	.short	0x0032


	//----- nvinfo : EIATTR_SW_WAR
	.align		4
.L_1928:
        /*0498*/ 	.byte	0x04, 0x36
        /*049a*/ 	.short	(.L_1930 - .L_1929)
.L_1929:
        /*049c*/ 	.word	0x00000008
.L_1930:


//--------------------- .nv.info._ZN17fastertransformer15QKVIA3TransposeI6__halfEEvPT_S3_S3_PKS2_S5_S5_PKiS5_S5_iiii --------------------------
	.section	.nv.info._ZN17fastertransformer15QKVIA3TransposeI6__halfEEvPT_S3_S3_PKS2_S5_S5_PKiS5_S5_iiii,"",@"SHT_CUDA_INFO"
	.sectionflags	@""
	.align	4


	//----- nvinfo : EIATTR_CUDA_API_VERSION
	.align		4
        /*0000*/ 	.byte	0x04, 0x37
        /*0002*/ 	.short	(.L_1932 - .L_1931)
.L_1931:
        /*0004*/ 	.word	0x00000082


	//----- nvinfo : EIATTR_KPARAM_INFO
	.align		4
.L_1932:
        /*0008*/ 	.byte	0x04, 0x17
        /*000a*/ 	.short	(.L_1934 - .L_1933)
.L_1933:
        /*000c*/ 	.word	0x00000000
        /*0010*/ 	.short	0x000c
        /*0012*/ 	.short	0x0054
        /*0014*/ 	.byte	0x00, 0xf0, 0x11, 0x00


	//----- nvinfo : EIATTR_KPARAM_INFO
	.align		4
.L_1934:
        /*0018*/ 	.byte	0x04, 0x17
        /*001a*/ 	.short	(.L_1936 - .L_1935)
.L_1935:
        /*001c*/ 	.word	0x00000000
        /*0020*/ 	.short	0x000b
        /*0022*/ 	.short	0x0050
        /*0024*/ 	.byte	0x00, 0xf0, 0x11, 0x00


	//----- nvinfo : EIATTR_KPARAM_INFO
	.align		4
.L_1936:
        /*0028*/ 	.byte	0x04, 0x17
        /*002a*/ 	.short	(.L_1938 - .L_1937)
.L_1937:
        /*002c*/ 	.word	0x00000000
        /*0030*/ 	.short	0x000a
        /*0032*/ 	.short	0x004c
        /*0034*/ 	.byte	0x00, 0xf0, 0x11, 0x00


	//----- nvinfo : EIATTR_KPARAM_INFO
	.align		4
.L_1938:
        /*0038*/ 	.byte	0x04, 0x17
        /*003a*/ 	.short	(.L_1940 - .L_1939)
.L_1939:
        /*003c*/ 	.word	0x00000000
        /*0040*/ 	.short	0x0009
        /*0042*/ 	.short	0x0048
        /*0044*/ 	.byte	0x00, 0xf0, 0x11, 0x00


	//----- nvinfo : EIATTR_KPARAM_INFO
	.align		4
.L_1940:
        /*0048*/ 	.byte	0x04, 0x17
        /*004a*/ 	.short	(.L_1942 - .L_1941)
.L_1941:
        /*004c*/ 	.word	0x00000000
        /*0050*/ 	.short	0x0008
        /*0052*/ 	.short	0x0040
        /*0054*/ 	.byte	0x00, 0xf5, 0x21, 0x00


	//----- nvinfo : EIATTR_KPARAM_INFO
	.align		4
.L_1942:
        /*0058*/ 	.byte	0x04, 0x17
        /*005a*/ 	.short	(.L_1944 - .L_1943)
.L_1943:
        /*005c*/ 	.word	0x00000000
        /*0060*/ 	.short	0x0007
        /*0062*/ 	.short	0x0038
        /*0064*/ 	.byte	0x00, 0xf5, 0x21, 0x00


	//----- nvinfo : EIATTR_KPARAM_INFO
	.align		4
.L_1944:
        /*0068*/ 	.byte	0x04, 0x17
        /*006a*/ 	.short	(.L_1946 - .L_1945)
.L_1945:
        /*006c*/ 	.word	0x00000000
        /*0070*/ 	.short	0x0006
        /*0072*/ 	.short	0x0030
        /*0074*/ 	.byte	0x00, 0xf5, 0x21, 0x00


	//----- nvinfo : EIATTR_KPARAM_INFO
	.align		4
.L_1946:
        /*0078*/ 	.byte	0x04, 0x17
        /*007a*/ 	.short	(.L_1948 - .L_1947)
.L_1947:
        /*007c*/ 	.word	0x00000000
        /*0080*/ 	.short	0x0005
        /*0082*/ 	.short	0x0028
        /*0084*/ 	.byte	0x00, 0xf5, 0x21, 0x00


	//----- nvinfo : EIATTR_KPARAM_INFO
	.align		4
.L_1948:
        /*0088*/ 	.byte	0x04, 0x17
        /*008a*/ 	.short	(.L_1950 - .L_1949)
.L_1949:
        /*008c*/ 	.word	0x00000000
        /*0090*/ 	.short	0x0004
        /*0092*/ 	.short	0x0020
        /*0094*/ 	.byte	0x00, 0xf5, 0x21, 0x00


	//----- nvinfo : EIATTR_KPARAM_INFO
	.align		4
.L_1950:
        /*0098*/ 	.byte	0x04, 0x17
        /*009a*/ 	.short	(.L_1952 - .L_1951)
.L_1951:
        /*009c*/ 	.word	0x00000000
        /*00a0*/ 	.short	0x0003
        /*00a2*/ 	.short	0x0018
        /*00a4*/ 	.byte	0x00, 0xf5, 0x21, 0x00


	//----- nvinfo : EIATTR_KPARAM_INFO
	.align		4
.L_1952:
        /*00a8*/ 	.byte	0x04, 0x17
        /*00aa*/ 	.short	(.L_1954 - .L_1953)
.L_1953:
        /*00ac*/ 	.word	0x00000000
        /*00b0*/ 	.short	0x0002
        /*00b2*/ 	.short	0x0010
        /*00b4*/ 	.byte	0x00, 0xf5, 0x21, 0x00


	//----- nvinfo : EIATTR_KPARAM_INFO
	.align		4
.L_1954:
        /*00b8*/ 	.byte	0x04, 0x17
        /*00ba*/ 	.short	(.L_1956 - .L_1955)
.L_1955:
        /*00bc*/ 	.word	0x00000000
        /*00c0*/ 	.short	0x0001
        /*00c2*/ 	.short	0x0008
        /*00c4*/ 	.byte	0x00, 0xf5, 0x21, 0x00


	//----- nvinfo : EIATTR_KPARAM_INFO
	.align		4
.L_1956:
        /*00c8*/ 	.byte	0x04, 0x17
        /*00ca*/ 	.short	(.L_1958 - .L_1957)
.L_1957:
        /*00cc*/ 	.word	0x00000000
        /*00d0*/ 	.short	0x0000
        /*00d2*/ 	.short	0x0000
        /*00d4*/ 	.byte	0x00, 0xf5, 0x21, 0x00


	//----- nvinfo : EIATTR_SPARSE_MMA_MASK
	.align		4
.L_1958:
        /*00d8*/ 	.byte	0x03, 0x50
        /*00da*/ 	.short	0x0000


	//----- nvinfo : EIATTR_MAXREG_COUNT
	.align		4
        /*00dc*/ 	.byte	0x03, 0x1b
        /*00de*/ 	.short	0x00ff


	//----- nvinfo : EIATTR_MERCURY_ISA_VERSION
	.align		4
        /*00e0*/ 	.byte	0x03, 0x5f
        /*00e2*/ 	.short	0x0101


	//----- nvinfo : EIATTR_VRC_CTA_INIT_COUNT
	.align		4
        /*00e4*/ 	.byte	0x02, 0x4a
	.zero		1
	.zero		1


	//----- nvinfo : EIATTR_EXIT_INSTR_OFFSETS
	.align		4
        /*00e8*/ 	.byte	0x04, 0x1c
        /*00ea*/ 	.short	(.L_1960 - .L_1959)


	//   ....[0]....
.L_1959:
        /*00ec*/ 	.word	0x00000160


	//   ....[1]....
        /*00f0*/ 	.word	0x000005d0


	//   ....[2]....
        /*00f4*/ 	.word	0x00000a00


	//   ....[3]....
        /*00f8*/ 	.word	0x00000d90


	//   ....[4]....
        /*00fc*/ 	.word	0x00001170


	//----- nvinfo : EIATTR_CRS_STACK_SIZE
	.align		4
.L_1960:
        /*0100*/ 	.byte	0x04, 0x1e
        /*0102*/ 	.short	(.L_1962 - .L_1961)
.L_1961:
        /*0104*/ 	.word	0x00000000


	//----- nvinfo : EIATTR_CBANK_PARAM_SIZE
	.align		4
.L_1962:
        /*0108*/ 	.byte	0x03, 0x19
        /*010a*/ 	.short	0x0058


	//----- nvinfo : EIATTR_PARAM_CBANK
	.align		4
        /*010c*/ 	.byte	0x04, 0x0a
        /*010e*/ 	.short	(.L_1964 - .L_1963)
	.align		4
.L_1963:
        /*0110*/ 	.word	index@(.nv.constant0._ZN17fastertransformer15QKVIA3TransposeI6__halfEEvPT_S3_S3_PKS2_S5_S5_PKiS5_S5_iiii)
        /*0114*/ 	.short	0x0380
        /*0116*/ 	.short	0x0058


	//----- nvinfo : EIATTR_SW_WAR
	.align		4
.L_1964:
        /*0118*/ 	.byte	0x04, 0x36
        /*011a*/ 	.short	(.L_1966 - .L_1965)
.L_1965:
        /*011c*/ 	.word	0x00000008
.L_1966:


//--------------------- .nv.info._ZN17fastertransformer22addQKVBiasIA3TransposeI6__halfEEvPT_S3_S3_PKS2_S5_S5_S5_S5_S5_PKiS5_S5_iiii --------------------------
	.section	.nv.info._ZN17fastertransformer22addQKVBiasIA3TransposeI6__halfEEvPT_S3_S3_PKS2_S5_S5_S5_S5_S5_PKiS5_S5_iiii,"",@"SHT_CUDA_INFO"
	.sectionflags	@""
	.align	4


	//----- nvinfo : EIATTR_CUDA_API_VERSION
	.align		4
        /*0000*/ 	.byte	0x04, 0x37
        /*0002*/ 	.short	(.L_1968 - .L_1967)
.L_1967:
        /*0004*/ 	.word	0x00000082


	//----- nvinfo : EIATTR_KPARAM_INFO
	.align		4
.L_1968:
        /*0008*/ 	.byte	0x04, 0x17
        /*000a*/ 	.short	(.L_1970 - .L_1969)
.L_1969:
        /*000c*/ 	.word	0x00000000
        /*0010*/ 	.short	0x000f
        /*0012*/ 	.short	0x006c
        /*0014*/ 	.byte	0x00, 0xf0, 0x11, 0x00


	//----- nvinfo : EIATTR_KPARAM_INFO
	.align		4
.L_1970:
        /*0018*/ 	.byte	0x04, 0x17
        /*001a*/ 	.short	(.L_1972 - .L_1971)
.L_1971:
        /*001c*/ 	.word	0x00000000
        /*0020*/ 	.short	0x000e
        /*0022*/ 	.short	0x0068
        /*0024*/ 	.byte	0x00, 0xf0, 0x11, 0x00


	//----- nvinfo : EIATTR_KPARAM_INFO
	.align		4
.L_1972:
        /*0028*/ 	.byte	0x04, 0x17
        /*002a*/ 	.short	(.L_1974 - .L_1973)
.L_1973:
        /*002c*/ 	.word	0x00000000
        /*0030*/ 	.short	0x000d
        /*0032*/ 	.short	0x0064
        /*0034*/ 	.byte	0x00, 0xf0, 0x11, 0x00


	//----- nvinfo : EIATTR_KPARAM_INFO
	.align		4
.L_1974:
        /*0038*/ 	.byte	0x04, 0x17
        /*003a*/ 	.short	(.L_1976 - .L_1975)
.L_1975:
        /*003c*/ 	.word	0x00000000
        /*0040*/ 	.short	0x000c
        /*0042*/ 	.short	0x0060
        /*0044*/ 	.byte	0x00, 0xf0, 0x11, 0x00


	//----- nvinfo : EIATTR_KPARAM_INFO
	.align		4
.L_1976:
        /*0048*/ 	.byte	0x04, 0x17
        /*004a*/ 	.short	(.L_1978 - .L_1977)
.L_1977:
        /*004c*/ 	.word	0x00000000
        /*0050*/ 	.short	0x000b
        /*0052*/ 	.short	0x0058
        /*0054*/ 	.byte	0x00, 0xf5, 0x21, 0x00


	//----- nvinfo : EIATTR_KPARAM_INFO
	.align		4
.L_1978:
        /*0058*/ 	.byte	0x04, 0x17
        /*005a*/ 	.short	(.L_1980 - .L_1979)
.L_1979:
        /*005c*/ 	.word	0x00000000
        /*0060*/ 	.short	0x000a
        /*0062*/ 	.short	0x0050
        /*0064*/ 	.byte	0x00, 0xf5, 0x21, 0x00


	//----- nvinfo : EIATTR_KPARAM_INFO
	.align		4
.L_1980:
        /*0068*/ 	.byte	0x04, 0x17
        /*006a*/ 	.short	(.L_1982 - .L_1981)
.L_1981:
        /*006c*/ 	.word	0x00000000
        /*0070*/ 	.short	0x0009
        /*0072*/ 	.short	0x0048
        /*0074*/ 	.byte	0x00, 0xf5, 0x21, 0x00


	//----- nvinfo : EIATTR_KPARAM_INFO
	.align		4
.L_1982:
        /*0078*/ 	.byte	0x04, 0x17
        /*007a*/ 	.short	(.L_1984 - .L_1983)
.L_1983:
        /*007c*/ 	.word	0x00000000
        /*0080*/ 	.short	0x0008
        /*0082*/ 	.short	0x0040
        /*0084*/ 	.byte	0x00, 0xf5, 0x21, 0x00


	//----- nvinfo : EIATTR_KPARAM_INFO
	.align		4
.L_1984:
        /*0088*/ 	.byte	0x04, 0x17
        /*008a*/ 	.short	(.L_1986 - .L_1985)
.L_1985:
        /*008c*/ 	.word	0x00000000
        /*0090*/ 	.short	0x0007
        /*0092*/ 	.short	0x0038
        /*0094*/ 	.byte	0x00, 0xf5, 0x21, 0x00


	//----- nvinfo : EIATTR_KPARAM_INFO
	.align		4
.L_1986:
        /*0098*/ 	.byte	0x04, 0x17
        /*009a*/ 	.short	(.L_1988 - .L_1987)
.L_1987:
        /*009c*/ 	.word	0x00000000
        /*00a0*/ 	.short	0x0006
        /*00a2*/ 	.short	0x0030
        /*00a4*/ 	.byte	0x00, 0xf5, 0x21, 0x00


	//----- nvinfo : EIATTR_KPARAM_INFO
	.align		4
.L_1988:
        /*00a8*/ 	.byte	0x04, 0x17
        /*00aa*/ 	.short	(.L_1990 - .L_1989)
.L_1989:
        /*00ac*/ 	.word	0x00000000
        /*00b0*/ 	.short	0x0005
        /*00b2*/ 	.short	0x0028
        /*00b4*/ 	.byte	0x00, 0xf5, 0x21, 0x00


	//----- nvinfo : EIATTR_KPARAM_INFO
	.align		4
.L_1990:
        /*00b8*/ 	.byte	0x04, 0x17
        /*00ba*/ 	.short	(.L_1992 - .L_1991)
.L_1991:
        /*00bc*/ 	.word	0x00000000
        /*00c0*/ 	.short	0x0004
        /*00c2*/ 	.short	0x0020
        /*00c4*/ 	.byte	0x00, 0xf5, 0x21, 0x00


	//----- nvinfo : EIATTR_KPARAM_INFO
	.align		4
.L_1992:
        /*00c8*/ 	.byte	0x04, 0x17
        /*00ca*/ 	.short	(.L_1994 - .L_1993)
.L_1993:
        /*00cc*/ 	.word	0x00000000
        /*00d0*/ 	.short	0x0003
        /*00d2*/ 	.short	0x0018
        /*00d4*/ 	.byte	0x00, 0xf5, 0x21, 0x00


	//----- nvinfo : EIATTR_KPARAM_INFO
	.align		4
.L_1994:
        /*00d8*/ 	.byte	0x04, 0x17
        /*00da*/ 	.short	(.L_1996 - .L_1995)
.L_1995:
        /*00dc*/ 	.word	0x00000000
        /*00e0*/ 	.short	0x0002
        /*00e2*/ 	.short	0x0010
        /*00e4*/ 	.byte	0x00, 0xf5, 0x21, 0x00


	//----- nvinfo : EIATTR_KPARAM_INFO
	.align		4
.L_1996:
        /*00e8*/ 	.byte	0x04, 0x17
        /*00ea*/ 	.short	(.L_1998 - .L_1997)
.L_1997:
        /*00ec*/ 	.word	0x00000000
        /*00f0*/ 	.short	0x0001
        /*00f2*/ 	.short	0x0008
        /*00f4*/ 	.byte	0x00, 0xf5, 0x21, 0x00


	//----- nvinfo : EIATTR_KPARAM_INFO
	.align		4
.L_1998:
        /*00f8*/ 	.byte	0x04, 0x17
        /*00fa*/ 	.short	(.L_2000 - .L_1999)
.L_1999:
        /*00fc*/ 	.word	0x00000000
        /*0100*/ 	.short	0x0000
        /*0102*/ 	.short	0x0000
        /*0104*/ 	.byte	0x00, 0xf5, 0x21, 0x00


	//----- nvinfo : EIATTR_SPARSE_MMA_MASK
	.align		4
.L_2000:
        /*0108*/ 	.byte	0x03, 0x50
        /*010a*/ 	.short	0x0000


	//----- nvinfo : EIATTR_MAXREG_COUNT
	.align		4
        /*010c*/ 	.byte	0x03, 0x1b
        /*010e*/ 	.short	0x00ff


	//----- nvinfo : EIATTR_MERCURY_ISA_VERSION
	.align		4
        /*0110*/ 	.byte	0x03, 0x5f
        /*0112*/ 	.short	0x0101


	//----- nvinfo : EIATTR_VRC_CTA_INIT_COUNT
	.align		4
        /*0114*/ 	.byte	0x02, 0x4a
	.zero		1
	.zero		1


	//----- nvinfo : EIATTR_EXIT_INSTR_OFFSETS
	.align		4
        /*0118*/ 	.byte	0x04, 0x1c
        /*011a*/ 	.short	(.L_2002 - .L_2001)


	//   ....[0]....
.L_2001:
        /*011c*/ 	.word	0x00000100


	//   ....[1]....
        /*0120*/ 	.word	0x00000680


	//   ....[2]....
        /*0124*/ 	.word	0x00000b60


	//   ....[3]....
        /*0128*/ 	.word	0x00000fb0


	//   ....[4]....
        /*012c*/ 	.word	0x00001440


	//----- nvinfo : EIATTR_CRS_STACK_SIZE
	.align		4
.L_2002:
        /*0130*/ 	.byte	0x04, 0x1e
        /*0132*/ 	.short	(.L_2004 - .L_2003)
.L_2003:
        /*0134*/ 	.word	0x00000000


	//----- nvinfo : EIATTR_CBANK_PARAM_SIZE
	.align		4
.L_2004:
        /*0138*/ 	.byte	0x03, 0x19
        /*013a*/ 	.short	0x0070


	//----- nvinfo : EIATTR_PARAM_CBANK
	.align		4
        /*013c*/ 	.byte	0x04, 0x0a
        /*013e*/ 	.short	(.L_2006 - .L_2005)
	.align		4
.L_2005:
        /*0140*/ 	.word	index@(.nv.constant0._ZN17fastertransformer22addQKVBiasIA3TransposeI6__halfEEvPT_S3_S3_PKS2_S5_S5_S5_S5_S5_PKiS5_S5_iiii)
        /*0144*/ 	.short	0x0380
        /*0146*/ 	.short	0x0070


	//----- nvinfo : EIATTR_SW_WAR
	.align		4
.L_2006:
        /*0148*/ 	.byte	0x04, 0x36
        /*014a*/ 	.short	(.L_2008 - .L_2007)
.L_2007:
        /*014c*/ 	.word	0x00000008
.L_2008:


//--------------------- .nv.info._ZN17fastertransformer15QKVIA3TransposeI7__half2EEvPT_S3_S3_PKS2_S5_S5_PKiS5_S5_iiii --------------------------
	.section	.nv.info._ZN17fastertransformer15QKVIA3TransposeI7__half2EEvPT_S3_S3_PKS2_S5_S5_PKiS5_S5_iiii,"",@"SHT_CUDA_INFO"
	.sectionflags	@""
	.align	4


	//----- nvinfo : EIATTR_CUDA_API_VERSION
	.align		4
        /*0000*/ 	.byte	0x04, 0x37
        /*0002*/ 	.short	(.L_2010 - .L_2009)
.L_2009:
        /*0004*/ 	.word	0x00000082


	//----- nvinfo : EIATTR_KPARAM_INFO
	.align		4
.L_2010:
        /*0008*/ 	.byte	0x04, 0x17
        /*000a*/ 	.short	(.L_2012 - .L_2011)
.L_2011:
        /*000c*/ 	.word	0x00000000
        /*0010*/ 	.short	0x000c
        /*0012*/ 	.short	0x0054
        /*0014*/ 	.byte	0x00, 0xf0, 0x11, 0x00


	//----- nvinfo : EIATTR_KPARAM_INFO
	.align		4
.L_2012:
        /*0018*/ 	.byte	0x04, 0x17
        /*001a*/ 	.short	(.L_2014 - .L_2013)
.L_2013:
        /*001c*/ 	.word	0x00000000
        /*0020*/ 	.short	0x000b
        /*0022*/ 	.short	0x0050
        /*0024*/ 	.byte	0x00, 0xf0, 0x11, 0x00


	//----- nvinfo : EIATTR_KPARAM_INFO
	.align		4
.L_2014:
        /*0028*/ 	.byte	0x04, 0x17
        /*002a*/ 	.short	(.L_2016 - .L_2015)
.L_2015:
        /*002c*/ 	.word	0x00000000
        /*0030*/ 	.short	0x000a
        /*0032*/ 	.short	0x004c
        /*0034*/ 	.byte	0x00, 0xf0, 0x11, 0x00


	//----- nvinfo : EIATTR_KPARAM_INFO
	.align		4
.L_2016:
        /*0038*/ 	.byte	0x04, 0x17
        /*003a*/ 	.short	(.L_2018 - .L_2017)
.L_2017:
        /*003c*/ 	.word	0x00000000
        /*0040*/ 	.short	0x0009
        /*0042*/ 	.short	0x0048
        /*0044*/ 	.byte	0x00, 0xf0, 0x11, 0x00


	//----- nvinfo : EIATTR_KPARAM_INFO
	.align		4
.L_2018:
        /*0048*/ 	.byte	0x04, 0x17
        /*004a*/ 	.short	(.L_2020 - .L_2019)
.L_2019:
        /*004c*/ 	.word	0x00000000
        /*0050*/ 	.short	0x0008
        /*0052*/ 	.short	0x0040
        /*0054*/ 	.byte	0x00, 0xf5, 0x21, 0x00


	//----- nvinfo : EIATTR_KPARAM_INFO
	.align		4
.L_2020:
        /*0058*/ 	.byte	0x04, 0x17
        /*005a*/ 	.short	(.L_2022 - .L_2021)
.L_2021:
        /*005c*/ 	.word	0x00000000
        /*0060*/ 	.short	0x0007
        /*0062*/ 	.short	0x0038
        /*0064*/ 	.byte	0x00, 0xf5, 0x21, 0x00


	//----- nvinfo : EIATTR_KPARAM_INFO
	.align		4
.L_2022:
        /*0068*/ 	.byte	0x04, 0x17
        /*006a*/ 	.short	(.L_2024 - .L_2023)
.L_2023:
        /*006c*/ 	.word	0x00000000
        /*0070*/ 	.short	0x0006
        /*0072*/ 	.short	0x0030
        /*0074*/ 	.byte	0x00, 0xf5, 0x21, 0x00


	//----- nvinfo : EIATTR_KPARAM_INFO
	.align		4
.L_2024:
        /*0078*/ 	.byte	0x04, 0x17
        /*007a*/ 	.short	(.L_2026 - .L_2025)
.L_2025:
        /*007c*/ 	.word	0x00000000
        /*0080*/ 	.short	0x0005
        /*0082*/ 	.short	0x0028
        /*0084*/ 	.byte	0x00, 0xf5, 0x21, 0x00


	//----- nvinfo : EIATTR_KPARAM_INFO
	.align		4
.L_2026:
        /*0088*/ 	.byte	0x04, 0x17
        /*008a*/ 	.short	(.L_2028 - .L_2027)
.L_2027:
        /*008c*/ 	.word	0x00000000
        /*0090*/ 	.short	0x0004
        /*0092*/ 	.short	0x0020
        /*0094*/ 	.byte	0x00, 0xf5, 0x21, 0x00


	//----- nvinfo : EIATTR_KPARAM_INFO
	.align		4
.L_2028:
        /*0098*/ 	.byte	0x04, 0x17
        /*009a*/ 	.short	(.L_2030 - .L_2029)
.L_2029:
        /*009c*/ 	.word	0x00000000
        /*00a0*/ 	.short	0x0003
        /*00a2*/ 	.short	0x0018
        /*00a4*/ 	.byte	0x00, 0xf5, 0x21, 0x00


	//----- nvinfo : EIATTR_KPARAM_INFO
	.align		4
.L_2030:
        /*00a8*/ 	.byte	0x04, 0x17
        /*00aa*/ 	.short	(.L_2032 - .L_2031)
.L_2031:
        /*00ac*/ 	.word	0x00000000
        /*00b0*/ 	.short	0x0002
        /*00b2*/ 	.short	0x0010
        /*00b4*/ 	.byte	0x00, 0xf5, 0x21, 0x00


	//----- nvinfo : EIATTR_KPARAM_INFO
	.align		4
.L_2032:
        /*00b8*/ 	.byte	0x04, 0x17
        /*00ba*/ 	.short	(.L_2034 - .L_2033)
.L_2033:
        /*00bc*/ 	.word	0x00000000
        /*00c0*/ 	.short	0x0001
        /*00c2*/ 	.short	0x0008
        /*00c4*/ 	.byte	0x00, 0xf5, 0x21, 0x00


	//----- nvinfo : EIATTR_KPARAM_INFO
	.align		4
.L_2034:
        /*00c8*/ 	.byte	0x04, 0x17
        /*00ca*/ 	.short	(.L_2036 - .L_2035)
.L_2035:
        /*00cc*/ 	.word	0x00000000
        /*00d0*/ 	.short	0x0000
        /*00d2*/ 	.short	0x0000
        /*00d4*/ 	.byte	0x00, 0xf5, 0x21, 0x00


	//----- nvinfo : EIATTR_SPARSE_MMA_MASK
	.align		4
.L_2036:
        /*00d8*/ 	.byte	0x03, 0x50
        /*00da*/ 	.short	0x0000


	//----- nvinfo : EIATTR_MAXREG_COUNT
	.align		4
        /*00dc*/ 	.byte	0x03, 0x1b
        /*00de*/ 	.short	0x00ff


	//----- nvinfo : EIATTR_MERCURY_ISA_VERSION
	.align		4
        /*00e0*/ 	.byte	0x03, 0x5f
        /*00e2*/ 	.short	0x0101


	//----- nvinfo : EIATTR_VRC_CTA_INIT_COUNT
	.align		4
        /*00e4*/ 	.byte	0x02, 0x4a
	.zero		1
	.zero		1


	//----- nvinfo : EIATTR_EXIT_INSTR_OFFSETS
	.align		4
        /*00e8*/ 	.byte	0x04, 0x1c
        /*00ea*/ 	.short	(.L_2038 - .L_2037)


	//   ....[0]....
.L_2037:
        /*00ec*/ 	.word	0x00000160


	//   ....[1]....
        /*00f0*/ 	.word	0x000005c0


	//   ....[2]....
        /*00f4*/ 	.word	0x000009d0


	//   ....[3]....
        /*00f8*/ 	.word	0x00000d60


	//   ....[4]....
        /*00fc*/ 	.word	0x00001130


	//----- nvinfo : EIATTR_CRS_STACK_SIZE
	.align		4
.L_2038:
        /*0100*/ 	.byte	0x04, 0x1e
        /*0102*/ 	.short	(.L_2040 - .L_2039)
.L_2039:
        /*0104*/ 	.word	0x00000000


	//----- nvinfo : EIATTR_CBANK_PARAM_SIZE
	.align		4
.L_2040:
        /*0108*/ 	.byte	0x03, 0x19
        /*010a*/ 	.short	0x0058


	//----- nvinfo : EIATTR_PARAM_CBANK
	.align		4
        /*010c*/ 	.byte	0x04, 0x0a
        /*010e*/ 	.short	(.L_2042 - .L_2041)
	.align		4
.L_2041:
        /*0110*/ 	.word	index@(.nv.constant0._ZN17fastertransformer15QKVIA3TransposeI7__half2EEvPT_S3_S3_PKS2_S5_S5_PKiS5_S5_iiii)
        /*0114*/ 	.short	0x0380
        /*0116*/ 	.short	0x0058


	//----- nvinfo : EIATTR_SW_WAR
	.align		4
.L_2042:
        /*0118*/ 	.byte	0x04, 0x36
        /*011a*/ 	.short	(.L_2044 - .L_2043)
.L_2043:
        /*011c*/ 	.word	0x00000008
.L_2044:


//--------------------- .nv.info._ZN17fastertransformer22addQKVBiasIA3TransposeI7__half2EEvPT_S3_S3_PKS2_S5_S5_S5_S5_S5_PKiS5_S5_iiii --------------------------
	.section	.nv.info._ZN17fastertransformer22addQKVBiasIA3TransposeI7__half2EEvPT_S3_S3_PKS2_S5_S5_S5_S5_S5_PKiS5_S5_iiii,"",@"SHT_CUDA_INFO"
	.sectionflags	@""
	.align	4


	//----- nvinfo : EIATTR_CUDA_API_VERSION
	.align		4
        /*0000*/ 	.byte	0x04, 0x37
        /*0002*/ 	.short	(.L_2046 - .L_2045)
.L_2045:
        /*0004*/ 	.word	0x00000082


	//----- nvinfo : EIATTR_KPARAM_INFO
	.align		4
.L_2046:
        /*0008*/ 	.byte	0x04, 0x17
        /*000a*/ 	.short	(.L_2048 - .L_2047)
.L_2047:
        /*000c*/ 	.word	0x00000000
        /*0010*/ 	.short	0x000f
        /*0012*/ 	.short	0x006c
        /*0014*/ 	.byte	0x00, 0xf0, 0x11, 0x00


	//----- nvinfo : EIATTR_KPARAM_INFO
	.align		4
.L_2048:
        /*0018*/ 	.byte	0x04, 0x17
        /*001a*/ 	.short	(.L_2050 - .L_2049)
.L_2049:
        /*001c*/ 	.word	0x00000000
        /*0020*/ 	.short	0x000e
        /*0022*/ 	.short	0x0068
        /*0024*/ 	.byte	0x00, 0xf0, 0x11, 0x00


	//----- nvinfo : EIATTR_KPARAM_INFO
	.align		4
.L_2050:
        /*0028*/ 	.byte	0x04, 0x17
        /*002a*/ 	.short	(.L_2052 - .L_2051)
.L_2051:
        /*002c*/ 	.word	0x00000000
        /*0030*/ 	.short	0x000d
        /*0032*/ 	.short	0x0064
        /*0034*/ 	.byte	0x00, 0xf0, 0x11, 0x00


	//----- nvinfo : EIATTR_KPARAM_INFO
	.align		4
.L_2052:
        /*0038*/ 	.byte	0x04, 0x17
        /*003a*/ 	.short	(.L_2054 - .L_2053)
.L_2053:
        /*003c*/ 	.word	0x00000000
        /*0040*/ 	.short	0x000c
        /*0042*/ 	.short	0x0060
        /*0044*/ 	.byte	0x00, 0xf0, 0x11, 0x00


	//----- nvinfo : EIATTR_KPARAM_INFO
	.align		4
.L_2054:
        /*0048*/ 	.byte	0x04, 0x17
        /*004a*/ 	.short	(.L_2056 - .L_2055)
.L_2055:
        /*004c*/ 	.word	0x00000000
        /*0050*/ 	.short	0x000b
        /*0052*/ 	.short	0x0058
        /*0054*/ 	.byte	0x00, 0xf5, 0x21, 0x00


	//----- nvinfo : EIATTR_KPARAM_INFO
	.align		4
.L_2056:
        /*0058*/ 	.byte	0x04, 0x17
        /*005a*/ 	.short	(.L_2058 - .L_2057)
.L_2057:
        /*005c*/ 	.word	0x00000000
        /*0060*/ 	.short	0x000a
        /*0062*/ 	.short	0x0050
        /*0064*/ 	.byte	0x00, 0xf5, 0x21, 0x00


	//----- nvinfo : EIATTR_KPARAM_INFO
	.align		4
.L_2058:
        /*0068*/ 	.byte	0x04, 0x17
        /*006a*/ 	.short	(.L_2060 - .L_2059)
.L_2059:
        /*006c*/ 	.word	0x00000000
        /*0070*/ 	.short	0x0009
        /*0072*/ 	.short	0x0048
        /*0074*/ 	.byte	0x00, 0xf5, 0x21, 0x00


	//----- nvinfo : EIATTR_KPARAM_INFO
	.align		4
.L_2060:
        /*0078*/ 	.byte	0x04, 0x17
        /*007a*/ 	.short	(.L_2062 - .L_2061)
.L_2061:
        /*007c*/ 	.word	0x00000000
        /*0080*/ 	.short	0x0008
        /*0082*/ 	.short	0x0040
        /*0084*/ 	.byte	0x00, 0xf5, 0x21, 0x00


	//----- nvinfo : EIATTR_KPARAM_INFO
	.align		4
.L_2062:
        /*0088*/ 	.byte	0x04, 0x17
        /*008a*/ 	.short	(.L_2064 - .L_2063)
.L_2063:
        /*008c*/ 	.word	0x00000000
        /*0090*/ 	.short	0x0007
        /*0092*/ 	.short	0x0038
        /*0094*/ 	.byte	0x00, 0xf5, 0x21, 0x00


	//----- nvinfo : EIATTR_KPARAM_INFO
	.align		4
.L_2064:
        /*0098*/ 	.byte	0x04, 0x17
        /*009a*/ 	.short	(.L_2066 - .L_2065)
.L_2065:
        /*009c*/ 	.word	0x00000000
        /*00a0*/ 	.short	0x0006
        /*00a2*/ 	.short	0x0030
        /*00a4*/ 	.byte	0x00, 0xf5, 0x21, 0x00


	//----- nvinfo : EIATTR_KPARAM_INFO
	.align		4
.L_2066:
        /*00a8*/ 	.byte	0x04, 0x17
        /*00aa*/ 	.short	(.L_2068 - .L_2067)
.L_2067:
        /*00ac*/ 	.word	0x00000000
        /*00b0*/ 	.short	0x0005
        /*00b2*/ 	.short	0x0028
        /*00b4*/ 	.byte	0x00, 0xf5, 0x21, 0x00


	//----- nvinfo : EIATTR_KPARAM_INFO
	.align		4
.L_2068:
        /*00b8*/ 	.byte	0x04, 0x17
        /*00ba*/ 	.short	(.L_2070 - .L_2069)
.L_2069:
        /*00bc*/ 	.word	0x00000000
        /*00c0*/ 	.short	0x0004
        /*00c2*/ 	.short	0x0020
        /*00c4*/ 	.byte	0x00, 0xf5, 0x21, 0x00


	//----- nvinfo : EIATTR_KPARAM_INFO
	.align		4
.L_2070:
        /*00c8*/ 	.byte	0x04, 0x17
        /*00ca*/ 	.short	(.L_2072 - .L_2071)
.L_2071:
        /*00cc*/ 	.word	0x00000000
        /*00d0*/ 	.short	0x0003
        /*00d2*/ 	.short	0x0018
        /*00d4*/ 	.byte	0x00, 0xf5, 0x21, 0x00


	//----- nvinfo : EIATTR_KPARAM_INFO
	.align		4
.L_2072:
        /*00d8*/ 	.byte	0x04, 0x17
        /*00da*/ 	.short	(.L_2074 - .L_2073)
.L_2073:
        /*00dc*/ 	.word	0x00000000
        /*00e0*/ 	.short	0x0002
        /*00e2*/ 	.short	0x0010
        /*00e4*/ 	.byte	0x00, 0xf5, 0x21, 0x00


	//----- nvinfo : EIATTR_KPARAM_INFO
	.align		4
.L_2074:
        /*00e8*/ 	.byte	0x04, 0x17
        /*00ea*/ 	.short	(.L_2076 - .L_2075)
.L_2075:
        /*00ec*/ 	.word	0x00000000
        /*00f0*/ 	.short	0x0001
        /*00f2*/ 	.short	0x0008
        /*00f4*/ 	.byte	0x00, 0xf5, 0x21, 0x00


	//----- nvinfo : EIATTR_KPARAM_INFO
	.align		4
.L_2076:
        /*00f8*/ 	.byte	0x04, 0x17
        /*00fa*/ 	.short	(.L_2078 - .L_2077)
.L_2077:
        /*00fc*/ 	.word	0x00000000
        /*0100*/ 	.short	0x0000
        /*0102*/ 	.short	0x0000
        /*0104*/ 	.byte	0x00, 0xf5, 0x21, 0x00


	//----- nvinfo : EIATTR_SPARSE_MMA_MASK
	.align		4
.L_2078:
        /*0108*/ 	.byte	0x03, 0x50
        /*010a*/ 	.short	0x0000


	//----- nvinfo : EIATTR_MAXREG_COUNT
	.align		4
        /*010c*/ 	.byte	0x03, 0x1b
        /*010e*/ 	.short	0x00ff


	//----- nvinfo : EIATTR_MERCURY_ISA_VERSION
	.align		4
        /*0110*/ 	.byte	0x03, 0x5f
        /*0112*/ 	.short	0x0101


	//----- nvinfo : EIATTR_VRC_CTA_INIT_COUNT
	.align		4
        /*0114*/ 	.byte	0x02, 0x4a
	.zero		1
	.zero		1


	//----- nvinfo : EIATTR_EXIT_INSTR_OFFSETS
	.align		4
        /*0118*/ 	.byte	0x04, 0x1c
        /*011a*/ 	.short	(.L_2080 - .L_2079)


	//   ....[0]....
.L_2079:
        /*011c*/ 	.word	0x00000100


	//   ....[1]....
        /*0120*/ 	.word	0x00000670


	//   ....[2]....
        /*0124*/ 	.word	0x00000b40


	//   ....[3]....
        /*0128*/ 	.word	0x00000f90


	//   ....[4]....
        /*012c*/ 	.word	0x00001420


	//----- nvinfo : EIATTR_CRS_STACK_SIZE
	.align		4
.L_2080:
        /*0130*/ 	.byte	0x04, 0x1e
        /*0132*/ 	.short	(.L_2082 - .L_2081)
.L_2081:
        /*0134*/ 	.word	0x00000000


	//----- nvinfo : EIATTR_CBANK_PARAM_SIZE
	.align		4
.L_2082:
        /*0138*/ 	.byte	0x03, 0x19
        /*013a*/ 	.short	0x0070


	//----- nvinfo : EIATTR_PARAM_CBANK
	.align		4
        /*013c*/ 	.byte	0x04, 0x0a
        /*013e*/ 	.short	(.L_2084 - .L_2083)
	.align		4
.L_2083:
        /*0140*/ 	.word	index@(.nv.constant0._ZN17fastertransformer22addQKVBiasIA3TransposeI7__half2EEvPT_S3_S3_PKS2_S5_S5_S5_S5_S5_PKiS5_S5_iiii)
        /*0144*/ 	.short	0x0380
        /*0146*/ 	.short	0x0070


	//----- nvinfo : EIATTR_SW_WAR
	.align		4
.L_2084:
        /*0148*/ 	.byte	0x04, 0x36
        /*014a*/ 	.short	(.L_2086 - .L_2085)
.L_2085:
        /*014c*/ 	.word	0x00000008
.L_2086:


//--------------------- .nv.info._ZN17fastertransformer15QKVIA3TransposeIfEEvPT_S2_S2_PKS1_S4_S4_PKiS4_S4_iiii --------------------------
	.section	.nv.info._ZN17fastertransformer15QKVIA3TransposeIfEEvPT_S2_S2_PKS1_S4_S4_PKiS4_S4_iiii,"",@"SHT_CUDA_INFO"
	.sectionflags	@""
	.align	4


	//----- nvinfo : EIATTR_CUDA_API_VERSION
	.align		4
        /*0000*/ 	.byte	0x04, 0x37
        /*0002*/ 	.short	(.L_2088 - .L_2087)
.L_2087:
        /*0004*/ 	.word	0x00000082


	//----- nvinfo : EIATTR_KPARAM_INFO
	.align		4
.L_2088:
        /*0008*/ 	.byte	0x04, 0x17
        /*000a*/ 	.short	(.L_2090 - .L_2089)
.L_2089:
        /*000c*/ 	.word	0x00000000
        /*0010*/ 	.short	0x000c
        /*0012*/ 	.short	0x0054
        /*0014*/ 	.byte	0x00, 0xf0, 0x11, 0x00


	//----- nvinfo : EIATTR_KPARAM_INFO
	.align		4
.L_2090:
        /*0018*/ 	.byte	0x04, 0x17
        /*001a*/ 	.short	(.L_2092 - .L_2091)
.L_2091:
        /*001c*/ 	.word	0x00000000
        /*0020*/ 	.short	0x000b
        /*0022*/ 	.short	0x0050
        /*0024*/ 	.byte	0x00, 0xf0, 0x11, 0x00


	//----- nvinfo : EIATTR_KPARAM_INFO
	.align		4
.L_2092:
        /*0028*/ 	.byte	0x04, 0x17
        /*002a*/ 	.short	(.L_2094 - .L_2093)
.L_2093:
        /*002c*/ 	.word	0x00000000
        /*0030*/ 	.short	0x000a
        /*0032*/ 	.short	0x004c
        /*0034*/ 	.byte	0x00, 0xf0, 0x11, 0x00


	//----- nvinfo : EIATTR_KPARAM_INFO
	.align		4
.L_2094:
        /*0038*/ 	.byte	0x04, 0x17
        /*003a*/ 	.short	(.L_2096 - .L_2095)
.L_2095:
        /*003c*/ 	.word	0x00000000
        /*0040*/ 	.short	0x0009
        /*0042*/ 	.short	0x0048
        /*0044*/ 	.byte	0x00, 0xf0, 0x11, 0x00


	//----- nvinfo : EIATTR_KPARAM_INFO
	.align		4
.L_2096:
        /*0048*/ 	.byte	0x04, 0x17
        /*004a*/ 	.short	(.L_2098 - .L_2097)
.L_2097:
        /*004c*/ 	.word	0x00000000
        /*0050*/ 	.short	0x0008
        /*0052*/ 	.short	0x0040
        /*0054*/ 	.byte	0x00, 0xf5, 0x21, 0x00


	//----- nvinfo : EIATTR_KPARAM_INFO
	.align		4
.L_2098:
        /*0058*/ 	.byte	0x04, 0x17
        /*005a*/ 	.short	(.L_2100 - .L_2099)
.L_2099:
        /*005c*/ 	.word	0x00000000
        /*0060*/ 	.short	0x0007
        /*0062*/ 	.short	0x0038
        /*0064*/ 	.byte	0x00, 0xf5, 0x21, 0x00


	//----- nvinfo : EIATTR_KPARAM_INFO
	.align		4
.L_2100:
        /*0068*/ 	.byte	0x04, 0x17
        /*006a*/ 	.short	(.L_2102 - .L_2101)
.L_2101:
        /*006c*/ 	.word	0x00000000
        /*0070*/ 	.short	0x0006
        /*0072*/ 	.short	0x0030
        /*0074*/ 	.byte	0x00, 0xf5, 0x21, 0x00


	//----- nvinfo : EIATTR_KPARAM_INFO
	.align		4
.L_2102:
        /*0078*/ 	.byte	0x04, 0x17
        /*007a*/ 	.short	(.L_2104 - .L_2103)
.L_2103:
        /*007c*/ 	.word	0x00000000
        /*0080*/ 	.short	0x0005
        /*0082*/ 	.short	0x0028
        /*0084*/ 	.byte	0x00, 0xf5, 0x21, 0x00


	//----- nvinfo : EIATTR_KPARAM_INFO
	.align		4
.L_2104:
        /*0088*/ 	.byte	0x04, 0x17
        /*008a*/ 	.short	(.L_2106 - .L_2105)
.L_2105:
        /*008c*/ 	.word	0x00000000
        /*0090*/ 	.short	0x0004
        /*0092*/ 	.short	0x0020
        /*0094*/ 	.byte	0x00, 0xf5, 0x21, 0x00


	//----- nvinfo : EIATTR_KPARAM_INFO
	.align		4
.L_2106:
        /*0098*/ 	.byte	0x04, 0x17
        /*009a*/ 	.short	(.L_2108 - .L_2107)
.L_2107:
        /*009c*/ 	.word	0x00000000
        /*00a0*/ 	.short	0x0003
        /*00a2*/ 	.short	0x0018
        /*00a4*/ 	.byte	0x00, 0xf5, 0x21, 0x00


	//----- nvinfo : EIATTR_KPARAM_INFO
	.align		4
.L_2108:
        /*00a8*/ 	.byte	0x04, 0x17
        /*00aa*/ 	.short	(.L_2110 - .L_2109)
.L_2109:
        /*00ac*/ 	.word	0x00000000
        /*00b0*/ 	.short	0x0002
        /*00b2*/ 	.short	0x0010
        /*00b4*/ 	.byte	0x00, 0xf5, 0x21, 0x00


	//----- nvinfo : EIATTR_KPARAM_INFO
	.align		4
.L_2110:
        /*00b8*/ 	.byte	0x04, 0x17
        /*00ba*/ 	.short	(.L_2112 - .L_2111)
.L_2111:
        /*00bc*/ 	.word	0x00000000
        /*00c0*/ 	.short	0x0001
        /*00c2*/ 	.short	0x0008
        /*00c4*/ 	.byte	0x00, 0xf5, 0x21, 0x00


	//----- nvinfo : EIATTR_KPARAM_INFO
	.align		4
.L_2112:
        /*00c8*/ 	.byte	0x04, 0x17
        /*00ca*/ 	.short	(.L_2114 - .L_2113)
.L_2113:
        /*00cc*/ 	.word	0x00000000
        /*00d0*/ 	.short	0x0000
        /*00d2*/ 	.short	0x0000
        /*00d4*/ 	.byte	0x00, 0xf5, 0x21, 0x00


	//----- nvinfo : EIATTR_SPARSE_MMA_MASK
	.align		4
.L_2114:
        /*00d8*/ 	.byte	0x03, 0x50
        /*00da*/ 	.short	0x0000


	//----- nvinfo : EIATTR_MAXREG_COUNT
	.align		4
        /*00dc*/ 	.byte	0x03, 0x1b
        /*00de*/ 	.short	0x00ff


	//----- nvinfo : EIATTR_MERCURY_ISA_VERSION
	.align		4
        /*00e0*/ 	.byte	0x03, 0x5f
        /*00e2*/ 	.short	0x0101


	//----- nvinfo : EIATTR_VRC_CTA_INIT_COUNT
	.align		4
        /*00e4*/ 	.byte	0x02, 0x4a
	.zero		1
	.zero		1


	//----- nvinfo : EIATTR_EXIT_INSTR_OFFSETS
	.align		4
        /*00e8*/ 	.byte	0x04, 0x1c
        /*00ea*/ 	.short	(.L_2116 - .L_2115)


	//   ....[0]....
.L_2115:
        /*00ec*/ 	.word	0x000000e0


	//   ....[1]....
        /*00f0*/ 	.word	0x000005e0


	//----- nvinfo : EIATTR_CRS_STACK_SIZE
	.align		4
.L_2116:
        /*00f4*/ 	.byte	0x04, 0x1e
        /*00f6*/ 	.short	(.L_2118 - .L_2117)
.L_2117:
        /*00f8*/ 	.word	0x00000000


	//----- nvinfo : EIATTR_CBANK_PARAM_SIZE
	.align		4
.L_2118:
        /*00fc*/ 	.byte	0x03, 0x19
        /*00fe*/ 	.short	0x0058


	//----- nvinfo : EIATTR_PARAM_CBANK
	.align		4
        /*0100*/ 	.byte	0x04, 0x0a
        /*0102*/ 	.short	(.L_2120 - .L_2119)
	.align		4
.L_2119:
        /*0104*/ 	.word	index@(.nv.constant0._ZN17fastertransformer15QKVIA3TransposeIfEEvPT_S2_S2_PKS1_S4_S4_PKiS4_S4_iiii)
        /*0108*/ 	.short	0x0380
        /*010a*/ 	.short	0x0058


	//----- nvinfo : EIATTR_SW_WAR
	.align		4
.L_2120:
        /*010c*/ 	.byte	0x04, 0x36
        /*010e*/ 	.short	(.L_2122 - .L_2121)
.L_2121:
        /*0110*/ 	.word	0x00000008
.L_2122:


//--------------------- .nv.info._ZN17fastertransformer22addQKVBiasIA3TransposeIfEEvPT_S2_S2_PKS1_S4_S4_S4_S4_S4_PKiS4_S4_iiii --------------------------
	.section	.nv.info._ZN17fastertransformer22addQKVBiasIA3TransposeIfEEvPT_S2_S2_PKS1_S4_S4_S4_S4_S4_PKiS4_S4_iiii,"",@"SHT_CUDA_INFO"
	.sectionflags	@""
	.align	4


	//----- nvinfo : EIATTR_CUDA_API_VERSION
	.align		4
        /*0000*/ 	.byte	0x04, 0x37
        /*0002*/ 	.short	(.L_2124 - .L_2123)
.L_2123:
        /*0004*/ 	.word	0x00000082


	//----- nvinfo : EIATTR_KPARAM_INFO
	.align		4
.L_2124:
        /*0008*/ 	.byte	0x04, 0x17
        /*000a*/ 	.short	(.L_2126 - .L_2125)
.L_2125:
        /*000c*/ 	.word	0x00000000
        /*0010*/ 	.short	0x000f
        /*0012*/ 	.short	0x006c
        /*0014*/ 	.byte	0x00, 0xf0, 0x11, 0x00


	//----- nvinfo : EIATTR_KPARAM_INFO
	.align		4
.L_2126:
        /*0018*/ 	.byte	0x04, 0x17
        /*001a*/ 	.short	(.L_2128 - .L_2127)
.L_2127:
        /*001c*/ 	.word	0x00000000
        /*0020*/ 	.short	0x000e
        /*0022*/ 	.short	0x0068
        /*0024*/ 	.byte	0x00, 0xf0, 0x11, 0x00


	//----- nvinfo : EIATTR_KPARAM_INFO
	.align		4
.L_2128:
        /*0028*/ 	.byte	0x04, 0x17
        /*002a*/ 	.short	(.L_2130 - .L_2129)
.L_2129:
        /*002c*/ 	.word	0x00000000
        /*0030*/ 	.short	0x000d
        /*0032*/ 	.short	0x0064
        /*0034*/ 	.byte	0x00, 0xf0, 0x11, 0x00


	//----- nvinfo : EIATTR_KPARAM_INFO
	.align		4
.L_2130:
        /*0038*/ 	.byte	0x04, 0x17
        /*003a*/ 	.short	(.L_2132 - .L_2131)
.L_2131:
        /*003c*/ 	.word	0x00000000
        /*0040*/ 	.short	0x000c
        /*0042*/ 	.short	0x0060
        /*0044*/ 	.byte	0x00, 0xf0, 0x11, 0x00


	//----- nvinfo : EIATTR_KPARAM_INFO
	.align		4
.L_2132:
        /*0048*/ 	.byte	0x04, 0x17
        /*004a*/ 	.short	(.L_2134 - .L_2133)
.L_2133:
        /*004c*/ 	.word	0x00000000
        /*0050*/ 	.short	0x000b
        /*0052*/ 	.short	0x0058
        /*0054*/ 	.byte	0x00, 0xf5, 0x21, 0x00


	//----- nvinfo : EIATTR_KPARAM_INFO
	.align		4
.L_2134:
        /*0058*/ 	.byte	0x04, 0x17
        /*005a*/ 	.short	(.L_2136 - .L_2135)
.L_2135:
        /*005c*/ 	.word	0x00000000
        /*0060*/ 	.short	0x000a
        /*0062*/ 	.short	0x0050
        /*0064*/ 	.byte	0x00, 0xf5, 0x21, 0x00


	//----- nvinfo : EIATTR_KPARAM_INFO
	.align		4
.L_2136:
        /*0068*/ 	.byte	0x04, 0x17
        /*006a*/ 	.short	(.L_2138 - .L_2137)
.L_2137:
        /*006c*/ 	.word	0x00000000
        /*0070*/ 	.short	0x0009
        /*0072*/ 	.short	0x0048
        /*0074*/ 	.byte	0x00, 0xf5, 0x21, 0x00


	//----- nvinfo : EIATTR_KPARAM_INFO
	.align		4
.L_2138:
        /*0078*/ 	.byte	0x04, 0x17
        /*007a*/ 	.short	(.L_2140 - .L_2139)
.L_2139:
        /*007c*/ 	.word	0x00000000
        /*0080*/ 	.short	0x0008
        /*0082*/ 	.short	0x0040
        /*0084*/ 	.byte	0x00, 0xf5, 0x21, 0x00


	//----- nvinfo : EIATTR_KPARAM_INFO
	.align		4
.L_2140:
        /*0088*/ 	.byte	0x04, 0x17
        /*008a*/ 	.short	(.L_2142 - .L_2141)
.L_2141:
        /*008c*/ 	.word	0x00000000
        /*0090*/ 	.short	0x0007
        /*0092*/ 	.short	0x0038
        /*0094*/ 	.byte	0x00, 0xf5, 0x21, 0x00


	//----- nvinfo : EIATTR_KPARAM_INFO
	.align		4
.L_2142:
        /*0098*/ 	.byte	0x04, 0x17
        /*009a*/ 	.short	(.L_2144 - .L_2143)
.L_2143:
        /*009c*/ 	.word	0x00000000
        /*00a0*/ 	.short	0x0006
        /*00a2*/ 	.short	0x0030
        /*00a4*/ 	.byte	0x00, 0xf5, 0x21, 0x00


	//----- nvinfo : EIATTR_KPARAM_INFO
	.align		4
.L_2144:
        /*00a8*/ 	.byte	0x04, 0x17
        /*00aa*/ 	.short	(.L_2146 - .L_2145)
.L_2145:
        /*00ac*/ 	.word	0x00000000
        /*00b0*/ 	.short	0x0005
        /*00b2*/ 	.short	0x0028
        /*00b4*/ 	.byte	0x00, 0xf5, 0x21, 0x00


	//----- nvinfo : EIATTR_KPARAM_INFO
	.align		4
.L_2146:
        /*00b8*/ 	.byte	0x04, 0x17
        /*00ba*/ 	.short	(.L_2148 - .L_2147)
.L_2147:
        /*00bc*/ 	.word	0x00000000
        /*00c0*/ 	.short	0x0004
        /*00c2*/ 	.short	0x0020
        /*00c4*/ 	.byte	0x00, 0xf5, 0x21, 0x00


	//----- nvinfo : EIATTR_KPARAM_INFO
	.align		4
.L_2148:
        /*00c8*/ 	.byte	0x04, 0x17
        /*00ca*/ 	.short	(.L_2150 - .L_2149)
.L_2149:
        /*00cc*/ 	.word	0x00000000
        /*00d0*/ 	.short	0x0003
        /*00d2*/ 	.short	0x0018
        /*00d4*/ 	.byte	0x00, 0xf5, 0x21, 0x00


	//----- nvinfo : EIATTR_KPARAM_INFO
	.align		4
.L_2150:
        /*00d8*/ 	.byte	0x04, 0x17
        /*00da*/ 	.short	(.L_2152 - .L_2151)
.L_2151:
        /*00dc*/ 	.word	0x00000000
        /*00e0*/ 	.short	0x0002
        /*00e2*/ 	.short	0x0010
        /*00e4*/ 	.byte	0x00, 0xf5, 0x21, 0x00


	//----- nvinfo : EIATTR_KPARAM_INFO
	.align		4
.L_2152:
        /*00e8*/ 	.byte	0x04, 0x17
        /*00ea*/ 	.short	(.L_2154 - .L_2153)
.L_2153:
        /*00ec*/ 	.word	0x00000000
        /*00f0*/ 	.short	0x0001
        /*00f2*/ 	.short	0x0008
        /*00f4*/ 	.byte	0x00, 0xf5, 0x21, 0x00


	//----- nvinfo : EIATTR_KPARAM_INFO
	.align		4
.L_2154:
        /*00f8*/ 	.byte	0x04, 0x17
        /*00fa*/ 	.short	(.L_2156 - .L_2155)
.L_2155:
        /*00fc*/ 	.word	0x00000000
        /*0100*/ 	.short	0x0000
        /*0102*/ 	.short	0x0000
        /*0104*/ 	.byte	0x00, 0xf5, 0x21, 0x00


	//----- nvinfo : EIATTR_SPARSE_MMA_MASK
	.align		4
.L_2156:
        /*0108*/ 	.byte	0x03, 0x50
        /*010a*/ 	.short	0x0000


	//----- nvinfo : EIATTR_MAXREG_COUNT
	.align		4
        /*010c*/ 	.byte	0x03, 0x1b
        /*010e*/ 	.short	0x00ff


	//----- nvinfo : EIATTR_MERCURY_ISA_VERSION
	.align		4
        /*0110*/ 	.byte	0x03, 0x5f
        /*0112*/ 	.short	0x0101


	//----- nvinfo : EIATTR_VRC_CTA_INIT_COUNT
	.align		4
        /*0114*/ 	.byte	0x02, 0x4a
	.zero		1
	.zero		1


	//----- nvinfo : EIATTR_EXIT_INSTR_OFFSETS
	.align		4
        /*0118*/ 	.byte	0x04, 0x1c
        /*011a*/ 	.short	(.L_2158 - .L_2157)


	//   ....[0]....
.L_2157:
        /*011c*/ 	.word	0x000000e0


	//   ....[1]....
        /*0120*/ 	.word	0x000006a0


	//----- nvinfo : EIATTR_CRS_STACK_SIZE
	.align		4
.L_2158:
        /*0124*/ 	.byte	0x04, 0x1e
        /*0126*/ 	.short	(.L_2160 - .L_2159)
.L_2159:
        /*0128*/ 	.word	0x00000000


	//----- nvinfo : EIATTR_CBANK_PARAM_SIZE
	.align		4
.L_2160:
        /*012c*/ 	.byte	0x03, 0x19
        /*012e*/ 	.short	0x0070


	//----- nvinfo : EIATTR_PARAM_CBANK
	.align		4
        /*0130*/ 	.byte	0x04, 0x0a
        /*0132*/ 	.short	(.L_2162 - .L_2161)
	.align		4
.L_2161:
        /*0134*/ 	.word	index@(.nv.constant0._ZN17fastertransformer22addQKVBiasIA3TransposeIfEEvPT_S2_S2_PKS1_S4_S4_S4_S4_S4_PKiS4_S4_iiii)
        /*0138*/ 	.short	0x0380
        /*013a*/ 	.short	0x0070


	//----- nvinfo : EIATTR_SW_WAR
	.align		4
.L_2162:
        /*013c*/ 	.byte	0x04, 0x36
        /*013e*/ 	.short	(.L_2164 - .L_2163)
.L_2163:
        /*0140*/ 	.word	0x00000008
.L_2164:


//--------------------- .nv.info._ZN17fastertransformer22add_head3Size_QKV_biasI7__half2EEvPKT_S4_PS2_S5_S5_iiiii --------------------------
	.section	.nv.info._ZN17fastertransformer22add_head3Size_QKV_biasI7__half2EEvPKT_S4_PS2_S5_S5_iiiii,"",@"SHT_CUDA_INFO"
	.sectionflags	@""
	.align	4


	//----- nvinfo : EIATTR_CUDA_API_VERSION
	.align		4
        /*0000*/ 	.byte	0x04, 0x37
        /*0002*/ 	.short	(.L_2166 - .L_2165)
.L_2165:
        /*0004*/ 	.word	0x00000082


	//----- nvinfo : EIATTR_KPARAM_INFO
	.align		4
.L_2166:
        /*0008*/ 	.byte	0x04, 0x17
        /*000a*/ 	.short	(.L_2168 - .L_2167)
.L_2167:
        /*000c*/ 	.word	0x00000000
        /*0010*/ 	.short	0x0009
        /*0012*/ 	.short	0x0038
        /*0014*/ 	.byte	0x00, 0xf0, 0x11, 0x00


	//----- nvinfo : EIATTR_KPARAM_INFO
	.align		4
.L_2168:
        /*0018*/ 	.byte	0x04, 0x17
        /*001a*/ 	.short	(.L_2170 - .L_2169)
.L_2169:
        /*001c*/ 	.word	0x00000000
        /*0020*/ 	.short	0x0008
        /*0022*/ 	.short	0x0034
        /*0024*/ 	.byte	0x00, 0xf0, 0x11, 0x00


	//----- nvinfo : EIATTR_KPARAM_INFO
	.align		4
.L_2170:
        /*0028*/ 	.byte	0x04, 0x17
        /*002a*/ 	.short	(.L_2172 - .L_2171)
.L_2171:
        /*002c*/ 	.word	0x00000000
        /*0030*/ 	.short	0x0007
        /*0032*/ 	.short	0x0030
        /*0034*/ 	.byte	0x00, 0xf0, 0x11, 0x00


	//----- nvinfo : EIATTR_KPARAM_INFO
	.align		4
.L_2172:
        /*0038*/ 	.byte	0x04, 0x17
        /*003a*/ 	.short	(.L_2174 - .L_2173)
.L_2173:
        /*003c*/ 	.word	0x00000000
        /*0040*/ 	.short	0x0006
        /*0042*/ 	.short	0x002c
        /*0044*/ 	.byte	0x00, 0xf0, 0x11, 0x00


	//----- nvinfo : EIATTR_KPARAM_INFO
	.align		4
.L_2174:
        /*0048*/ 	.byte	0x04, 0x17
        /*004a*/ 	.short	(.L_2176 - .L_2175)
.L_2175:
        /*004c*/ 	.word	0x00000000
        /*0050*/ 	.short	0x0005
        /*0052*/ 	.short	0x0028
        /*0054*/ 	.byte	0x00, 0xf0, 0x11, 0x00


	//----- nvinfo : EIATTR_KPARAM_INFO
	.align		4
.L_2176:
        /*0058*/ 	.byte	0x04, 0x17
        /*005a*/ 	.short	(.L_2178 - .L_2177)
.L_2177:
        /*005c*/ 	.word	0x00000000
        /*0060*/ 	.short	0x0004
        /*0062*/ 	.short	0x0020
        /*0064*/ 	.byte	0x00, 0xf5, 0x21, 0x00


	//----- nvinfo : EIATTR_KPARAM_INFO
	.align		4
.L_2178:
        /*0068*/ 	.byte	0x04, 0x17
        /*006a*/ 	.short	(.L_2180 - .L_2179)
.L_2179:
        /*006c*/ 	.word	0x00000000
        /*0070*/ 	.short	0x0003
        /*0072*/ 	.short	0x0018
        /*0074*/ 	.byte	0x00, 0xf5, 0x21, 0x00


	//----- nvinfo : EIATTR_KPARAM_INFO
	.align		4
.L_2180:
        /*0078*/ 	.byte	0x04, 0x17
        /*007a*/ 	.short	(.L_2182 - .L_2181)
.L_2181:
        /*007c*/ 	.word	0x00000000
        /*0080*/ 	.short	0x0002
        /*0082*/ 	.short	0x0010
        /*0084*/ 	.byte	0x00, 0xf5, 0x21, 0x00


	//----- nvinfo : EIATTR_KPARAM_INFO
	.align		4
.L_2182:
        /*0088*/ 	.byte	0x04, 0x17
        /*008a*/ 	.short	(.L_2184 - .L_2183)
.L_2183:
        /*008c*/ 	.word	0x00000000
        /*0090*/ 	.short	0x0001
        /*0092*/ 	.short	0x0008
        /*0094*/ 	.byte	0x00, 0xf5, 0x21, 0x00


	//----- nvinfo : EIATTR_KPARAM_INFO
	.align		4
.L_2184:
        /*0098*/ 	.byte	0x04, 0x17
        /*009a*/ 	.short	(.L_2186 - .L_2185)
.L_2185:
        /*009c*/ 	.word	0x00000000
        /*00a0*/ 	.short	0x0000
        /*00a2*/ 	.short	0x0000
        /*00a4*/ 	.byte	0x00, 0xf5, 0x21, 0x00


	//----- nvinfo : EIATTR_SPARSE_MMA_MASK
	.align		4
.L_2186:
        /*00a8*/ 	.byte	0x03, 0x50
        /*00aa*/ 	.short	0x0000


	//----- nvinfo : EIATTR_MAXREG_COUNT
	.align		4
        /*00ac*/ 	.byte	0x03, 0x1b
        /*00ae*/ 	.short	0x00ff


	//----- nvinfo : EIATTR_MERCURY_ISA_VERSION
	.align		4
        /*00b0*/ 	.byte	0x03, 0x5f
        /*00b2*/ 	.short	0x0101


	//----- nvinfo : EIATTR_VRC_CTA_INIT_COUNT
	.align		4
        /*00b4*/ 	.byte	0x02, 0x4a
	.zero		1
	.zero		1


	//----- nvinfo : EIATTR_EXIT_INSTR_OFFSETS
	.align		4
        /*00b8*/ 	.byte	0x04, 0x1c
        /*00ba*/ 	.short	(.L_2188 - .L_2187)


	//   ....[0]....
.L_2187:
        /*00bc*/ 	.word	0x00000400


	//----- nvinfo : EIATTR_CBANK_PARAM_SIZE
	.align		4
.L_2188:
        /*00c0*/ 	.byte	0x03, 0x19
        /*00c2*/ 	.short	0x003c


	//----- nvinfo : EIATTR_PARAM_CBANK
	.align		4
        /*00c4*/ 	.byte	0x04, 0x0a
        /*00c6*/ 	.short	(.L_2190 - .L_2189)
	.align		4
.L_2189:
        /*00c8*/ 	.word	index@(.nv.constant0._ZN17fastertransformer22add_head3Size_QKV_biasI7__half2EEvPKT_S4_PS2_S5_S5_iiiii)
        /*00cc*/ 	.short	0x0380
        /*00ce*/ 	.short	0x003c


	//----- nvinfo : EIATTR_SW_WAR
	.align		4
.L_2190:
        /*00d0*/ 	.byte	0x04, 0x36
        /*00d2*/ 	.short	(.L_2192 - .L_2191)
.L_2191:
        /*00d4*/ 	.word	0x00000008
.L_2192:


//--------------------- .nv.info._ZN17fastertransformer22add_head3Size_QKV_biasI6float2EEvPKT_S4_PS2_S5_S5_iiiii --------------------------
	.section	.nv.info._ZN17fastertransformer22add_head3Size_QKV_biasI6float2EEvPKT_S4_PS2_S5_S5_iiiii,"",@"SHT_CUDA_INFO"
	.sectionflags	@""
	.align	4


	//----- nvinfo : EIATTR_CUDA_API_VERSION
	.align		4
        /*0000*/ 	.byte	0x04, 0x37
        /*0002*/ 	.short	(.L_2194 - .L_2193)
.L_2193:
        /*0004*/ 	.word	0x00000082


	//----- nvinfo : EIATTR_KPARAM_INFO
	.align		4
.L_2194:
        /*0008*/ 	.byte	0x04, 0x17
        /*000a*/ 	.short	(.L_2196 - .L_2195)
.L_2195:
        /*000c*/ 	.word	0x00000000
        /*0010*/ 	.short	0x0009
        /*0012*/ 	.short	0x0038
        /*0014*/ 	.byte	0x00, 0xf0, 0x11, 0x00


	//----- nvinfo : EIATTR_KPARAM_INFO
	.align		4
.L_2196:
        /*0018*/ 	.byte	0x04, 0x17
        /*001a*/ 	.short	(.L_2198 - .L_2197)
.L_2197:
        /*001c*/ 	.word	0x00000000
        /*0020*/ 	.short	0x0008
        /*0022*/ 	.short	0x0034
        /*0024*/ 	.byte	0x00, 0xf0, 0x11, 0x00


	//----- nvinfo : EIATTR_KPARAM_INFO
	.align		4
.L_2198:
        /*0028*/ 	.byte	0x04, 0x17
        /*002a*/ 	.short	(.L_2200 - .L_2199)
.L_2199:
        /*002c*/ 	.word	0x00000000
        /*0030*/ 	.short	0x0007
        /*0032*/ 	.short	0x0030
        /*0034*/ 	.byte	0x00, 0xf0, 0x11, 0x00


	//----- nvinfo : EIATTR_KPARAM_INFO
	.align		4
.L_2200:
        /*0038*/ 	.byte	0x04, 0x17
        /*003a*/ 	.short	(.L_2202 - .L_2201)
.L_2201:
        /*003c*/ 	.word	0x00000000
        /*0040*/ 	.short	0x0006
        /*0042*/ 	.short	0x002c
        /*0044*/ 	.byte	0x00, 0xf0, 0x11, 0x00


	//----- nvinfo : EIATTR_KPARAM_INFO
	.align		4
.L_2202:
        /*0048*/ 	.byte	0x04, 0x17
        /*004a*/ 	.short	(.L_2204 - .L_2203)
.L_2203:
        /*004c*/ 	.word	0x00000000
        /*0050*/ 	.short	0x0005
        /*0052*/ 	.short	0x0028
        /*0054*/ 	.byte	0x00, 0xf0, 0x11, 0x00


	//----- nvinfo : EIATTR_KPARAM_INFO
	.align		4
.L_2204:
        /*0058*/ 	.byte	0x04, 0x17
        /*005a*/ 	.short	(.L_2206 - .L_2205)
.L_2205:
        /*005c*/ 	.word	0x00000000
        /*0060*/ 	.short	0x0004
        /*0062*/ 	.short	0x0020
        /*0064*/ 	.byte	0x00, 0xf5, 0x21, 0x00


	//----- nvinfo : EIATTR_KPARAM_INFO
	.align		4
.L_2206:
        /*0068*/ 	.byte	0x04, 0x17
        /*006a*/ 	.short	(.L_2208 - .L_2207)
.L_2207:
        /*006c*/ 	.word	0x00000000
        /*0070*/ 	.short	0x0003
        /*0072*/ 	.short	0x0018
        /*0074*/ 	.byte	0x00, 0xf5, 0x21, 0x00


	//----- nvinfo : EIATTR_KPARAM_INFO
	.align		4
.L_2208:
        /*0078*/ 	.byte	0x04, 0x17
        /*007a*/ 	.short	(.L_2210 - .L_2209)
.L_2209:
        /*007c*/ 	.word	0x00000000
        /*0080*/ 	.short	0x0002
        /*0082*/ 	.short	0x0010
        /*0084*/ 	.byte	0x00, 0xf5, 0x21, 0x00


	//----- nvinfo : EIATTR_KPARAM_INFO
	.align		4
.L_2210:
        /*0088*/ 	.byte	0x04, 0x17
        /*008a*/ 	.short	(.L_2212 - .L_2211)
.L_2211:
        /*008c*/ 	.word	0x00000000
        /*0090*/ 	.short	0x0001
        /*0092*/ 	.short	0x0008
        /*0094*/ 	.byte	0x00, 0xf5, 0x21, 0x00


	//----- nvinfo : EIATTR_KPARAM_INFO
	.align		4
.L_2212:
        /*0098*/ 	.byte	0x04, 0x17
        /*009a*/ 	.short	(.L_2214 - .L_2213)
.L_2213:
        /*009c*/ 	.word	0x00000000
        /*00a0*/ 	.short	0x0000
        /*00a2*/ 	.short	0x0000
        /*00a4*/ 	.byte	0x00, 0xf5, 0x21, 0x00


	//----- nvinfo : EIATTR_SPARSE_MMA_MASK
	.align		4
.L_2214:
        /*00a8*/ 	.byte	0x03, 0x50
        /*00aa*/ 	.short	0x0000


	//----- nvinfo : EIATTR_MAXREG_COUNT
	.align		4
        /*00ac*/ 	.byte	0x03, 0x1b
        /*00ae*/ 	.short	0x00ff


	//----- nvinfo : EIATTR_MERCURY_ISA_VERSION
	.align		4
        /*00b0*/ 	.byte	0x03, 0x5f
        /*00b2*/ 	.short	0x0101


	//----- nvinfo : EIATTR_VRC_CTA_INIT_COUNT
	.align		4
        /*00b4*/ 	.byte	0x02, 0x4a
	.zero		1
	.zero		1


	//----- nvinfo : EIATTR_EXIT_INSTR_OFFSETS
	.align		4
        /*00b8*/ 	.byte	0x04, 0x1c
        /*00ba*/ 	.short	(.L_2216 - .L_2215)


	//   ....[0]....
.L_2215:
        /*00bc*/ 	.word	0x00000520


	//----- nvinfo : EIATTR_CBANK_PARAM_SIZE
	.align		4
.L_2216:
        /*00c0*/ 	.byte	0x03, 0x19
        /*00c2*/ 	.short	0x003c


	//----- nvinfo : EIATTR_PARAM_CBANK
	.align		4
        /*00c4*/ 	.byte	0x04, 0x0a
        /*00c6*/ 	.short	(.L_2218 - .L_2217)
	.align		4
.L_2217:
        /*00c8*/ 	.word	index@(.nv.constant0._ZN17fastertransformer22add_head3Size_QKV_biasI6float2EEvPKT_S4_PS2_S5_S5_iiiii)
        /*00cc*/ 	.short	0x0380
        /*00ce*/ 	.short	0x003c


	//----- nvinfo : EIATTR_SW_WAR
	.align		4
.L_2218:
        /*00d0*/ 	.byte	0x04, 0x36
        /*00d2*/ 	.short	(.L_2220 - .L_2219)
.L_2219:
        /*00d4*/ 	.word	0x00000008
.L_2220:


//--------------------- .nv.info._ZN17fastertransformer12transpose_4dI6__halfEEvPT_S3_iiiiii --------------------------
	.section	.nv.info._ZN17fastertransformer12transpose_4dI6__halfEEvPT_S3_iiiiii,"",@"SHT_CUDA_INFO"
	.sectionflags	@""
	.align	4


	//----- nvinfo : EIATTR_CUDA_API_VERSION
	.align		4
        /*0000*/ 	.byte	0x04, 0x37
        /*0002*/ 	.short	(.L_2222 - .L_2221)
.L_2221:
        /*0004*/ 	.word	0x00000082


	//----- nvinfo : EIATTR_KPARAM_INFO
	.align		4
.L_2222:
        /*0008*/ 	.byte	0x04, 0x17
        /*000a*/ 	.short	(.L_2224 - .L_2223)
.L_2223:
        /*000c*/ 	.word	0x00000000
        /*0010*/ 	.short	0x0007
        /*0012*/ 	.short	0x0024
        /*0014*/ 	.byte	0x00, 0xf0, 0x11, 0x00


	//----- nvinfo : EIATTR_KPARAM_INFO
	.align		4
.L_2224:
        /*0018*/ 	.byte	0x04, 0x17
        /*001a*/ 	.short	(.L_2226 - .L_2225)
.L_2225:
        /*001c*/ 	.word	0x00000000
        /*0020*/ 	.short	0x0006
        /*0022*/ 	.short	0x0020
        /*0024*/ 	.byte	0x00, 0xf0, 0x11, 0x00


	//----- nvinfo : EIATTR_KPARAM_INFO
	.align		4
.L_2226:
        /*0028*/ 	.byte	0x04, 0x17
        /*002a*/ 	.short	(.L_2228 - .L_2227)
.L_2227:
        /*002c*/ 	.word	0x00000000
        /*0030*/ 	.short	0x0005
        /*0032*/ 	.short	0x001c
        /*0034*/ 	.byte	0x00, 0xf0, 0x11, 0x00


	//----- nvinfo : EIATTR_KPARAM_INFO
	.align		4
.L_2228:
        /*0038*/ 	.byte	0x04, 0x17
        /*003a*/ 	.short	(.L_2230 - .L_2229)
.L_2229:
        /*003c*/ 	.word	0x00000000
        /*0040*/ 	.short	0x0004
        /*0042*/ 	.short	0x0018
        /*0044*/ 	.byte	0x00, 0xf0, 0x11, 0x00


	//----- nvinfo : EIATTR_KPARAM_INFO
	.align		4
.L_2230:
        /*0048*/ 	.byte	0x04, 0x17
        /*004a*/ 	.short	(.L_2232 - .L_2231)
.L_2231:
        /*004c*/ 	.word	0x00000000
        /*0050*/ 	.short	0x0003
        /*0052*/ 	.short	0x0014
        /*0054*/ 	.byte	0x00, 0xf0, 0x11, 0x00


	//----- nvinfo : EIATTR_KPARAM_INFO
	.align		4
.L_2232:
        /*0058*/ 	.byte	0x04, 0x17
        /*005a*/ 	.short	(.L_2234 - .L_2233)
.L_2233:
        /*005c*/ 	.word	0x00000000
        /*0060*/ 	.short	0x0002
        /*0062*/ 	.short	0x0010
        /*0064*/ 	.byte	0x00, 0xf0, 0x11, 0x00


	//----- nvinfo : EIATTR_KPARAM_INFO
	.align		4
.L_2234:
        /*0068*/ 	.byte	0x04, 0x17
        /*006a*/ 	.short	(.L_2236 - .L_2235)
.L_2235:
        /*006c*/ 	.word	0x00000000
        /*0070*/ 	.short	0x0001
        /*0072*/ 	.short	0x0008
        /*0074*/ 	.byte	0x00, 0xf5, 0x21, 0x00


	//----- nvinfo : EIATTR_KPARAM_INFO
	.align		4
.L_2236:
        /*0078*/ 	.byte	0x04, 0x17
        /*007a*/ 	.short	(.L_2238 - .L_2237)
.L_2237:
        /*007c*/ 	.word	0x00000000
        /*0080*/ 	.short	0x0000
        /*0082*/ 	.short	0x0000
        /*0084*/ 	.byte	0x00, 0xf5, 0x21, 0x00


	//----- nvinfo : EIATTR_SPARSE_MMA_MASK
	.align		4
.L_2238:
        /*0088*/ 	.byte	0x03, 0x50
        /*008a*/ 	.short	0x0000


	//----- nvinfo : EIATTR_MAXREG_COUNT
	.align		4
        /*008c*/ 	.byte	0x03, 0x1b
        /*008e*/ 	.short	0x00ff


	//----- nvinfo : EIATTR_MERCURY_ISA_VERSION
	.align		4
        /*0090*/ 	.byte	0x03, 0x5f
        /*0092*/ 	.short	0x0101


	//----- nvinfo : EIATTR_VRC_CTA_INIT_COUNT
	.align		4
        /*0094*/ 	.byte	0x02, 0x4a
	.zero		1
	.zero		1


	//----- nvinfo : EIATTR_EXIT_INSTR_OFFSETS
	.align		4
        /*0098*/ 	.byte	0x04, 0x1c
        /*009a*/ 	.short	(.L_2240 - .L_2239)


	//   ....[0]....
.L_2239:
        /*009c*/ 	.word	0x000000d0


	//   ....[1]....
        /*00a0*/ 	.word	0x000008c0


	//----- nvinfo : EIATTR_CRS_STACK_SIZE
	.align		4
.L_2240:
        /*00a4*/ 	.byte	0x04, 0x1e
        /*00a6*/ 	.short	(.L_2242 - .L_2241)
.L_2241:
        /*00a8*/ 	.word	0x00000000


	//----- nvinfo : EIATTR_CBANK_PARAM_SIZE
	.align		4
.L_2242:
        /*00ac*/ 	.byte	0x03, 0x19
        /*00ae*/ 	.short	0x0028


	//----- nvinfo : EIATTR_PARAM_CBANK
	.align		4
        /*00b0*/ 	.byte	0x04, 0x0a
        /*00b2*/ 	.short	(.L_2244 - .L_2243)
	.align		4
.L_2243:
        /*00b4*/ 	.word	index@(.nv.constant0._ZN17fastertransformer12transpose_4dI6__halfEEvPT_S3_iiiiii)
        /*00b8*/ 	.short	0x0380
        /*00ba*/ 	.short	0x0028


	//----- nvinfo : EIATTR_SW_WAR
	.align		4
.L_2244:
        /*00bc*/ 	.byte	0x04, 0x36
        /*00be*/ 	.short	(.L_2246 - .L_2245)
.L_2245:
        /*00c0*/ 	.word	0x00000008
.L_2246:


//--------------------- .nv.info._ZN17fastertransformer9transposeIfEEvPKT_PS1_iiiiPKfi --------------------------
	.section	.nv.info._ZN17fastertransformer9transposeIfEEvPKT_PS1_iiiiPKfi,"",@"SHT_CUDA_INFO"
	.sectionflags	@""
	.align	4


	//----- nvinfo : EIATTR_CUDA_API_VERSION
	.align		4
        /*0000*/ 	.byte	0x04, 0x37
        /*0002*/ 	.short	(.L_2248 - .L_2247)
.L_2247:
        /*0004*/ 	.word	0x00000082


	//----- nvinfo : EIATTR_KPARAM_INFO
	.align		4
.L_2248:
        /*0008*/ 	.byte	0x04, 0x17
        /*000a*/ 	.short	(.L_2250 - .L_2249)
.L_2249:
        /*000c*/ 	.word	0x00000000
        /*0010*/ 	.short	0x0007
        /*0012*/ 	.short	0x0028
        /*0014*/ 	.byte	0x00, 0xf0, 0x11, 0x00


	//----- nvinfo : EIATTR_KPARAM_INFO
	.align		4
.L_2250:
        /*0018*/ 	.byte	0x04, 0x17
        /*001a*/ 	.short	(.L_2252 - .L_2251)
.L_2251:
        /*001c*/ 	.word	0x00000000
        /*0020*/ 	.short	0x0006
        /*0022*/ 	.short	0x0020
        /*0024*/ 	.byte	0x00, 0xf5, 0x21, 0x00


	//----- nvinfo : EIATTR_KPARAM_INFO
	.align		4
.L_2252:
        /*0028*/ 	.byte	0x04, 0x17
        /*002a*/ 	.short	(.L_2254 - .L_2253)
.L_2253:
        /*002c*/ 	.word	0x00000000
        /*0030*/ 	.short	0x0005
        /*0032*/ 	.short	0x001c
        /*0034*/ 	.byte	0x00, 0xf0, 0x11, 0x00


	//----- nvinfo : EIATTR_KPARAM_INFO
	.align		4
.L_2254:
        /*0038*/ 	.byte	0x04, 0x17
        /*003a*/ 	.short	(.L_2256 - .L_2255)
.L_2255:
        /*003c*/ 	.word	0x00000000
        /*0040*/ 	.short	0x0004
        /*0042*/ 	.short	0x0018
        /*0044*/ 	.byte	0x00, 0xf0, 0x11, 0x00


	//----- nvinfo : EIATTR_KPARAM_INFO
	.align		4
.L_2256:
        /*0048*/ 	.byte	0x04, 0x17
        /*004a*/ 	.short	(.L_2258 - .L_2257)
.L_2257:
        /*004c*/ 	.word	0x00000000
        /*0050*/ 	.short	0x0003
        /*0052*/ 	.short	0x0014
        /*0054*/ 	.byte	0x00, 0xf0, 0x11, 0x00


	//----- nvinfo : EIATTR_KPARAM_INFO
	.align		4
.L_2258:
        /*0058*/ 	.byte	0x04, 0x17
        /*005a*/ 	.short	(.L_2260 - .L_2259)
.L_2259:
        /*005c*/ 	.word	0x00000000
        /*0060*/ 	.short	0x0002
        /*0062*/ 	.short	0x0010
        /*0064*/ 	.byte	0x00, 0xf0, 0x11, 0x00


	//----- nvinfo : EIATTR_KPARAM_INFO
	.align		4
.L_2260:
        /*0068*/ 	.byte	0x04, 0x17
        /*006a*/ 	.short	(.L_2262 - .L_2261)
.L_2261:
        /*006c*/ 	.word	0x00000000
        /*0070*/ 	.short	0x0001
        /*0072*/ 	.short	0x0008
        /*0074*/ 	.byte	0x00, 0xf5, 0x21, 0x00


	//----- nvinfo : EIATTR_KPARAM_INFO
	.align		4
.L_2262:
        /*0078*/ 	.byte	0x04, 0x17
        /*007a*/ 	.short	(.L_2264 - .L_2263)
.L_2263:
        /*007c*/ 	.word	0x00000000
        /*0080*/ 	.short	0x0000
        /*0082*/ 	.short	0x0000
        /*0084*/ 	.byte	0x00, 0xf5, 0x21, 0x00


	//----- nvinfo : EIATTR_SPARSE_MMA_MASK
	.align		4
.L_2264:
        /*0088*/ 	.byte	0x03, 0x50
        /*008a*/ 	.short	0x0000


	//----- nvinfo : EIATTR_MAXREG_COUNT
	.align		4
        /*008c*/ 	.byte	0x03, 0x1b
        /*008e*/ 	.short	0x00ff


	//----- nvinfo : EIATTR_MERCURY_ISA_VERSION
	.align		4
        /*0090*/ 	.byte	0x03, 0x5f
        /*0092*/ 	.short	0x0101


	//----- nvinfo : EIATTR_VRC_CTA_INIT_COUNT
	.align		4
        /*0094*/ 	.byte	0x02, 0x4a
	.zero		1
	.zero		1


	//----- nvinfo : EIATTR_EXIT_INSTR_OFFSETS
	.align		4
        /*0098*/ 	.byte	0x04, 0x1c
        /*009a*/ 	.short	(.L_2266 - .L_2265)


	//   ....[0]....
.L_2265:
        /*009c*/ 	.word	0x00000470


	//   ....[1]....
        /*00a0*/ 	.word	0x000004e0


	//----- nvinfo : EIATTR_CBANK_PARAM_SIZE
	.align		4
.L_2266:
        /*00a4*/ 	.byte	0x03, 0x19
        /*00a6*/ 	.short	0x002c


	//----- nvinfo : EIATTR_PARAM_CBANK
	.align		4
        /*00a8*/ 	.byte	0x04, 0x0a
        /*00aa*/ 	.short	(.L_2268 - .L_2267)
	.align		4
.L_2267:
        /*00ac*/ 	.word	index@(.nv.constant0._ZN17fastertransformer9transposeIfEEvPKT_PS1_iiiiPKfi)
        /*00b0*/ 	.short	0x0380
        /*00b2*/ 	.short	0x002c


	//----- nvinfo : EIATTR_SW_WAR
	.align		4
.L_2268:
        /*00b4*/ 	.byte	0x04, 0x36
        /*00b6*/ 	.short	(.L_2270 - .L_2269)
.L_2269:
        /*00b8*/ 	.word	0x00000008
.L_2270:


//--------------------- .nv.callgraph             --------------------------
	.section	.nv.callgraph,"",@"SHT_CUDA_CALLGRAPH"
	.align	4
	.sectionentsize	8
	.align		4
        /*0000*/ 	.word	0x00000000
	.align		4
        /*0004*/ 	.word	0xffffffff
	.align		4
        /*0008*/ 	.word	0x00000000
	.align		4
        /*000c*/ 	.word	0xfffffffe
	.align		4
        /*0010*/ 	.word	0x00000000
	.align		4
        /*0014*/ 	.word	0xfffffffd
	.align		4
        /*0018*/ 	.word	0x00000000
	.align		4
        /*001c*/ 	.word	0xfffffffc


//--------------------- .nv.constant4             --------------------------
	.section	.nv.constant4,"a",@progbits
	.align	8
	.align		8
.nv.constant4:
        /*0000*/ 	.dword	precalc_xorwow_matrix
	.align		8
        /*0008*/ 	.dword	precalc_xorwow_offset_matrix
	.align		8
        /*0010*/ 	.dword	mrg32k3aM1
	.align		8
        /*0018*/ 	.dword	mrg32k3aM2
	.align		8
        /*0020*/ 	.dword	mrg32k3aM1SubSeq
	.align		8
        /*0028*/ 	.dword	mrg32k3aM2SubSeq
	.align		8
        /*0030*/ 	.dword	mrg32k3aM1Seq
	.align		8
        /*0038*/ 	.dword	mrg32k3aM2Seq
	.align		8
        /*0040*/ 	.dword	_ZN64_INTERNAL_50569b02_28_unfused_attention_kernels_cu_50ba424c_33214cuda3std3__466_GLOBAL__N__50569b02_28_unfused_attention_kernels_cu_50ba424c_33216ignoreE
	.align		8
        /*0048*/ 	.dword	_ZN64_INTERNAL_50569b02_28_unfused_attention_kernels_cu_50ba424c_33214cuda3std3__45__cpo5beginE
	.align		8
        /*0050*/ 	.dword	_ZN64_INTERNAL_50569b02_28_unfused_attention_kernels_cu_50ba424c_33214cuda3std3__45__cpo3endE
	.align		8
        /*0058*/ 	.dword	_ZN64_INTERNAL_50569b02_28_unfused_attention_kernels_cu_50ba424c_33214cuda3std3__45__cpo6cbeginE
	.align		8
        /*0060*/ 	.dword	_ZN64_INTERNAL_50569b02_28_unfused_attention_kernels_cu_50ba424c_33214cuda3std3__45__cpo4cendE
	.align		8
        /*0068*/ 	.dword	_ZN64_INTERNAL_50569b02_28_unfused_attention_kernels_cu_50ba424c_33214cuda3std3__419piecewise_constructE
	.align		8
        /*0070*/ 	.dword	_ZN64_INTERNAL_50569b02_28_unfused_attention_kernels_cu_50ba424c_33214cuda3std3__48in_placeE
	.align		8
        /*0078*/ 	.dword	_ZN64_INTERNAL_50569b02_28_unfused_attention_kernels_cu_50ba424c_33214cuda3std6ranges3__45__cpo4swapE
	.align		8
        /*0080*/ 	.dword	_ZN64_INTERNAL_50569b02_28_unfused_attention_kernels_cu_50ba424c_33214cuda3std6ranges3__45__cpo9iter_moveE
	.align		8
        /*0088*/ 	.dword	_ZN64_INTERNAL_50569b02_28_unfused_attention_kernels_cu_50ba424c_33214cuda3std6ranges3__45__cpo7advanceE


//--------------------- .nv.constant3             --------------------------
	.section	.nv.constant3,"a",@progbits
	.align	8
.nv.constant3:
	.type		__cr_lgamma_table,@object
	.size		__cr_lgamma_table,(.L_8 - __cr_lgamma_table)
__cr_lgamma_table:
        /*0000*/ 	.byte	0x00, 0x00, 0x00, 0x00, 0x00, 0x00, 0x00, 0x00, 0x00, 0x00, 0x00, 0x00, 0x00, 0x00, 0x00, 0x00
        /*0010*/ 	.byte	0xef, 0x39, 0xfa, 0xfe, 0x42, 0x2e, 0xe6, 0x3f, 0x02, 0x20, 0x2a, 0xfa, 0x0b, 0xab, 0xfc, 0x3f
        /*0020*/ 	.byte	0xf9, 0x2c, 0x92, 0x7c, 0xa7, 0x6c, 0x09, 0x40, 0xc9, 0x79, 0x44, 0x3c, 0x64, 0x26, 0x13, 0x40
        /*0030*/ 	.byte	0xca, 0x01, 0xcf, 0x3a, 0x27, 0x51, 0x1a, 0x40, 0x30, 0xcc, 0x2d, 0xf3, 0xe1, 0x0c, 0x21, 0x40
        /*0040*/ 	.byte	0x0d, 0xb7, 0xfc, 0x82, 0x8e, 0x35, 0x25, 0x40
.L_8:


//--------------------- .text._ZN17fastertransformer20transpose_attentionsI6__halfEEvPT_PKS2_mmmm --------------------------
	.section	.text._ZN17fastertransformer20transpose_attentionsI6__halfEEvPT_PKS2_mmmm,"ax",@progbits
	.align	128
        .global         _ZN17fastertransformer20transpose_attentionsI6__halfEEvPT_PKS2_mmmm
        .type           _ZN17fastertransformer20transpose_attentionsI6__halfEEvPT_PKS2_mmmm,@function
        .size           _ZN17fastertransformer20transpose_attentionsI6__halfEEvPT_PKS2_mmmm,(.L_x_690 - _ZN17fastertransformer20transpose_attentionsI6__halfEEvPT_PKS2_mmmm)
        .other          _ZN17fastertransformer20transpose_attentionsI6__halfEEvPT_PKS2_mmmm,@"STO_CUDA_ENTRY STV_DEFAULT"
_ZN17fastertransformer20transpose_attentionsI6__halfEEvPT_PKS2_mmmm:
.text._ZN17fastertransformer20transpose_attentionsI6__halfEEvPT_PKS2_mmmm:
[----:B------:R-:W-:Y:S01]  /*0000*/  LDC R1, c[0x0][0x37c] ;  /* 0x0000df00ff017b82 */ /* 0x000fe20000000800 */
[----:B------:R-:W0:Y:S01]  /*0010*/  LDCU.128 UR12, c[0x0][0x3a0] ;  /* 0x00007400ff0c77ac */ /* 0x000e220008000c00 */
[----:B------:R-:W1:Y:S06]  /*0020*/  S2R R0, SR_TID.X ;  /* 0x0000000000007919 */ /* 0x000e6c0000002100 */
[----:B------:R-:W2:Y:S01]  /*0030*/  S2UR UR10, SR_CTAID.X ;  /* 0x00000000000a79c3 */ /* 0x000ea20000002500 */
[----:B------:R-:W2:Y:S07]  /*0040*/  LDCU.64 UR8, c[0x0][0x398] ;  /* 0x00007300ff0877ac */ /* 0x000eae0008000a00 */
[----:B------:R-:W3:Y:S01]  /*0050*/  S2UR UR4, SR_CTAID.Y ;  /* 0x00000000000479c3 */ /* 0x000ee20000002600 */
[----:B0-----:R-:W-:-:S02]  /*0060*/  UIMAD UR5, UR15, UR14, URZ ;  /* 0x0000000e0f0572a4 */ /* 0x001fc4000f8e02ff */
[----:B------:R-:W-:Y:S02]  /*0070*/  UIMAD.WIDE.U32 UR16, UR14, UR14, URZ ;  /* 0x0000000e0e1072a5 */ /* 0x000fe4000f8e00ff */
[----:B------:R-:W-:-:S04]  /*0080*/  UIMAD UR5, UR14, UR15, UR5 ;  /* 0x0000000f0e0572a4 */ /* 0x000fc8000f8e0205 */
[----:B------:R-:W-:Y:S02]  /*0090*/  UIADD3 UR11, UPT, UPT, UR17, UR5, URZ ;  /* 0x00000005110b7290 */ /* 0x000fe4000fffe0ff */
[----:B--2---:R-:W-:-:S04]  /*00a0*/  UIMAD.WIDE.U32 UR6, UR10, UR8, URZ ;  /* 0x000000080a0672a5 */ /* 0x004fc8000f8e00ff */
[----:B------:R-:W-:Y:S01]  /*00b0*/  UIMAD UR5, UR10, UR9, UR7 ;  /* 0x000000090a0572a4 */ /* 0x000fe2000f8e0207 */
[----:B------:R-:W-:Y:S01]  /*00c0*/  IMAD.U32 R2, RZ, RZ, UR11 ;  /* 0x0000000bff027e24 */ /* 0x000fe2000f8e00ff */
[----:B-1----:R-:W-:Y:S02]  /*00d0*/  ISETP.LT.U32.AND P0, PT, R0, UR16, PT ;  /* 0x0000001000007c0c */ /* 0x002fe4000bf01070 */
[----:B------:R-:W-:Y:S02]  /*00e0*/  UIMAD UR7, UR5, UR12, URZ ;  /* 0x0000000c050772a4 */ /* 0x000fe4000f8e02ff */
[----:B------:R-:W-:Y:S01]  /*00f0*/  ISETP.GT.U32.AND.EX P0, PT, R2, RZ, PT, P0 ;  /* 0x000000ff0200720c */ /* 0x000fe20003f04100 */
[----:B------:R-:W-:Y:S02]  /*0100*/  UMOV UR5, URZ ;  /* 0x000000ff00057c82 */ /* 0x000fe40008000000 */
[----:B---3--:R-:W-:Y:S02]  /*0110*/  UIMAD.WIDE.U32 UR8, UR6, UR12, UR4 ;  /* 0x0000000c060872a5 */ /* 0x008fe4000f8e0004 */
[----:B------:R-:W-:-:S02]  /*0120*/  UIMAD UR6, UR6, UR13, UR7 ;  /* 0x0000000d060672a4 */ /* 0x000fc4000f8e0207 */
[----:B------:R-:W-:Y:S02]  /*0130*/  UIMAD.WIDE.U32 UR4, UR10, UR12, UR4 ;  /* 0x0000000c0a0472a5 */ /* 0x000fe4000f8e0004 */
[----:B------:R-:W-:Y:S02]  /*0140*/  UIMAD UR7, UR11, UR8, URZ ;  /* 0x000000080b0772a4 */ /* 0x000fe4000f8e02ff */
[----:B------:R-:W-:Y:S02]  /*0150*/  UIADD3 UR6, UPT, UPT, UR9, UR6, URZ ;  /* 0x0000000609067290 */ /* 0x000fe4000fffe0ff */
[----:B------:R-:W-:Y:S02]  /*0160*/  UIMAD UR10, UR10, UR13, UR5 ;  /* 0x0000000d0a0a72a4 */ /* 0x000fe4000f8e0205 */
[----:B------:R-:W-:Y:S01]  /*0170*/  UIMAD UR6, UR6, UR16, UR7 ;  /* 0x00000010060672a4 */ /* 0x000fe2000f8e0207 */
[----:B------:R-:W-:Y:S11]  /*0180*/  @!P0 EXIT ;  /* 0x000000000000894d */ /* 0x000ff60003800000 */
[----:B------:R-:W-:Y:S01]  /*0190*/  UIMAD.WIDE.U32 UR14, UR16, UR4, URZ ;  /* 0x00000004100e72a5 */ /* 0x000fe2000f8e00ff */
[----:B------:R-:W-:Y:S01]  /*01a0*/  BSSY.RECONVERGENT B0, `(.L_x_0) ;  /* 0x000001b000007945 */ /* 0x000fe20003800200 */
[----:B------:R-:W-:Y:S01]  /*01b0*/  UIMAD UR4, UR11, UR4, URZ ;  /* 0x000000040b0472a4 */ /* 0x000fe2000f8e02ff */
[----:B------:R-:W-:Y:S01]  /*01c0*/  IMAD.MOV.U32 R6, RZ, RZ, R0 ;  /* 0x000000ffff067224 */ /* 0x000fe200078e0000 */
[----:B------:R-:W-:Y:S01]  /*01d0*/  UIMAD.WIDE.U32 UR8, UR16, UR8, URZ ;  /* 0x00000008100872a5 */ /* 0x000fe2000f8e00ff */
[----:B------:R-:W-:Y:S01]  /*01e0*/  IMAD.MOV.U32 R7, RZ, RZ, RZ ;  /* 0x000000ffff077224 */ /* 0x000fe200078e00ff */
[----:B------:R-:W-:Y:S01]  /*01f0*/  UIMAD UR4, UR10, UR16, UR4 ;  /* 0x000000100a0472a4 */ /* 0x000fe2000f8e0204 */
[----:B------:R-:W0:Y:S01]  /*0200*/  LDCU UR7, c[0x0][0x360] ;  /* 0x00006c00ff0777ac */ /* 0x000e220008000800 */
[----:B------:R-:W1:Y:S01]  /*0210*/  LDCU.64 UR12, c[0x0][0x358] ;  /* 0x00006b00ff0c77ac */ /* 0x000e620008000a00 */
[----:B------:R-:W2:Y:S01]  /*0220*/  LDCU.128 UR20, c[0x0][0x380] ;  /* 0x00007000ff1477ac */ /* 0x000ea20008000c00 */
[----:B------:R-:W-:-:S02]  /*0230*/  UIADD3 UR5, UPT, UPT, UR9, UR6, URZ ;  /* 0x0000000609057290 */ /* 0x000fc4000fffe0ff */
[----:B------:R-:W-:-:S12]  /*0240*/  UIADD3 UR4, UPT, UPT, UR15, UR4, URZ ;  /* 0x000000040f047290 */ /* 0x000fd8000fffe0ff */
.L_x_1:
[----:B---3--:R-:W-:-:S04]  /*0250*/  IADD3 R3, P0, PT, R6, UR14, RZ ;  /* 0x0000000e06037c10 */ /* 0x008fc8000ff1e0ff */
[----:B------:R-:W-:Y:S02]  /*0260*/  IADD3.X R4, PT, PT, R7, UR4, RZ, P0, !PT ;  /* 0x0000000407047c10 */ /* 0x000fe400087fe4ff */
[----:B--2---:R-:W-:-:S04]  /*0270*/  LEA R2, P0, R3, UR22, 0x1 ;  /* 0x0000001603027c11 */ /* 0x004fc8000f8008ff */
[----:B------:R-:W-:-:S06]  /*0280*/  LEA.HI.X R3, R3, UR23, R4, 0x1, P0 ;  /* 0x0000001703037c11 */ /* 0x000fcc00080f0c04 */
[----:B-1----:R-:W2:Y:S01]  /*0290*/  LDG.E.U16 R3, desc[UR12][R2.64] ;  /* 0x0000000c02037981 */ /* 0x002ea2000c1e1500 */
[----:B------:R-:W-:-:S04]  /*02a0*/  IADD3 R5, P0, PT, R6, UR8, RZ ;  /* 0x0000000806057c10 */ /* 0x000fc8000ff1e0ff */
[----:B------:R-:W-:Y:S02]  /*02b0*/  IADD3.X R6, PT, PT, R7, UR5, RZ, P0, !PT ;  /* 0x0000000507067c10 */ /* 0x000fe400087fe4ff */
[----:B------:R-:W-:-:S04]  /*02c0*/  LEA R4, P0, R5, UR20, 0x1 ;  /* 0x0000001405047c11 */ /* 0x000fc8000f8008ff */
[----:B------:R-:W-:Y:S01]  /*02d0*/  LEA.HI.X R5, R5, UR21, R6, 0x1, P0 ;  /* 0x0000001505057c11 */ /* 0x000fe200080f0c06 */
[----:B0-----:R-:W-:Y:S02]  /*02e0*/  VIADD R6, R0, UR7 ;  /* 0x0000000700067c36 */ /* 0x001fe40008000000 */
[----:B------:R-:W-:-:S03]  /*02f0*/  IMAD.U32 R0, RZ, RZ, UR11 ;  /* 0x0000000bff007e24 */ /* 0x000fc6000f8e00ff */
[----:B------:R-:W-:-:S04]  /*0300*/  ISETP.LT.U32.AND P0, PT, R6, UR16, PT ;  /* 0x0000001006007c0c */ /* 0x000fc8000bf01070 */
[----:B------:R-:W-:Y:S01]  /*0310*/  ISETP.GT.U32.AND.EX P0, PT, R0, RZ, PT, P0 ;  /* 0x000000ff0000720c */ /* 0x000fe20003f04100 */
[----:B------:R-:W-:Y:S01]  /*0320*/  IMAD.MOV.U32 R0, RZ, RZ, R6 ;  /* 0x000000ffff007224 */ /* 0x000fe200078e0006 */
[----:B--2---:R3:W-:Y:S11]  /*0330*/  STG.E.U16 desc[UR12][R4.64], R3 ;  /* 0x0000000304007986 */ /* 0x0047f6000c10150c */
[----:B------:R-:W-:Y:S05]  /*0340*/  @P0 BRA `(.L_x_1) ;  /* 0xfffffffc00c00947 */ /* 0x000fea000383ffff */
[----:B------:R-:W-:Y:S05]  /*0350*/  BSYNC.RECONVERGENT B0 ;  /* 0x0000000000007941 */ /* 0x000fea0003800200 */
.L_x_0:
[----:B------:R-:W-:Y:S05]  /*0360*/  EXIT ;  /* 0x000000000000794d */ /* 0x000fea0003800000 */
.L_x_2:
[----:B------:R-:W-:-:S00]  /*0370*/  BRA `(.L_x_2) ;  /* 0xfffffffc00fc7947 */ /* 0x000fc0000383ffff */
[----:B------:R-:W-:-:S00]  /*0380*/  NOP ;  /* 0x0000000000007918 */ /* 0x000fc00000000000 */
[----:B------:R-:W-:-:S00]  /*0390*/  NOP ;  /* 0x0000000000007918 */ /* 0x000fc00000000000 */
[----:B------:R-:W-:-:S00]  /*03a0*/  NOP ;  /* 0x0000000000007918 */ /* 0x000fc00000000000 */
[----:B------:R-:W-:-:S00]  /*03b0*/  NOP ;  /* 0x0000000000007918 */ /* 0x000fc00000000000 */
[----:B------:R-:W-:-:S00]  /*03c0*/  NOP ;  /* 0x0000000000007918 */ /* 0x000fc00000000000 */
[----:B------:R-:W-:-:S00]  /*03d0*/  NOP ;  /* 0x0000000000007918 */ /* 0x000fc00000000000 */
[----:B------:R-:W-:-:S00]  /*03e0*/  NOP ;  /* 0x0000000000007918 */ /* 0x000fc00000000000 */
[----:B------:R-:W-:-:S00]  /*03f0*/  NOP ;  /* 0x0000000000007918 */ /* 0x000fc00000000000 */
.L_x_690:


//--------------------- .text._ZN17fastertransformer20transpose_attentionsIfEEvPT_PKS1_mmmm --------------------------
	.section	.text._ZN17fastertransformer20transpose_attentionsIfEEvPT_PKS1_mmmm,"ax",@progbits
	.align	128
        .global         _ZN17fastertransformer20transpose_attentionsIfEEvPT_PKS1_mmmm
        .type           _ZN17fastertransformer20transpose_attentionsIfEEvPT_PKS1_mmmm,@function
        .size           _ZN17fastertransformer20transpose_attentionsIfEEvPT_PKS1_mmmm,(.L_x_691 - _ZN17fastertransformer20transpose_attentionsIfEEvPT_PKS1_mmmm)
        .other          _ZN17fastertransformer20transpose_attentionsIfEEvPT_PKS1_mmmm,@"STO_CUDA_ENTRY STV_DEFAULT"
_ZN17fastertransformer20transpose_attentionsIfEEvPT_PKS1_mmmm:
.text._ZN17fastertransformer20transpose_attentionsIfEEvPT_PKS1_mmmm:
        /* <DEDUP_REMOVED lines=37> */
.L_x_4:
[----:B---3--:R-:W-:-:S04]  /*0250*/  IADD3 R3, P0, PT, R6, UR14, RZ ;  /* 0x0000000e06037c10 */ /* 0x008fc8000ff1e0ff */
[----:B------:R-:W-:Y:S02]  /*0260*/  IADD3.X R4, PT, PT, R7, UR4, RZ, P0, !PT ;  /* 0x0000000407047c10 */ /* 0x000fe400087fe4ff */
[----:B--2---:R-:W-:-:S04]  /*0270*/  LEA R2, P0, R3, UR22, 0x2 ;  /* 0x0000001603027c11 */ /* 0x004fc8000f8010ff */
[----:B------:R-:W-:-:S06]  /*0280*/  LEA.HI.X R3, R3, UR23, R4, 0x2, P0 ;  /* 0x0000001703037c11 */ /* 0x000fcc00080f1404 */
[----:B-1----:R-:W2:Y:S01]  /*0290*/  LDG.E R3, desc[UR12][R2.64] ;  /* 0x0000000c02037981 */ /* 0x002ea2000c1e1900 */
        /* <DEDUP_REMOVED lines=9> */
[----:B--2---:R3:W-:Y:S11]  /*0330*/  STG.E desc[UR12][R4.64], R3 ;  /* 0x0000000304007986 */ /* 0x0047f6000c10190c */
[----:B------:R-:W-:Y:S05]  /*0340*/  @P0 BRA `(.L_x_4) ;  /* 0xfffffffc00c00947 */ /* 0x000fea000383ffff */
[----:B------:R-:W-:Y:S05]  /*0350*/  BSYNC.RECONVERGENT B0 ;  /* 0x0000000000007941 */ /* 0x000fea0003800200 */
.L_x_3:
[----:B------:R-:W-:Y:S05]  /*0360*/  EXIT ;  /* 0x000000000000794d */ /* 0x000fea0003800000 */
.L_x_5:
        /* <DEDUP_REMOVED lines=9> */
.L_x_691:


//--------------------- .text._ZN17fastertransformer38softmax_withRelPosBias_element1_kernelI6__halfEEvPT_PKS2_S5_iiiiif --------------------------
	.section	.text._ZN17fastertransformer38softmax_withRelPosBias_element1_kernelI6__halfEEvPT_PKS2_S5_iiiiif,"ax",@progbits
	.align	128
        .global         _ZN17fastertransformer38softmax_withRelPosBias_element1_kernelI6__halfEEvPT_PKS2_S5_iiiiif
        .type           _ZN17fastertransformer38softmax_withRelPosBias_element1_kernelI6__halfEEvPT_PKS2_S5_iiiiif,@function
        .size           _ZN17fastertransformer38softmax_withRelPosBias_element1_kernelI6__halfEEvPT_PKS2_S5_iiiiif,(.L_x_692 - _ZN17fastertransformer38softmax_withRelPosBias_element1_kernelI6__halfEEvPT_PKS2_S5_iiiiif)
        .other          _ZN17fastertransformer38softmax_withRelPosBias_element1_kernelI6__halfEEvPT_PKS2_S5_iiiiif,@"STO_CUDA_ENTRY STV_DEFAULT"
_ZN17fastertransformer38softmax_withRelPosBias_element1_kernelI6__halfEEvPT_PKS2_S5_iiiiif:
.text._ZN17fastertransformer38softmax_withRelPosBias_element1_kernelI6__halfEEvPT_PKS2_S5_iiiiif:
[----:B------:R-:W-:Y:S08]  /*0000*/  LDC R1, c[0x0][0x37c] ;  /* 0x0000df00ff017b82 */ /* 0x000ff00000000800 */
[----:B------:R-:W0:Y:S08]  /*0010*/  S2UR UR8, SR_CTAID.X ;  /* 0x00000000000879c3 */ /* 0x000e300000002500 */
[----:B------:R-:W0:Y:S02]  /*0020*/  LDC R9, c[0x0][0x3a4] ;  /* 0x0000e900ff097b82 */ /* 0x000e240000000800 */
[----:B0-----:R-:W-:-:S13]  /*0030*/  ISETP.LE.AND P0, PT, R9, UR8, PT ;  /* 0x0000000809007c0c */ /* 0x001fda000bf03270 */
[----:B------:R-:W-:Y:S05]  /*0040*/  @P0 EXIT ;  /* 0x000000000000094d */ /* 0x000fea0003800000 */
[----:B------:R-:W0:Y:S01]  /*0050*/  S2R R20, SR_TID.X ;  /* 0x0000000000147919 */ /* 0x000e220000002100 */
[----:B------:R-:W-:Y:S01]  /*0060*/  S2UR UR5, SR_CTAID.Z ;  /* 0x00000000000579c3 */ /* 0x000fe20000002700 */
[----:B------:R-:W1:Y:S01]  /*0070*/  LDCU UR6, c[0x0][0x374] ;  /* 0x00006e80ff0677ac */ /* 0x000e620008000800 */
[----:B------:R-:W2:Y:S06]  /*0080*/  LDCU UR9, c[0x0][0x360] ;  /* 0x00006c00ff0977ac */ /* 0x000eac0008000800 */
[----:B------:R-:W1:Y:S01]  /*0090*/  S2UR UR10, SR_CTAID.Y ;  /* 0x00000000000a79c3 */ /* 0x000e620000002600 */
[----:B------:R-:W-:Y:S01]  /*00a0*/  UMOV UR4, 0x400 ;  /* 0x0000040000047882 */ /* 0x000fe20000000000 */
[----:B------:R-:W3:Y:S01]  /*00b0*/  LDCU.64 UR12, c[0x0][0x358] ;  /* 0x00006b00ff0c77ac */ /* 0x000ee20008000a00 */
[----:B------:R-:W4:Y:S05]  /*00c0*/  LDCU UR17, c[0x0][0x3a4] ;  /* 0x00007480ff1177ac */ /* 0x000f2a0008000800 */
[----:B------:R-:W5:Y:S01]  /*00d0*/  S2UR UR7, SR_CgaCtaId ;  /* 0x00000000000779c3 */ /* 0x000f620000008800 */
[----:B------:R-:W1:Y:S01]  /*00e0*/  LDCU UR16, c[0x0][0x3ac] ;  /* 0x00007580ff1077ac */ /* 0x000e620008000800 */
[----:B------:R-:W1:Y:S01]  /*00f0*/  LDCU.64 UR14, c[0x0][0x388] ;  /* 0x00007100ff0e77ac */ /* 0x000e620008000a00 */
[----:B--2---:R-:W-:-:S05]  /*0100*/  I2FP.F32.U32 R14, UR9 ;  /* 0x00000009000e7c45 */ /* 0x004fca0008201000 */
[----:B------:R-:W2:Y:S01]  /*0110*/  LDC R19, c[0x0][0x3a4] ;  /* 0x0000e900ff137b82 */ /* 0x000ea20000000800 */
[----:B------:R-:W2:Y:S01]  /*0120*/  LDCU UR11, c[0x0][0x370] ;  /* 0x00006e00ff0b77ac */ /* 0x000ea20008000800 */
[----:B------:R-:W-:Y:S01]  /*0130*/  FMUL.FTZ R14, R14, 0.03125 ;  /* 0x3d0000000e0e7820 */ /* 0x000fe20000410000 */
[----:B0-----:R-:W-:-:S05]  /*0140*/  SHF.L.U32 R15, R20, 0x2, RZ ;  /* 0x00000002140f7819 */ /* 0x001fca00000006ff */
[----:B------:R-:W0:Y:S01]  /*0150*/  LDC R18, c[0x0][0x39c] ;  /* 0x0000e700ff127b82 */ /* 0x000e220000000800 */
[----:B-1----:R-:W-:Y:S01]  /*0160*/  UIMAD UR5, UR5, UR6, UR10 ;  /* 0x00000006050572a4 */ /* 0x002fe2000f8e020a */
[C---:B------:R-:W-:Y:S01]  /*0170*/  ISETP.GE.U32.AND P0, PT, R20.reuse, R9, PT ;  /* 0x000000091400720c */ /* 0x040fe20003f06070 */
[----:B------:R-:W-:Y:S01]  /*0180*/  UIADD3 UR6, UPT, UPT, UR4, 0x8, URZ ;  /* 0x0000000804067890 */ /* 0x000fe2000fffe0ff */
[----:B------:R-:W-:Y:S01]  /*0190*/  LOP3.LUT R23, R20, 0x1f, RZ, 0xc0, !PT ;  /* 0x0000001f14177812 */ /* 0x000fe200078ec0ff */
[----:B------:R-:W-:Y:S01]  /*01a0*/  UIADD3 UR4, UPT, UPT, UR4, 0x88, URZ ;  /* 0x0000008804047890 */ /* 0x000fe2000fffe0ff */
[----:B------:R-:W-:Y:S02]  /*01b0*/  I2FP.F32.U32 R17, R20 ;  /* 0x0000001400117245 */ /* 0x000fe40000201000 */
[----:B------:R-:W1:Y:S01]  /*01c0*/  LDC R16, c[0x0][0x3a8] ;  /* 0x0000ea00ff107b82 */ /* 0x000e620000000800 */
[----:B-----5:R-:W-:Y:S01]  /*01d0*/  ULEA UR6, UR7, UR6, 0x18 ;  /* 0x0000000607067291 */ /* 0x020fe2000f8ec0ff */
[----:B------:R-:W-:Y:S01]  /*01e0*/  LOP3.LUT R15, R15, 0x7c, RZ, 0xc0, !PT ;  /* 0x0000007c0f0f7812 */ /* 0x000fe200078ec0ff */
[----:B------:R-:W-:-:S03]  /*01f0*/  ULEA UR7, UR7, UR4, 0x18 ;  /* 0x0000000407077291 */ /* 0x000fc6000f8ec0ff */
[----:B------:R-:W-:Y:S01]  /*0200*/  UMOV UR4, UR8 ;  /* 0x0000000800047c82 */ /* 0x000fe20008000000 */
[C---:B------:R-:W-:Y:S01]  /*0210*/  LEA.HI R12, R20.reuse, UR6, RZ, 0x1d ;  /* 0x00000006140c7c11 */ /* 0x040fe2000f8fe8ff */
[----:B------:R-:W0:Y:S01]  /*0220*/  LDC.64 R2, c[0x0][0x380] ;  /* 0x0000e000ff027b82 */ /* 0x000e220000000a00 */
[----:B------:R-:W-:-:S07]  /*0230*/  LEA.HI R0, R20, UR7, RZ, 0x1d ;  /* 0x0000000714007c11 */ /* 0x000fce000f8fe8ff */
[----:B------:R-:W0:Y:S08]  /*0240*/  LDC.64 R4, c[0x0][0x388] ;  /* 0x0000e200ff047b82 */ /* 0x000e300000000a00 */
[----:B---34-:R-:W0:Y:S02]  /*0250*/  LDC.64 R6, c[0x0][0x390] ;  /* 0x0000e400ff067b82 */ /* 0x018e240000000a00 */
.L_x_11:
[----:B------:R-:W-:Y:S01]  /*0260*/  BSSY.RECONVERGENT B0, `(.L_x_6) ;  /* 0x0000039000007945 */ /* 0x000fe20003800200 */
[----:B---3--:R-:W-:-:S03]  /*0270*/  HFMA2 R8, -RZ, RZ, -598.5, 40320 ;  /* 0xe0ad78ecff087431 */ /* 0x008fc600000001ff */
[----:B--2---:R-:W-:Y:S05]  /*0280*/  @P0 BRA `(.L_x_7) ;  /* 0x0000000000d80947 */ /* 0x004fea0003800000 */
[----:B0-----:R-:W0:Y:S01]  /*0290*/  I2F.U32.RP R10, R18 ;  /* 0x00000012000a7306 */ /* 0x001e220000209000 */
[----:B------:R-:W-:Y:S01]  /*02a0*/  ISETP.NE.U32.AND P1, PT, R18, RZ, PT ;  /* 0x000000ff1200720c */ /* 0x000fe20003f25070 */
[----:B--2---:R-:W-:-:S04]  /*02b0*/  IMAD R21, R19, UR4, R20 ;  /* 0x0000000413157c24 */ /* 0x004fc8000f8e0214 */
[----:B-1----:R-:W-:Y:S02]  /*02c0*/  IMAD R13, R16, UR5, R21 ;  /* 0x00000005100d7c24 */ /* 0x002fe4000f8e0215 */
[----:B0-----:R-:W0:Y:S02]  /*02d0*/  MUFU.RCP R10, R10 ;  /* 0x0000000a000a7308 */ /* 0x001e240000001000 */
[----:B0-----:R-:W-:-:S06]  /*02e0*/  VIADD R8, R10, 0xffffffe ;  /* 0x0ffffffe0a087836 */ /* 0x001fcc0000000000 */
[----:B------:R0:W1:Y:S02]  /*02f0*/  F2I.FTZ.U32.TRUNC.NTZ R9, R8 ;  /* 0x0000000800097305 */ /* 0x000064000021f000 */
[----:B0-----:R-:W-:Y:S01]  /*0300*/  IMAD.MOV.U32 R8, RZ, RZ, RZ ;  /* 0x000000ffff087224 */ /* 0x001fe200078e00ff */
[----:B-1----:R-:W-:-:S05]  /*0310*/  IADD3 R11, PT, PT, RZ, -R9, RZ ;  /* 0x80000009ff0b7210 */ /* 0x002fca0007ffe0ff */
[----:B------:R-:W-:-:S04]  /*0320*/  IMAD R11, R11, R18, RZ ;  /* 0x000000120b0b7224 */ /* 0x000fc800078e02ff */
[----:B------:R-:W-:-:S04]  /*0330*/  IMAD.HI.U32 R11, R9, R11, R8 ;  /* 0x0000000b090b7227 */ /* 0x000fc800078e0008 */
[----:B------:R-:W-:-:S04]  /*0340*/  IMAD.WIDE R8, R13, 0x2, R2 ;  /* 0x000000020d087825 */ /* 0x000fc800078e0202 */
[----:B------:R-:W-:Y:S02]  /*0350*/  IMAD.HI.U32 R11, R11, UR10, RZ ;  /* 0x0000000a0b0b7c27 */ /* 0x000fe4000f8e00ff */
[----:B------:R-:W2:Y:S03]  /*0360*/  LDG.E.U16 R8, desc[UR12][R8.64] ;  /* 0x0000000c08087981 */ /* 0x000ea6000c1e1500 */
[----:B------:R-:W-:-:S05]  /*0370*/  IADD3 R11, PT, PT, -R11, RZ, RZ ;  /* 0x000000ff0b0b7210 */ /* 0x000fca0007ffe1ff */
[----:B------:R-:W-:-:S05]  /*0380*/  IMAD R11, R18, R11, UR10 ;  /* 0x0000000a120b7e24 */ /* 0x000fca000f8e020b */
[----:B------:R-:W-:-:S13]  /*0390*/  ISETP.GE.U32.AND P0, PT, R11, R18, PT ;  /* 0x000000120b00720c */ /* 0x000fda0003f06070 */
[----:B------:R-:W-:-:S05]  /*03a0*/  @P0 IMAD.IADD R11, R11, 0x1, -R18 ;  /* 0x000000010b0b0824 */ /* 0x000fca00078e0a12 */
[----:B------:R-:W-:-:S13]  /*03b0*/  ISETP.GE.U32.AND P0, PT, R11, R18, PT ;  /* 0x000000120b00720c */ /* 0x000fda0003f06070 */
[-C--:B------:R-:W-:Y:S02]  /*03c0*/  @P0 IADD3 R11, PT, PT, R11, -R18.reuse, RZ ;  /* 0x800000120b0b0210 */ /* 0x080fe40007ffe0ff */
[----:B------:R-:W-:-:S05]  /*03d0*/  @!P1 LOP3.LUT R11, RZ, R18, RZ, 0x33, !PT ;  /* 0x00000012ff0b9212 */ /* 0x000fca00078e33ff */
[----:B------:R-:W-:-:S04]  /*03e0*/  IMAD R11, R11, R16, R21 ;  /* 0x000000100b0b7224 */ /* 0x000fc800078e0215 */
[----:B------:R-:W-:-:S06]  /*03f0*/  IMAD.WIDE R10, R11, 0x2, R6 ;  /* 0x000000020b0a7825 */ /* 0x000fcc00078e0206 */
[----:B------:R0:W5:Y:S01]  /*0400*/  LDG.E.U16.CONSTANT R10, desc[UR12][R10.64] ;  /* 0x0000000c0a0a7981 */ /* 0x000162000c1e9500 */
[----:B------:R-:W-:-:S04]  /*0410*/  UISETP.NE.U32.AND UP0, UPT, UR14, URZ, UPT ;  /* 0x000000ff0e00728c */ /* 0x000fc8000bf05070 */
[----:B------:R-:W-:Y:S01]  /*0420*/  UISETP.NE.AND.EX UP0, UPT, UR15, URZ, UPT, UP0 ;  /* 0x000000ff0f00728c */ /* 0x000fe2000bf05300 */
[----:B------:R-:W-:Y:S02]  /*0430*/  IMAD.MOV.U32 R25, RZ, RZ, RZ ;  /* 0x000000ffff197224 */ /* 0x000fe400078e00ff */
[----:B--2---:R-:W-:-:S06]  /*0440*/  HADD2.F32 R22, -RZ, R8.H0_H0 ;  /* 0x20000008ff167230 */ /* 0x004fcc0000004100 */
[----:B0-----:R-:W-:Y:S05]  /*0450*/  BRA.U !UP0, `(.L_x_8) ;  /* 0x0000000108587547 */ /* 0x001fea000b800000 */
[----:B------:R-:W0:Y:S01]  /*0460*/  I2F.U32.RP R11, R18 ;  /* 0x00000012000b7306 */ /* 0x000e220000209000 */
[----:B------:R-:W-:-:S07]  /*0470*/  ISETP.NE.U32.AND P2, PT, R18, RZ, PT ;  /* 0x000000ff1200720c */ /* 0x000fce0003f45070 */
[----:B0-----:R-:W0:Y:S02]  /*0480*/  MUFU.RCP R11, R11 ;  /* 0x0000000b000b7308 */ /* 0x001e240000001000 */
[----:B0-----:R-:W-:-:S06]  /*0490*/  IADD3 R8, PT, PT, R11, 0xffffffe, RZ ;  /* 0x0ffffffe0b087810 */ /* 0x001fcc0007ffe0ff */
[----:B------:R0:W1:Y:S02]  /*04a0*/  F2I.FTZ.U32.TRUNC.NTZ R9, R8 ;  /* 0x0000000800097305 */ /* 0x000064000021f000 */
[----:B0-----:R-:W-:Y:S01]  /*04b0*/  MOV R8, RZ ;  /* 0x000000ff00087202 */ /* 0x001fe20000000f00 */
[----:B-1----:R-:W-:-:S04]  /*04c0*/  IMAD.MOV R25, RZ, RZ, -R9 ;  /* 0x000000ffff197224 */ /* 0x002fc800078e0a09 */
[----:B------:R-:W-:-:S04]  /*04d0*/  IMAD R25, R25, R18, RZ ;  /* 0x0000001219197224 */ /* 0x000fc800078e02ff */
[----:B------:R-:W-:-:S06]  /*04e0*/  IMAD.HI.U32 R9, R9, R25, R8 ;  /* 0x0000001909097227 */ /* 0x000fcc00078e0008 */
[----:B------:R-:W-:-:S04]  /*04f0*/  IMAD.HI.U32 R9, R9, UR10, RZ ;  /* 0x0000000a09097c27 */ /* 0x000fc8000f8e00ff */
[----:B------:R-:W-:-:S04]  /*0500*/  IMAD.MOV R25, RZ, RZ, -R9 ;  /* 0x000000ffff197224 */ /* 0x000fc800078e0a09 */
[----:B------:R-:W-:-:S05]  /*0510*/  IMAD R25, R18, R25, UR10 ;  /* 0x0000000a12197e24 */ /* 0x000fca000f8e0219 */
[----:B------:R-:W-:-:S13]  /*0520*/  ISETP.GE.U32.AND P0, PT, R25, R18, PT ;  /* 0x000000121900720c */ /* 0x000fda0003f06070 */
[----:B------:R-:W-:Y:S01]  /*0530*/  @P0 IADD3 R25, PT, PT, R25, -R18, RZ ;  /* 0x8000001219190210 */ /* 0x000fe20007ffe0ff */
[----:B------:R-:W-:-:S03]  /*0540*/  @P0 VIADD R9, R9, 0x1 ;  /* 0x0000000109090836 */ /* 0x000fc60000000000 */
[----:B------:R-:W-:-:S13]  /*0550*/  ISETP.GE.U32.AND P1, PT, R25, R18, PT ;  /* 0x000000121900720c */ /* 0x000fda0003f26070 */
[----:B------:R-:W-:Y:S02]  /*0560*/  @P1 IADD3 R9, PT, PT, R9, 0x1, RZ ;  /* 0x0000000109091810 */ /* 0x000fe40007ffe0ff */
[----:B------:R-:W-:-:S05]  /*0570*/  @!P2 LOP3.LUT R9, RZ, R18, RZ, 0x33, !PT ;  /* 0x00000012ff09a212 */ /* 0x000fca00078e33ff */
[----:B------:R-:W-:-:S04]  /*0580*/  IMAD R9, R9, R16, R21 ;  /* 0x0000001009097224 */ /* 0x000fc800078e0215 */
[----:B------:R-:W-:-:S06]  /*0590*/  IMAD.WIDE.U32 R8, R9, 0x2, R4 ;  /* 0x0000000209087825 */ /* 0x000fcc00078e0004 */
[----:B------:R-:W2:Y:S02]  /*05a0*/  LDG.E.U16.CONSTANT R8, desc[UR12][R8.64] ;  /* 0x0000000c08087981 */ /* 0x000ea4000c1e9500 */
[----:B--2---:R-:W-:-:S07]  /*05b0*/  HADD2.F32 R25, -RZ, R8.H0_H0 ;  /* 0x20000008ff197230 */ /* 0x004fce0000004100 */
.L_x_8:
[----:B-----5:R-:W-:Y:S02]  /*05c0*/  HADD2.F32 R9, -RZ, R10.H0_H0 ;  /* 0x2000000aff097230 */ /* 0x020fe40000004100 */
[----:B------:R-:W-:-:S04]  /*05d0*/  FFMA.FTZ R22, R22, UR16, R25 ;  /* 0x0000001016167c23 */ /* 0x000fc80008010019 */
[----:B------:R-:W-:-:S07]  /*05e0*/  FADD.FTZ R8, R22, R9 ;  /* 0x0000000916087221 */ /* 0x000fce0000010000 */
.L_x_7:
[----:B--2---:R-:W-:Y:S05]  /*05f0*/  BSYNC.RECONVERGENT B0 ;  /* 0x0000000000007941 */ /* 0x004fea0003800200 */
.L_x_6:
[----:B------:R-:W2:Y:S01]  /*0600*/  SHFL.BFLY PT, R9, R8, 0x10, 0x1f ;  /* 0x0e001f0008097f89 */ /* 0x000ea200000e0000 */
[----:B------:R-:W-:Y:S01]  /*0610*/  ISETP.NE.AND P1, PT, R23, RZ, PT ;  /* 0x000000ff1700720c */ /* 0x000fe20003f25270 */
[----:B------:R-:W-:Y:S01]  /*0620*/  BSSY.RECONVERGENT B0, `(.L_x_9) ;  /* 0x0000051000007945 */ /* 0x000fe20003800200 */
[----:B------:R-:W-:Y:S02]  /*0630*/  FSETP.GT.FTZ.AND P2, PT, R14, R17, PT ;  /* 0x000000110e00720b */ /* 0x000fe40003f54000 */
[C---:B------:R-:W-:Y:S02]  /*0640*/  ISETP.NE.AND P3, PT, R20.reuse, RZ, PT ;  /* 0x000000ff1400720c */ /* 0x040fe40003f65270 */
[----:B------:R-:W-:-:S11]  /*0650*/  ISETP.GE.U32.AND P0, PT, R20, UR17, PT ;  /* 0x0000001114007c0c */ /* 0x000fd6000bf06070 */
[----:B------:R-:W3:Y:S01]  /*0660*/  @!P3 S2R R26, SR_CgaCtaId ;  /* 0x00000000001ab919 */ /* 0x000ee20000008800 */
[----:B--2---:R-:W-:-:S05]  /*0670*/  FMNMX.FTZ R9, R9, R8, !PT ;  /* 0x0000000809097209 */ /* 0x004fca0007810000 */
[----:B------:R-:W2:Y:S02]  /*0680*/  SHFL.BFLY PT, R10, R9, 0x8, 0x1f ;  /* 0x0d001f00090a7f89 */ /* 0x000ea400000e0000 */
[----:B--2---:R-:W-:-:S05]  /*0690*/  FMNMX.FTZ R10, R9, R10, !PT ;  /* 0x0000000a090a7209 */ /* 0x004fca0007810000 */
[----:B------:R-:W2:Y:S02]  /*06a0*/  SHFL.BFLY PT, R11, R10, 0x4, 0x1f ;  /* 0x0c801f000a0b7f89 */ /* 0x000ea400000e0000 */
[----:B--2---:R-:W-:-:S05]  /*06b0*/  FMNMX.FTZ R11, R10, R11, !PT ;  /* 0x0000000b0a0b7209 */ /* 0x004fca0007810000 */
[----:B------:R-:W2:Y:S02]  /*06c0*/  SHFL.BFLY PT, R22, R11, 0x2, 0x1f ;  /* 0x0c401f000b167f89 */ /* 0x000ea400000e0000 */
[----:B--2---:R-:W-:-:S05]  /*06d0*/  FMNMX.FTZ R22, R11, R22, !PT ;  /* 0x000000160b167209 */ /* 0x004fca0007810000 */
[----:B------:R-:W2:Y:S02]  /*06e0*/  SHFL.BFLY PT, R21, R22, 0x1, 0x1f ;  /* 0x0c201f0016157f89 */ /* 0x000ea400000e0000 */
[----:B--2---:R-:W-:Y:S01]  /*06f0*/  FMNMX.FTZ R25, R22, R21, !PT ;  /* 0x0000001516197209 */ /* 0x004fe20007810000 */
[----:B------:R-:W-:-:S04]  /*0700*/  IMAD.MOV.U32 R21, RZ, RZ, -0x1f528714 ;  /* 0xe0ad78ecff157424 */ /* 0x000fc800078e00ff */
[----:B------:R2:W-:Y:S01]  /*0710*/  @!P1 STS [R12], R25 ;  /* 0x000000190c009388 */ /* 0x0005e20000000800 */
[----:B------:R-:W-:Y:S06]  /*0720*/  BAR.SYNC.DEFER_BLOCKING 0x0 ;  /* 0x0000000000007b1d */ /* 0x000fec0000010000 */
[----:B--2---:R-:W2:Y:S01]  /*0730*/  @!P0 S2R R25, SR_CgaCtaId ;  /* 0x0000000000198919 */ /* 0x004ea20000008800 */
[----:B------:R-:W4:Y:S04]  /*0740*/  @P2 LDS R21, [R15+UR6] ;  /* 0x000000060f152984 */ /* 0x000f280008000800 */
[----:B----4-:R-:W4:Y:S02]  /*0750*/  SHFL.BFLY PT, R10, R21, 0x10, 0x1f ;  /* 0x0e001f00150a7f89 */ /* 0x010f2400000e0000 */
[----:B----4-:R-:W-:-:S02]  /*0760*/  FMNMX.FTZ R10, R10, R21, !PT ;  /* 0x000000150a0a7209 */ /* 0x010fc40007810000 */
[----:B------:R-:W-:-:S03]  /*0770*/  @!P3 MOV R21, 0x400 ;  /* 0x000004000015b802 */ /* 0x000fc60000000f00 */
[----:B------:R-:W4:Y:S01]  /*0780*/  SHFL.BFLY PT, R9, R10, 0x8, 0x1f ;  /* 0x0d001f000a097f89 */ /* 0x000f2200000e0000 */
[----:B---3--:R-:W-:Y:S02]  /*0790*/  @!P3 LEA R21, R26, R21, 0x18 ;  /* 0x000000151a15b211 */ /* 0x008fe400078ec0ff */
[----:B----4-:R-:W-:Y:S02]  /*07a0*/  FMNMX.FTZ R9, R10, R9, !PT ;  /* 0x000000090a097209 */ /* 0x010fe40007810000 */
[----:B------:R-:W-:-:S03]  /*07b0*/  @!P0 MOV R10, 0x400 ;  /* 0x00000400000a8802 */ /* 0x000fc60000000f00 */
[----:B------:R-:W3:Y:S01]  /*07c0*/  SHFL.BFLY PT, R22, R9, 0x4, 0x1f ;  /* 0x0c801f0009167f89 */ /* 0x000ee200000e0000 */
[----:B--2---:R-:W-:Y:S02]  /*07d0*/  @!P0 LEA R25, R25, R10, 0x18 ;  /* 0x0000000a19198211 */ /* 0x004fe400078ec0ff */
[----:B---3--:R-:W-:-:S05]  /*07e0*/  FMNMX.FTZ R22, R9, R22, !PT ;  /* 0x0000001609167209 */ /* 0x008fca0007810000 */
[----:B------:R-:W2:Y:S02]  /*07f0*/  SHFL.BFLY PT, R11, R22, 0x2, 0x1f ;  /* 0x0c401f00160b7f89 */ /* 0x000ea400000e0000 */
[----:B--2---:R-:W-:-:S05]  /*0800*/  FMNMX.FTZ R11, R22, R11, !PT ;  /* 0x0000000b160b7209 */ /* 0x004fca0007810000 */
[----:B------:R-:W2:Y:S02]  /*0810*/  SHFL.BFLY PT, R24, R11, 0x1, 0x1f ;  /* 0x0c201f000b187f89 */ /* 0x000ea400000e0000 */
[----:B--2---:R-:W-:-:S05]  /*0820*/  FMNMX.FTZ R24, R11, R24, !PT ;  /* 0x000000180b187209 */ /* 0x004fca0007810000 */
[----:B------:R-:W-:Y:S01]  /*0830*/  @!P3 STS [R21+0x4], R24 ;  /* 0x000004181500b388 */ /* 0x000fe20000000800 */
[----:B------:R-:W-:Y:S06]  /*0840*/  BAR.SYNC.DEFER_BLOCKING 0x0 ;  /* 0x0000000000007b1d */ /* 0x000fec0000010000 */
[----:B------:R-:W2:Y:S02]  /*0850*/  @!P0 LDS R9, [R25+0x4] ;  /* 0x0000040019098984 */ /* 0x000ea40000000800 */
[----:B--2---:R-:W-:Y:S01]  /*0860*/  @!P0 FADD.FTZ R9, -R9, R8 ;  /* 0x0000000809098221 */ /* 0x004fe20000010100 */
[----:B------:R-:W-:-:S03]  /*0870*/  HFMA2 R8, -RZ, RZ, 0, 0 ;  /* 0x00000000ff087431 */ /* 0x000fc600000001ff */
[----:B------:R-:W-:-:S04]  /*0880*/  @!P0 FMUL.FTZ R9, R9, 1.4426950216293334961 ;  /* 0x3fb8aa3b09098820 */ /* 0x000fc80000410000 */
[----:B------:R2:W3:Y:S02]  /*0890*/  @!P0 MUFU.EX2 R8, R9 ;  /* 0x0000000900088308 */ /* 0x0004e40000000800 */
[----:B--2---:R-:W-:Y:S01]  /*08a0*/  IMAD.MOV.U32 R9, RZ, RZ, RZ ;  /* 0x000000ffff097224 */ /* 0x004fe200078e00ff */
[----:B---3--:R-:W2:Y:S02]  /*08b0*/  SHFL.BFLY PT, R11, R8, 0x10, 0x1f ;  /* 0x0e001f00080b7f89 */ /* 0x008ea400000e0000 */
[----:B--2---:R-:W-:-:S05]  /*08c0*/  FADD.FTZ R11, R11, R8 ;  /* 0x000000080b0b7221 */ /* 0x004fca0000010000 */
[----:B------:R-:W2:Y:S02]  /*08d0*/  SHFL.BFLY PT, R10, R11, 0x8, 0x1f ;  /* 0x0d001f000b0a7f89 */ /* 0x000ea400000e0000 */
[----:B--2---:R-:W-:-:S05]  /*08e0*/  FADD.FTZ R10, R11, R10 ;  /* 0x0000000a0b0a7221 */ /* 0x004fca0000010000 */
[----:B------:R-:W2:Y:S02]  /*08f0*/  SHFL.BFLY PT, R21, R10, 0x4, 0x1f ;  /* 0x0c801f000a157f89 */ /* 0x000ea400000e0000 */
[----:B--2---:R-:W-:-:S05]  /*0900*/  FADD.FTZ R21, R10, R21 ;  /* 0x000000150a157221 */ /* 0x004fca0000010000 */
[----:B------:R-:W2:Y:S02]  /*0910*/  SHFL.BFLY PT, R22, R21, 0x2, 0x1f ;  /* 0x0c401f0015167f89 */ /* 0x000ea400000e0000 */
[----:B--2---:R-:W-:-:S05]  /*0920*/  FADD.FTZ R22, R21, R22 ;  /* 0x0000001615167221 */ /* 0x004fca0000010000 */
[----:B------:R-:W2:Y:S02]  /*0930*/  SHFL.BFLY PT, R25, R22, 0x1, 0x1f ;  /* 0x0c201f0016197f89 */ /* 0x000ea400000e0000 */
[----:B--2---:R-:W-:-:S05]  /*0940*/  FADD.FTZ R25, R22, R25 ;  /* 0x0000001916197221 */ /* 0x004fca0000010000 */
[----:B------:R2:W-:Y:S01]  /*0950*/  @!P1 STS [R0], R25 ;  /* 0x0000001900009388 */ /* 0x0005e20000000800 */
[----:B------:R-:W-:Y:S06]  /*0960*/  BAR.SYNC.DEFER_BLOCKING 0x0 ;  /* 0x0000000000007b1d */ /* 0x000fec0000010000 */
[----:B--2---:R-:W2:Y:S01]  /*0970*/  @!P3 S2R R25, SR_CgaCtaId ;  /* 0x000000000019b919 */ /* 0x004ea20000008800 */
[----:B------:R-:W3:Y:S04]  /*0980*/  @P2 LDS R9, [R15+UR7] ;  /* 0x000000070f092984 */ /* 0x000ee80008000800 */
[----:B---3--:R-:W3:Y:S02]  /*0990*/  SHFL.BFLY PT, R24, R9, 0x10, 0x1f ;  /* 0x0e001f0009187f89 */ /* 0x008ee400000e0000 */
[----:B---3--:R-:W-:-:S05]  /*09a0*/  FADD.FTZ R24, R24, R9 ;  /* 0x0000000918187221 */ /* 0x008fca0000010000 */
[----:B------:R-:W3:Y:S02]  /*09b0*/  SHFL.BFLY PT, R11, R24, 0x8, 0x1f ;  /* 0x0d001f00180b7f89 */ /* 0x000ee400000e0000 */
[----:B---3--:R-:W-:-:S05]  /*09c0*/  FADD.FTZ R11, R24, R11 ;  /* 0x0000000b180b7221 */ /* 0x008fca0000010000 */
[----:B------:R-:W3:Y:S02]  /*09d0*/  SHFL.BFLY PT, R10, R11, 0x4, 0x1f ;  /* 0x0c801f000b0a7f89 */ /* 0x000ee400000e0000 */
[----:B---3--:R-:W-:-:S05]  /*09e0*/  FADD.FTZ R10, R11, R10 ;  /* 0x0000000a0b0a7221 */ /* 0x008fca0000010000 */
[----:B------:R-:W3:Y:S02]  /*09f0*/  SHFL.BFLY PT, R21, R10, 0x2, 0x1f ;  /* 0x0c401f000a157f89 */ /* 0x000ee400000e0000 */
[----:B---3--:R-:W-:-:S05]  /*0a00*/  FADD.FTZ R21, R10, R21 ;  /* 0x000000150a157221 */ /* 0x008fca0000010000 */
[----:B------:R-:W3:Y:S02]  /*0a10*/  SHFL.BFLY PT, R22, R21, 0x1, 0x1f ;  /* 0x0c201f0015167f89 */ /* 0x000ee400000e0000 */
[----:B---3--:R-:W-:-:S04]  /*0a20*/  FADD.FTZ R22, R21, R22 ;  /* 0x0000001615167221 */ /* 0x008fc80000010000 */
[----:B------:R-:W-:Y:S01]  /*0a30*/  @!P3 FADD.FTZ R9, R22, 9.9999999747524270788e-07 ;  /* 0x358637bd1609b421 */ /* 0x000fe20000010000 */
[----:B------:R-:W-:-:S04]  /*0a40*/  @!P3 MOV R22, 0x400 ;  /* 0x000004000016b802 */ /* 0x000fc80000000f00 */
[----:B--2---:R-:W-:Y:S01]  /*0a50*/  @!P3 LEA R22, R25, R22, 0x18 ;  /* 0x000000161916b211 */ /* 0x004fe200078ec0ff */
[----:B------:R-:W2:Y:S02]  /*0a60*/  @!P3 MUFU.RCP R9, R9 ;  /* 0x000000090009b308 */ /* 0x000ea40000001000 */
[----:B--2---:R-:W-:-:S05]  /*0a70*/  @!P3 FADD.FTZ R11, R9, -RZ ;  /* 0x800000ff090bb221 */ /* 0x004fca0000010000 */
[----:B------:R2:W-:Y:S01]  /*0a80*/  @!P3 STS [R22], R11 ;  /* 0x0000000b1600b388 */ /* 0x0005e20000000800 */
[----:B------:R-:W-:Y:S06]  /*0a90*/  BAR.SYNC.DEFER_BLOCKING 0x0 ;  /* 0x0000000000007b1d */ /* 0x000fec0000010000 */
[----:B------:R-:W-:Y:S05]  /*0aa0*/  @P0 BRA `(.L_x_10) ;  /* 0x0000000000200947 */ /* 0x000fea0003800000 */
[----:B------:R-:W3:Y:S01]  /*0ab0*/  S2UR UR9, SR_CgaCtaId ;  /* 0x00000000000979c3 */ /* 0x000ee20000008800 */
[----:B------:R-:W-:Y:S02]  /*0ac0*/  UMOV UR8, 0x400 ;  /* 0x0000040000087882 */ /* 0x000fe40000000000 */
[----:B---3--:R-:W-:-:S09]  /*0ad0*/  ULEA UR8, UR9, UR8, 0x18 ;  /* 0x0000000809087291 */ /* 0x008fd2000f8ec0ff */
[----:B------:R-:W3:Y:S02]  /*0ae0*/  LDS R9, [UR8] ;  /* 0x00000008ff097984 */ /* 0x000ee40008000800 */
[----:B---3--:R-:W-:-:S05]  /*0af0*/  FMUL.FTZ R9, R9, R8 ;  /* 0x0000000809097220 */ /* 0x008fca0000410000 */
[----:B------:R-:W-:Y:S01]  /*0b00*/  F2FP.F16.F32.PACK_AB R10, RZ, R9 ;  /* 0x00000009ff0a723e */ /* 0x000fe200000000ff */
[----:B0-----:R-:W-:-:S05]  /*0b10*/  IMAD.WIDE R8, R13, 0x2, R2 ;  /* 0x000000020d087825 */ /* 0x001fca00078e0202 */
[----:B------:R3:W-:Y:S02]  /*0b20*/  STG.E.U16 desc[UR12][R8.64], R10 ;  /* 0x0000000a08007986 */ /* 0x0007e4000c10150c */
.L_x_10:
[----:B------:R-:W-:Y:S05]  /*0b30*/  BSYNC.RECONVERGENT B0 ;  /* 0x0000000000007941 */ /* 0x000fea0003800200 */
.L_x_9:
[----:B------:R-:W-:-:S04]  /*0b40*/  UIADD3 UR4, UPT, UPT, UR11, UR4, URZ ;  /* 0x000000040b047290 */ /* 0x000fc8000fffe0ff */
[----:B------:R-:W-:-:S09]  /*0b50*/  UISETP.GE.AND UP0, UPT, UR4, UR17, UPT ;  /* 0x000000110400728c */ /* 0x000fd2000bf06270 */
[----:B------:R-:W-:Y:S05]  /*0b60*/  BRA.U !UP0, `(.L_x_11) ;  /* 0xfffffff508bc7547 */ /* 0x000fea000b83ffff */
[----:B------:R-:W-:Y:S05]  /*0b70*/  EXIT ;  /* 0x000000000000794d */ /* 0x000fea0003800000 */
.L_x_12:
        /* <DEDUP_REMOVED lines=16> */
.L_x_692:


//--------------------- .text._ZN17fastertransformer38softmax_withRelPosBias_element1_kernelIfEEvPT_PKS1_S4_iiiiif --------------------------
	.section	.text._ZN17fastertransformer38softmax_withRelPosBias_element1_kernelIfEEvPT_PKS1_S4_iiiiif,"ax",@progbits
	.align	128
        .global         _ZN17fastertransformer38softmax_withRelPosBias_element1_kernelIfEEvPT_PKS1_S4_iiiiif
        .type           _ZN17fastertransformer38softmax_withRelPosBias_element1_kernelIfEEvPT_PKS1_S4_iiiiif,@function
        .size           _ZN17fastertransformer38softmax_withRelPosBias_element1_kernelIfEEvPT_PKS1_S4_iiiiif,(.L_x_693 - _ZN17fastertransformer38softmax_withRelPosBias_element1_kernelIfEEvPT_PKS1_S4_iiiiif)
        .other          _ZN17fastertransformer38softmax_withRelPosBias_element1_kernelIfEEvPT_PKS1_S4_iiiiif,@"STO_CUDA_ENTRY STV_DEFAULT"
_ZN17fastertransformer38softmax_withRelPosBias_element1_kernelIfEEvPT_PKS1_S4_iiiiif:
.text._ZN17fastertransformer38softmax_withRelPosBias_element1_kernelIfEEvPT_PKS1_S4_iiiiif:
        /* <DEDUP_REMOVED lines=20> */
[----:B0-----:R-:W-:-:S05]  /*0140*/  IMAD.SHL.U32 R15, R20, 0x4, RZ ;  /* 0x00000004140f7824 */ /* 0x001fca00078e00ff */
        /* <DEDUP_REMOVED lines=17> */
.L_x_16:
[----:B------:R-:W-:Y:S01]  /*0260*/  BSSY.RECONVERGENT B0, `(.L_x_13) ;  /* 0x0000036000007945 */ /* 0x000fe20003800200 */
[----:B------:R-:W-:-:S03]  /*0270*/  IMAD.MOV.U32 R10, RZ, RZ, -0x1f528714 ;  /* 0xe0ad78ecff0a7424 */ /* 0x000fc600078e00ff */
[----:B---3--:R-:W-:Y:S05]  /*0280*/  @P0 BRA `(.L_x_14) ;  /* 0x0000000000cc0947 */ /* 0x008fea0003800000 */
[----:B0-----:R-:W0:Y:S01]  /*0290*/  I2F.U32.RP R10, R18 ;  /* 0x00000012000a7306 */ /* 0x001e220000209000 */
[----:B------:R-:W-:Y:S01]  /*02a0*/  ISETP.NE.U32.AND P1, PT, R18, RZ, PT ;  /* 0x000000ff1200720c */ /* 0x000fe20003f25070 */
[----:B--2---:R-:W-:-:S04]  /*02b0*/  IMAD R23, R19, UR4, R20 ;  /* 0x0000000413177c24 */ /* 0x004fc8000f8e0214 */
[----:B-1----:R-:W-:Y:S02]  /*02c0*/  IMAD R13, R16, UR5, R23 ;  /* 0x00000005100d7c24 */ /* 0x002fe4000f8e0217 */
[----:B0-----:R-:W0:Y:S02]  /*02d0*/  MUFU.RCP R10, R10 ;  /* 0x0000000a000a7308 */ /* 0x001e240000001000 */
[----:B0-----:R-:W-:-:S06]  /*02e0*/  IADD3 R8, PT, PT, R10, 0xffffffe, RZ ;  /* 0x0ffffffe0a087810 */ /* 0x001fcc0007ffe0ff */
[----:B------:R0:W1:Y:S02]  /*02f0*/  F2I.FTZ.U32.TRUNC.NTZ R9, R8 ;  /* 0x0000000800097305 */ /* 0x000064000021f000 */
[----:B0-----:R-:W-:Y:S02]  /*0300*/  HFMA2 R8, -RZ, RZ, 0, 0 ;  /* 0x00000000ff087431 */ /* 0x001fe400000001ff */
[----:B-1----:R-:W-:-:S04]  /*0310*/  IMAD.MOV R11, RZ, RZ, -R9 ;  /* 0x000000ffff0b7224 */ /* 0x002fc800078e0a09 */
[----:B------:R-:W-:-:S04]  /*0320*/  IMAD R11, R11, R18, RZ ;  /* 0x000000120b0b7224 */ /* 0x000fc800078e02ff */
[----:B------:R-:W-:-:S04]  /*0330*/  IMAD.HI.U32 R11, R9, R11, R8 ;  /* 0x0000000b090b7227 */ /* 0x000fc800078e0008 */
[----:B------:R-:W-:-:S04]  /*0340*/  IMAD.WIDE R8, R13, 0x4, R4 ;  /* 0x000000040d087825 */ /* 0x000fc800078e0204 */
[----:B------:R-:W-:Y:S01]  /*0350*/  IMAD.HI.U32 R11, R11, UR9, RZ ;  /* 0x000000090b0b7c27 */ /* 0x000fe2000f8e00ff */
[----:B------:R0:W5:Y:S03]  /*0360*/  LDG.E R22, desc[UR12][R8.64] ;  /* 0x0000000c08167981 */ /* 0x000166000c1e1900 */
[----:B------:R-:W-:-:S04]  /*0370*/  IMAD.MOV R11, RZ, RZ, -R11 ;  /* 0x000000ffff0b7224 */ /* 0x000fc800078e0a0b */
[----:B------:R-:W-:-:S05]  /*0380*/  IMAD R11, R18, R11, UR9 ;  /* 0x00000009120b7e24 */ /* 0x000fca000f8e020b */
[----:B------:R-:W-:-:S13]  /*0390*/  ISETP.GE.U32.AND P0, PT, R11, R18, PT ;  /* 0x000000120b00720c */ /* 0x000fda0003f06070 */
[----:B------:R-:W-:-:S04]  /*03a0*/  @P0 IADD3 R11, PT, PT, R11, -R18, RZ ;  /* 0x800000120b0b0210 */ /* 0x000fc80007ffe0ff */
[----:B------:R-:W-:-:S13]  /*03b0*/  ISETP.GE.U32.AND P0, PT, R11, R18, PT ;  /* 0x000000120b00720c */ /* 0x000fda0003f06070 */
[----:B------:R-:W-:Y:S01]  /*03c0*/  @P0 IMAD.IADD R11, R11, 0x1, -R18 ;  /* 0x000000010b0b0824 */ /* 0x000fe200078e0a12 */
[----:B------:R-:W-:-:S05]  /*03d0*/  @!P1 LOP3.LUT R11, RZ, R18, RZ, 0x33, !PT ;  /* 0x00000012ff0b9212 */ /* 0x000fca00078e33ff */
[----:B------:R-:W-:-:S04]  /*03e0*/  IMAD R11, R11, R16, R23 ;  /* 0x000000100b0b7224 */ /* 0x000fc800078e0217 */
[----:B------:R-:W-:-:S06]  /*03f0*/  IMAD.WIDE R10, R11, 0x4, R2 ;  /* 0x000000040b0a7825 */ /* 0x000fcc00078e0202 */
[----:B------:R0:W5:Y:S01]  /*0400*/  LDG.E.CONSTANT R10, desc[UR12][R10.64] ;  /* 0x0000000c0a0a7981 */ /* 0x000162000c1e9900 */
[----:B------:R-:W-:-:S04]  /*0410*/  UISETP.NE.U32.AND UP0, UPT, UR14, URZ, UPT ;  /* 0x000000ff0e00728c */ /* 0x000fc8000bf05070 */
[----:B------:R-:W-:Y:S01]  /*0420*/  UISETP.NE.AND.EX UP0, UPT, UR15, URZ, UPT, UP0 ;  /* 0x000000ff0f00728c */ /* 0x000fe2000bf05300 */
[----:B------:R-:W-:-:S08]  /*0430*/  MOV R25, RZ ;  /* 0x000000ff00197202 */ /* 0x000fd00000000f00 */
[----:B0-----:R-:W-:Y:S05]  /*0440*/  BRA.U !UP0, `(.L_x_15) ;  /* 0x0000000108547547 */ /* 0x001fea000b800000 */
[----:B------:R-:W0:Y:S01]  /*0450*/  I2F.U32.RP R11, R18 ;  /* 0x00000012000b7306 */ /* 0x000e220000209000 */
[----:B------:R-:W-:-:S07]  /*0460*/  ISETP.NE.U32.AND P2, PT, R18, RZ, PT ;  /* 0x000000ff1200720c */ /* 0x000fce0003f45070 */
[----:B0-----:R-:W0:Y:S02]  /*0470*/  MUFU.RCP R11, R11 ;  /* 0x0000000b000b7308 */ /* 0x001e240000001000 */
[----:B0-----:R-:W-:-:S06]  /*0480*/  VIADD R8, R11, 0xffffffe ;  /* 0x0ffffffe0b087836 */ /* 0x001fcc0000000000 */
[----:B------:R0:W1:Y:S02]  /*0490*/  F2I.FTZ.U32.TRUNC.NTZ R9, R8 ;  /* 0x0000000800097305 */ /* 0x000064000021f000 */
[----:B0-----:R-:W-:Y:S01]  /*04a0*/  IMAD.MOV.U32 R8, RZ, RZ, RZ ;  /* 0x000000ffff087224 */ /* 0x001fe200078e00ff */
[----:B-1----:R-:W-:-:S05]  /*04b0*/  IADD3 R25, PT, PT, RZ, -R9, RZ ;  /* 0x80000009ff197210 */ /* 0x002fca0007ffe0ff */
[----:B------:R-:W-:-:S04]  /*04c0*/  IMAD R25, R25, R18, RZ ;  /* 0x0000001219197224 */ /* 0x000fc800078e02ff */
[----:B------:R-:W-:-:S06]  /*04d0*/  IMAD.HI.U32 R9, R9, R25, R8 ;  /* 0x0000001909097227 */ /* 0x000fcc00078e0008 */
[----:B------:R-:W-:-:S05]  /*04e0*/  IMAD.HI.U32 R9, R9, UR9, RZ ;  /* 0x0000000909097c27 */ /* 0x000fca000f8e00ff */
[----:B------:R-:W-:-:S05]  /*04f0*/  IADD3 R25, PT, PT, -R9, RZ, RZ ;  /* 0x000000ff09197210 */ /* 0x000fca0007ffe1ff */
[----:B------:R-:W-:-:S05]  /*0500*/  IMAD R25, R18, R25, UR9 ;  /* 0x0000000912197e24 */ /* 0x000fca000f8e0219 */
[----:B------:R-:W-:-:S13]  /*0510*/  ISETP.GE.U32.AND P0, PT, R25, R18, PT ;  /* 0x000000121900720c */ /* 0x000fda0003f06070 */
[----:B------:R-:W-:Y:S01]  /*0520*/  @P0 IMAD.IADD R25, R25, 0x1, -R18 ;  /* 0x0000000119190824 */ /* 0x000fe200078e0a12 */
[----:B------:R-:W-:-:S04]  /*0530*/  @P0 IADD3 R9, PT, PT, R9, 0x1, RZ ;  /* 0x0000000109090810 */ /* 0x000fc80007ffe0ff */
[----:B------:R-:W-:-:S13]  /*0540*/  ISETP.GE.U32.AND P1, PT, R25, R18, PT ;  /* 0x000000121900720c */ /* 0x000fda0003f26070 */
[----:B------:R-:W-:Y:S01]  /*0550*/  @P1 VIADD R9, R9, 0x1 ;  /* 0x0000000109091836 */ /* 0x000fe20000000000 */
[----:B------:R-:W-:-:S05]  /*0560*/  @!P2 LOP3.LUT R9, RZ, R18, RZ, 0x33, !PT ;  /* 0x00000012ff09a212 */ /* 0x000fca00078e33ff */
[----:B------:R-:W-:-:S04]  /*0570*/  IMAD R9, R9, R16, R23 ;  /* 0x0000001009097224 */ /* 0x000fc800078e0217 */
[----:B------:R-:W-:-:S05]  /*0580*/  IMAD.WIDE.U32 R8, R9, 0x4, R6 ;  /* 0x0000000409087825 */ /* 0x000fca00078e0006 */
[----:B------:R0:W5:Y:S02]  /*0590*/  LDG.E.CONSTANT R25, desc[UR12][R8.64] ;  /* 0x0000000c08197981 */ /* 0x000164000c1e9900 */
.L_x_15:
[----:B-----5:R-:W-:-:S04]  /*05a0*/  FFMA.FTZ R25, R22, UR16, R25 ;  /* 0x0000001016197c23 */ /* 0x020fc80008010019 */
[----:B------:R-:W-:-:S07]  /*05b0*/  FADD.FTZ R10, R25, R10 ;  /* 0x0000000a190a7221 */ /* 0x000fce0000010000 */
.L_x_14:
[----:B--2---:R-:W-:Y:S05]  /*05c0*/  BSYNC.RECONVERGENT B0 ;  /* 0x0000000000007941 */ /* 0x004fea0003800200 */
.L_x_13:
[----:B0-----:R-:W0:Y:S01]  /*05d0*/  SHFL.BFLY PT, R9, R10, 0x10, 0x1f ;  /* 0x0e001f000a097f89 */ /* 0x001e2200000e0000 */
[----:B------:R-:W-:Y:S01]  /*05e0*/  ISETP.NE.AND P1, PT, R21, RZ, PT ;  /* 0x000000ff1500720c */ /* 0x000fe20003f25270 */
[----:B------:R-:W-:Y:S01]  /*05f0*/  UIADD3 UR4, UPT, UPT, UR11, UR4, URZ ;  /* 0x000000040b047290 */ /* 0x000fe2000fffe0ff */
[----:B------:R-:W-:Y:S02]  /*0600*/  FSETP.GT.FTZ.AND P2, PT, R14, R17, PT ;  /* 0x000000110e00720b */ /* 0x000fe40003f54000 */
[C---:B------:R-:W-:Y:S01]  /*0610*/  ISETP.NE.AND P3, PT, R20.reuse, RZ, PT ;  /* 0x000000ff1400720c */ /* 0x040fe20003f65270 */
[----:B------:R-:W-:Y:S02]  /*0620*/  UISETP.GE.AND UP0, UPT, UR4, UR17, UPT ;  /* 0x000000110400728c */ /* 0x000fe4000bf06270 */
[----:B------:R-:W-:-:S10]  /*0630*/  ISETP.GE.U32.AND P0, PT, R20, UR17, PT ;  /* 0x0000001114007c0c */ /* 0x000fd4000bf06070 */
[----:B------:R-:W2:Y:S01]  /*0640*/  @!P3 S2R R26, SR_CgaCtaId ;  /* 0x00000000001ab919 */ /* 0x000ea20000008800 */
[----:B0-----:R-:W-:-:S05]  /*0650*/  FMNMX.FTZ R9, R9, R10, !PT ;  /* 0x0000000a09097209 */ /* 0x001fca0007810000 */
[----:B------:R-:W0:Y:S02]  /*0660*/  SHFL.BFLY PT, R8, R9, 0x8, 0x1f ;  /* 0x0d001f0009087f89 */ /* 0x000e2400000e0000 */
[----:B0-----:R-:W-:-:S05]  /*0670*/  FMNMX.FTZ R8, R9, R8, !PT ;  /* 0x0000000809087209 */ /* 0x001fca0007810000 */
[----:B------:R-:W0:Y:S02]  /*0680*/  SHFL.BFLY PT, R11, R8, 0x4, 0x1f ;  /* 0x0c801f00080b7f89 */ /* 0x000e2400000e0000 */
[----:B0-----:R-:W-:-:S05]  /*0690*/  FMNMX.FTZ R11, R8, R11, !PT ;  /* 0x0000000b080b7209 */ /* 0x001fca0007810000 */
[----:B------:R-:W0:Y:S02]  /*06a0*/  SHFL.BFLY PT, R22, R11, 0x2, 0x1f ;  /* 0x0c401f000b167f89 */ /* 0x000e2400000e0000 */
[----:B0-----:R-:W-:-:S05]  /*06b0*/  FMNMX.FTZ R22, R11, R22, !PT ;  /* 0x000000160b167209 */ /* 0x001fca0007810000 */
[----:B------:R-:W0:Y:S02]  /*06c0*/  SHFL.BFLY PT, R23, R22, 0x1, 0x1f ;  /* 0x0c201f0016177f89 */ /* 0x000e2400000e0000 */
[----:B0-----:R-:W-:Y:S01]  /*06d0*/  FMNMX.FTZ R25, R22, R23, !PT ;  /* 0x0000001716197209 */ /* 0x001fe20007810000 */
[----:B------:R-:W-:-:S04]  /*06e0*/  HFMA2 R23, -RZ, RZ, -598.5, 40320 ;  /* 0xe0ad78ecff177431 */ /* 0x000fc800000001ff */
[----:B------:R0:W-:Y:S01]  /*06f0*/  @!P1 STS [R12], R25 ;  /* 0x000000190c009388 */ /* 0x0001e20000000800 */
[----:B------:R-:W-:Y:S06]  /*0700*/  BAR.SYNC.DEFER_BLOCKING 0x0 ;  /* 0x0000000000007b1d */ /* 0x000fec0000010000 */
[----:B0-----:R-:W0:Y:S01]  /*0710*/  @!P0 S2R R25, SR_CgaCtaId ;  /* 0x0000000000198919 */ /* 0x001e220000008800 */
[----:B------:R-:W3:Y:S04]  /*0720*/  @P2 LDS R23, [R15+UR6] ;  /* 0x000000060f172984 */ /* 0x000ee80008000800 */
[----:B---3--:R-:W3:Y:S02]  /*0730*/  SHFL.BFLY PT, R8, R23, 0x10, 0x1f ;  /* 0x0e001f0017087f89 */ /* 0x008ee400000e0000 */
[----:B---3--:R-:W-:-:S02]  /*0740*/  FMNMX.FTZ R8, R8, R23, !PT ;  /* 0x0000001708087209 */ /* 0x008fc40007810000 */
[----:B------:R-:W-:-:S03]  /*0750*/  @!P3 MOV R23, 0x400 ;  /* 0x000004000017b802 */ /* 0x000fc60000000f00 */
[----:B------:R-:W3:Y:S01]  /*0760*/  SHFL.BFLY PT, R9, R8, 0x8, 0x1f ;  /* 0x0d001f0008097f89 */ /* 0x000ee200000e0000 */
[----:B--2---:R-:W-:Y:S02]  /*0770*/  @!P3 LEA R23, R26, R23, 0x18 ;  /* 0x000000171a17b211 */ /* 0x004fe400078ec0ff */
[----:B---3--:R-:W-:Y:S02]  /*0780*/  FMNMX.FTZ R9, R8, R9, !PT ;  /* 0x0000000908097209 */ /* 0x008fe40007810000 */
[----:B------:R-:W-:-:S03]  /*0790*/  @!P0 MOV R8, 0x400 ;  /* 0x0000040000088802 */ /* 0x000fc60000000f00 */
[----:B------:R-:W2:Y:S01]  /*07a0*/  SHFL.BFLY PT, R22, R9, 0x4, 0x1f ;  /* 0x0c801f0009167f89 */ /* 0x000ea200000e0000 */
[----:B0-----:R-:W-:Y:S02]  /*07b0*/  @!P0 LEA R25, R25, R8, 0x18 ;  /* 0x0000000819198211 */ /* 0x001fe400078ec0ff */
[----:B--2---:R-:W-:-:S05]  /*07c0*/  FMNMX.FTZ R22, R9, R22, !PT ;  /* 0x0000001609167209 */ /* 0x004fca0007810000 */
[----:B------:R-:W0:Y:S02]  /*07d0*/  SHFL.BFLY PT, R11, R22, 0x2, 0x1f ;  /* 0x0c401f00160b7f89 */ /* 0x000e2400000e0000 */
[----:B0-----:R-:W-:-:S05]  /*07e0*/  FMNMX.FTZ R11, R22, R11, !PT ;  /* 0x0000000b160b7209 */ /* 0x001fca0007810000 */
[----:B------:R-:W0:Y:S02]  /*07f0*/  SHFL.BFLY PT, R24, R11, 0x1, 0x1f ;  /* 0x0c201f000b187f89 */ /* 0x000e2400000e0000 */
[----:B0-----:R-:W-:-:S05]  /*0800*/  FMNMX.FTZ R24, R11, R24, !PT ;  /* 0x000000180b187209 */ /* 0x001fca0007810000 */
[----:B------:R-:W-:Y:S01]  /*0810*/  @!P3 STS [R23+0x4], R24 ;  /* 0x000004181700b388 */ /* 0x000fe20000000800 */
[----:B------:R-:W-:Y:S06]  /*0820*/  BAR.SYNC.DEFER_BLOCKING 0x0 ;  /* 0x0000000000007b1d */ /* 0x000fec0000010000 */
[----:B------:R-:W0:Y:S02]  /*0830*/  @!P0 LDS R9, [R25+0x4] ;  /* 0x0000040019098984 */ /* 0x000e240000000800 */
[----:B0-----:R-:W-:Y:S01]  /*0840*/  @!P0 FADD.FTZ R9, -R9, R10 ;  /* 0x0000000a09098221 */ /* 0x001fe20000010100 */
[----:B------:R-:W-:-:S03]  /*0850*/  IMAD.MOV.U32 R10, RZ, RZ, RZ ;  /* 0x000000ffff0a7224 */ /* 0x000fc600078e00ff */
[----:B------:R-:W-:-:S04]  /*0860*/  @!P0 FMUL.FTZ R9, R9, 1.4426950216293334961 ;  /* 0x3fb8aa3b09098820 */ /* 0x000fc80000410000 */
[----:B------:R0:W2:Y:S02]  /*0870*/  @!P0 MUFU.EX2 R10, R9 ;  /* 0x00000009000a8308 */ /* 0x0000a40000000800 */
[----:B0-----:R-:W-:Y:S01]  /*0880*/  MOV R9, RZ ;  /* 0x000000ff00097202 */ /* 0x001fe20000000f00 */
[----:B--2---:R-:W0:Y:S02]  /*0890*/  SHFL.BFLY PT, R11, R10, 0x10, 0x1f ;  /* 0x0e001f000a0b7f89 */ /* 0x004e2400000e0000 */
[----:B0-----:R-:W-:-:S05]  /*08a0*/  FADD.FTZ R11, R11, R10 ;  /* 0x0000000a0b0b7221 */ /* 0x001fca0000010000 */
[----:B------:R-:W0:Y:S02]  /*08b0*/  SHFL.BFLY PT, R8, R11, 0x8, 0x1f ;  /* 0x0d001f000b087f89 */ /* 0x000e2400000e0000 */
[----:B0-----:R-:W-:-:S05]  /*08c0*/  FADD.FTZ R8, R11, R8 ;  /* 0x000000080b087221 */ /* 0x001fca0000010000 */
[----:B------:R-:W0:Y:S02]  /*08d0*/  SHFL.BFLY PT, R23, R8, 0x4, 0x1f ;  /* 0x0c801f0008177f89 */ /* 0x000e2400000e0000 */
[----:B0-----:R-:W-:-:S05]  /*08e0*/  FADD.FTZ R23, R8, R23 ;  /* 0x0000001708177221 */ /* 0x001fca0000010000 */
[----:B------:R-:W0:Y:S02]  /*08f0*/  SHFL.BFLY PT, R22, R23, 0x2, 0x1f ;  /* 0x0c401f0017167f89 */ /* 0x000e2400000e0000 */
[----:B0-----:R-:W-:-:S05]  /*0900*/  FADD.FTZ R22, R23, R22 ;  /* 0x0000001617167221 */ /* 0x001fca0000010000 */
[----:B------:R-:W0:Y:S02]  /*0910*/  SHFL.BFLY PT, R25, R22, 0x1, 0x1f ;  /* 0x0c201f0016197f89 */ /* 0x000e2400000e0000 */
[----:B0-----:R-:W-:-:S05]  /*0920*/  FADD.FTZ R25, R22, R25 ;  /* 0x0000001916197221 */ /* 0x001fca0000010000 */
[----:B------:R0:W-:Y:S01]  /*0930*/  @!P1 STS [R0], R25 ;  /* 0x0000001900009388 */ /* 0x0001e20000000800 */
[----:B------:R-:W-:Y:S06]  /*0940*/  BAR.SYNC.DEFER_BLOCKING 0x0 ;  /* 0x0000000000007b1d */ /* 0x000fec0000010000 */
[----:B0-----:R-:W0:Y:S01]  /*0950*/  @!P0 S2R R25, SR_CgaCtaId ;  /* 0x0000000000198919 */ /* 0x001e220000008800 */
[----:B------:R-:W2:Y:S04]  /*0960*/  @P2 LDS R9, [R15+UR7] ;  /* 0x000000070f092984 */ /* 0x000ea80008000800 */
[----:B--2---:R-:W2:Y:S02]  /*0970*/  SHFL.BFLY PT, R24, R9, 0x10, 0x1f ;  /* 0x0e001f0009187f89 */ /* 0x004ea400000e0000 */
[----:B--2---:R-:W-:Y:S01]  /*0980*/  FADD.FTZ R24, R24, R9 ;  /* 0x0000000918187221 */ /* 0x004fe20000010000 */
[----:B------:R-:W-:-:S04]  /*0990*/  @!P3 MOV R9, 0x400 ;  /* 0x000004000009b802 */ /* 0x000fc80000000f00 */
[----:B------:R-:W2:Y:S01]  /*09a0*/  SHFL.BFLY PT, R11, R24, 0x8, 0x1f ;  /* 0x0d001f00180b7f89 */ /* 0x000ea200000e0000 */
[----:B------:R-:W-:Y:S01]  /*09b0*/  @!P3 LEA R26, R26, R9, 0x18 ;  /* 0x000000091a1ab211 */ /* 0x000fe200078ec0ff */
[----:B--2---:R-:W-:Y:S01]  /*09c0*/  FADD.FTZ R11, R24, R11 ;  /* 0x0000000b180b7221 */ /* 0x004fe20000010000 */
[----:B------:R-:W-:-:S04]  /*09d0*/  @!P0 MOV R24, 0x400 ;  /* 0x0000040000188802 */ /* 0x000fc80000000f00 */
[----:B------:R-:W2:Y:S01]  /*09e0*/  SHFL.BFLY PT, R8, R11, 0x4, 0x1f ;  /* 0x0c801f000b087f89 */ /* 0x000ea200000e0000 */
[----:B0-----:R-:W-:Y:S01]  /*09f0*/  @!P0 LEA R24, R25, R24, 0x18 ;  /* 0x0000001819188211 */ /* 0x001fe200078ec0ff */
[----:B--2---:R-:W-:-:S05]  /*0a00*/  FADD.FTZ R8, R11, R8 ;  /* 0x000000080b087221 */ /* 0x004fca0000010000 */
[----:B------:R-:W0:Y:S02]  /*0a10*/  SHFL.BFLY PT, R23, R8, 0x2, 0x1f ;  /* 0x0c401f0008177f89 */ /* 0x000e2400000e0000 */
[----:B0-----:R-:W-:Y:S02]  /*0a20*/  FADD.FTZ R23, R8, R23 ;  /* 0x0000001708177221 */ /* 0x001fe40000010000 */
[----:B------:R-:W0:Y:S03]  /*0a30*/  @!P0 LDC.64 R8, c[0x0][0x380] ;  /* 0x0000e000ff088b82 */ /* 0x000e260000000a00 */
[----:B------:R-:W2:Y:S01]  /*0a40*/  SHFL.BFLY PT, R22, R23, 0x1, 0x1f ;  /* 0x0c201f0017167f89 */ /* 0x000ea200000e0000 */
[----:B0-----:R-:W-:-:S04]  /*0a50*/  @!P0 IMAD.WIDE R8, R13, 0x4, R8 ;  /* 0x000000040d088825 */ /* 0x001fc800078e0208 */
[----:B--2---:R-:W-:-:S04]  /*0a60*/  FADD.FTZ R22, R23, R22 ;  /* 0x0000001617167221 */ /* 0x004fc80000010000 */
[----:B------:R-:W-:-:S06]  /*0a70*/  @!P3 FADD.FTZ R22, R22, 9.9999999747524270788e-07 ;  /* 0x358637bd1616b421 */ /* 0x000fcc0000010000 */
[----:B------:R-:W0:Y:S02]  /*0a80*/  @!P3 MUFU.RCP R22, R22 ;  /* 0x000000160016b308 */ /* 0x000e240000001000 */
[----:B0-----:R-:W-:-:S05]  /*0a90*/  @!P3 FADD.FTZ R11, R22, -RZ ;  /* 0x800000ff160bb221 */ /* 0x001fca0000010000 */
[----:B------:R-:W-:Y:S01]  /*0aa0*/  @!P3 STS [R26], R11 ;  /* 0x0000000b1a00b388 */ /* 0x000fe20000000800 */
[----:B------:R-:W-:Y:S06]  /*0ab0*/  BAR.SYNC.DEFER_BLOCKING 0x0 ;  /* 0x0000000000007b1d */ /* 0x000fec0000010000 */
[----:B------:R-:W0:Y:S02]  /*0ac0*/  @!P0 LDS R23, [R24] ;  /* 0x0000000018178984 */ /* 0x000e240000000800 */
[----:B0-----:R-:W-:-:S05]  /*0ad0*/  @!P0 FMUL.FTZ R23, R23, R10 ;  /* 0x0000000a17178220 */ /* 0x001fca0000410000 */
[----:B------:R3:W-:Y:S01]  /*0ae0*/  @!P0 STG.E desc[UR12][R8.64], R23 ;  /* 0x0000001708008986 */ /* 0x0007e2000c10190c */
[----:B------:R-:W-:Y:S05]  /*0af0*/  BRA.U !UP0, `(.L_x_16) ;  /* 0xfffffff508d87547 */ /* 0x000fea000b83ffff */
[----:B------:R-:W-:Y:S05]  /*0b00*/  EXIT ;  /* 0x000000000000794d */ /* 0x000fea0003800000 */
.L_x_17:
        /* <DEDUP_REMOVED lines=15> */
.L_x_693:


//--------------------- .text._ZN17fastertransformer38softmax_withRelPosBias_element2_kernelI7__half26__halfEEvPT_PKS3_S6_iiiiif --------------------------
	.section	.text._ZN17fastertransformer38softmax_withRelPosBias_element2_kernelI7__half26__halfEEvPT_PKS3_S6_iiiiif,"ax",@progbits
	.align	128
        .global         _ZN17fastertransformer38softmax_withRelPosBias_element2_kernelI7__half26__halfEEvPT_PKS3_S6_iiiiif
        .type           _ZN17fastertransformer38softmax_withRelPosBias_element2_kernelI7__half26__halfEEvPT_PKS3_S6_iiiiif,@function
        .size           _ZN17fastertransformer38softmax_withRelPosBias_element2_kernelI7__half26__halfEEvPT_PKS3_S6_iiiiif,(.L_x_694 - _ZN17fastertransformer38softmax_withRelPosBias_element2_kernelI7__half26__halfEEvPT_PKS3_S6_iiiiif)
        .other          _ZN17fastertransformer38softmax_withRelPosBias_element2_kernelI7__half26__halfEEvPT_PKS3_S6_iiiiif,@"STO_CUDA_ENTRY STV_DEFAULT"
_ZN17fastertransformer38softmax_withRelPosBias_element2_kernelI7__half26__halfEEvPT_PKS3_S6_iiiiif:
.text._ZN17fastertransformer38softmax_withRelPosBias_element2_kernelI7__half26__halfEEvPT_PKS3_S6_iiiiif:
[----:B------:R-:W-:Y:S08]  /*0000*/  LDC R1, c[0x0][0x37c] ;  /* 0x0000df00ff017b82 */ /* 0x000ff00000000800 */
[----:B------:R-:W0:Y:S08]  /*0010*/  S2UR UR8, SR_CTAID.X ;  /* 0x00000000000879c3 */ /* 0x000e300000002500 */
[----:B------:R-:W0:Y:S02]  /*0020*/  LDC R16, c[0x0][0x3a4] ;  /* 0x0000e900ff107b82 */ /* 0x000e240000000800 */
[----:B0-----:R-:W-:-:S13]  /*0030*/  ISETP.LE.AND P0, PT, R16, UR8, PT ;  /* 0x0000000810007c0c */ /* 0x001fda000bf03270 */
[----:B------:R-:W-:Y:S05]  /*0040*/  @P0 EXIT ;  /* 0x000000000000094d */ /* 0x000fea0003800000 */
[----:B------:R-:W0:Y:S01]  /*0050*/  S2R R21, SR_TID.X ;  /* 0x0000000000157919 */ /* 0x000e220000002100 */
[----:B------:R-:W1:Y:S01]  /*0060*/  S2UR UR7, SR_CgaCtaId ;  /* 0x00000000000779c3 */ /* 0x000e620000008800 */
[----:B------:R-:W2:Y:S01]  /*0070*/  LDCU UR11, c[0x0][0x360] ;  /* 0x00006c00ff0b77ac */ /* 0x000ea20008000800 */
[----:B------:R-:W-:Y:S01]  /*0080*/  LEA.HI R16, R16, R16, RZ, 0x1 ;  /* 0x0000001010107211 */ /* 0x000fe200078f08ff */
[----:B------:R-:W3:Y:S03]  /*0090*/  LDCU UR10, c[0x0][0x374] ;  /* 0x00006e80ff0a77ac */ /* 0x000ee60008000800 */
[----:B------:R-:W-:Y:S02]  /*00a0*/  SHF.R.S32.HI R16, RZ, 0x1, R16 ;  /* 0x00000001ff107819 */ /* 0x000fe40000011410 */
[----:B------:R-:W-:Y:S01]  /*00b0*/  S2UR UR9, SR_CTAID.Z ;  /* 0x00000000000979c3 */ /* 0x000fe20000002700 */
[----:B------:R-:W-:Y:S01]  /*00c0*/  UMOV UR4, 0x400 ;  /* 0x0000040000047882 */ /* 0x000fe20000000000 */
[----:B------:R-:W4:Y:S01]  /*00d0*/  LDCU.64 UR14, c[0x0][0x358] ;  /* 0x00006b00ff0e77ac */ /* 0x000f220008000a00 */
[----:B------:R-:W-:-:S05]  /*00e0*/  UIADD3 UR5, UPT, UPT, UR4, 0x8, URZ ;  /* 0x0000000804057890 */ /* 0x000fca000fffe0ff */
[----:B------:R-:W3:Y:S01]  /*00f0*/  S2UR UR12, SR_CTAID.Y ;  /* 0x00000000000c79c3 */ /* 0x000ee20000002600 */
[----:B------:R-:W-:Y:S01]  /*0100*/  UIADD3 UR4, UPT, UPT, UR4, 0x88, URZ ;  /* 0x0000008804047890 */ /* 0x000fe2000fffe0ff */
[----:B--2---:R-:W-:Y:S01]  /*0110*/  I2FP.F32.U32 R23, UR11 ;  /* 0x0000000b00177c45 */ /* 0x004fe20008201000 */
[----:B------:R-:W2:Y:S05]  /*0120*/  LDCU UR19, c[0x0][0x3a4] ;  /* 0x00007480ff1377ac */ /* 0x000eaa0008000800 */
[----:B------:R-:W2:Y:S01]  /*0130*/  LDC R19, c[0x0][0x3a4] ;  /* 0x0000e900ff137b82 */ /* 0x000ea20000000800 */
[----:B-1----:R-:W-:Y:S02]  /*0140*/  ULEA UR6, UR7, UR5, 0x18 ;  /* 0x0000000507067291 */ /* 0x002fe4000f8ec0ff */
[----:B------:R-:W-:Y:S01]  /*0150*/  ULEA UR4, UR7, UR4, 0x18 ;  /* 0x0000000407047291 */ /* 0x000fe2000f8ec0ff */
[----:B------:R-:W1:Y:S01]  /*0160*/  LDCU UR18, c[0x0][0x3ac] ;  /* 0x00007580ff1277ac */ /* 0x000e620008000800 */
[----:B0-----:R-:W-:-:S03]  /*0170*/  ISETP.GE.AND P0, PT, R21, R16, PT ;  /* 0x000000101500720c */ /* 0x001fc60003f06270 */
[----:B------:R-:W0:Y:S01]  /*0180*/  LDC R18, c[0x0][0x39c] ;  /* 0x0000e700ff127b82 */ /* 0x000e220000000800 */
[C---:B------:R-:W-:Y:S01]  /*0190*/  LOP3.LUT R15, R21.reuse, 0x1f, RZ, 0xc0, !PT ;  /* 0x0000001f150f7812 */ /* 0x040fe200078ec0ff */
[----:B------:R-:W0:Y:S01]  /*01a0*/  LDCU.64 UR16, c[0x0][0x388] ;  /* 0x00007100ff1077ac */ /* 0x000e220008000a00 */
[----:B------:R-:W-:Y:S02]  /*01b0*/  I2FP.F32.U32 R14, R21 ;  /* 0x00000015000e7245 */ /* 0x000fe40000201000 */
[C---:B------:R-:W-:Y:S01]  /*01c0*/  LEA.HI R12, R21.reuse, UR6, RZ, 0x1d ;  /* 0x00000006150c7c11 */ /* 0x040fe2000f8fe8ff */
[----:B------:R-:W0:Y:S01]  /*01d0*/  LDCU UR13, c[0x0][0x370] ;  /* 0x00006e00ff0d77ac */ /* 0x000e220008000800 */
[----:B------:R-:W-:Y:S01]  /*01e0*/  LEA.HI R0, R21, UR4, RZ, 0x1d ;  /* 0x0000000415007c11 */ /* 0x000fe2000f8fe8ff */
[----:B------:R-:W0:Y:S01]  /*01f0*/  LDC R17, c[0x0][0x3a8] ;  /* 0x0000ea00ff117b82 */ /* 0x000e220000000800 */
[----:B---3--:R-:W-:Y:S01]  /*0200*/  UIMAD UR5, UR9, UR10, UR12 ;  /* 0x0000000a090572a4 */ /* 0x008fe2000f8e020c */
[----:B------:R-:W-:-:S06]  /*0210*/  UMOV UR4, UR8 ;  /* 0x0000000800047c82 */ /* 0x000fcc0008000000 */
[----:B------:R-:W3:Y:S08]  /*0220*/  LDC.64 R2, c[0x0][0x380] ;  /* 0x0000e000ff027b82 */ /* 0x000ef00000000a00 */
[----:B------:R-:W0:Y:S08]  /*0230*/  LDC.64 R4, c[0x0][0x388] ;  /* 0x0000e200ff047b82 */ /* 0x000e300000000a00 */
[----:B-1--4-:R-:W0:Y:S02]  /*0240*/  LDC.64 R6, c[0x0][0x390] ;  /* 0x0000e400ff067b82 */ /* 0x012e240000000a00 */
.L_x_29:
[----:B------:R-:W-:Y:S01]  /*0250*/  BSSY.RECONVERGENT B0, `(.L_x_18) ;  /* 0x0000044000007945 */ /* 0x000fe20003800200 */
[----:B------:R-:W-:-:S03]  /*0260*/  HFMA2 R10, -RZ, RZ, -598.5, 40320 ;  /* 0xe0ad78ecff0a7431 */ /* 0x000fc600000001ff */
[----:B------:R-:W-:Y:S05]  /*0270*/  @P0 BRA `(.L_x_19) ;  /* 0x0000000400040947 */ /* 0x000fea0003800000 */
[----:B0-----:R-:W0:Y:S01]  /*0280*/  I2F.U32.RP R10, R18 ;  /* 0x00000012000a7306 */ /* 0x001e220000209000 */
[----:B------:R-:W-:Y:S01]  /*0290*/  ISETP.NE.U32.AND P2, PT, R18, RZ, PT ;  /* 0x000000ff1200720c */ /* 0x000fe20003f45070 */
[----:B------:R-:W-:-:S04]  /*02a0*/  IMAD.SHL.U32 R20, R21, 0x2, RZ ;  /* 0x0000000215147824 */ /* 0x000fc800078e00ff */
[----:B--2---:R-:W-:Y:S01]  /*02b0*/  IMAD R20, R19, UR4, R20 ;  /* 0x0000000413147c24 */ /* 0x004fe2000f8e0214 */
[----:B------:R-:W-:-:S03]  /*02c0*/  UISETP.NE.U32.AND UP0, UPT, UR16, URZ, UPT ;  /* 0x000000ff1000728c */ /* 0x000fc6000bf05070 */
[----:B------:R-:W-:Y:S01]  /*02d0*/  IMAD R13, R17, UR5, R20 ;  /* 0x00000005110d7c24 */ /* 0x000fe2000f8e0214 */
[----:B0-----:R-:W0:Y:S04]  /*02e0*/  MUFU.RCP R10, R10 ;  /* 0x0000000a000a7308 */ /* 0x001e280000001000 */
[----:B------:R-:W-:Y:S02]  /*02f0*/  SHF.R.U32.HI R13, RZ, 0x1, R13 ;  /* 0x00000001ff0d7819 */ /* 0x000fe4000001160d */
[----:B0-----:R-:W-:-:S04]  /*0300*/  IADD3 R8, PT, PT, R10, 0xffffffe, RZ ;  /* 0x0ffffffe0a087810 */ /* 0x001fc80007ffe0ff */
        /* <DEDUP_REMOVED lines=9> */
[----:B------:R-:W-:-:S04]  /*03a0*/  @P1 IADD3 R11, PT, PT, R11, -R18, RZ ;  /* 0x800000120b0b1210 */ /* 0x000fc80007ffe0ff */
[----:B------:R-:W-:-:S13]  /*03b0*/  ISETP.GE.U32.AND P1, PT, R11, R18, PT ;  /* 0x000000120b00720c */ /* 0x000fda0003f26070 */
[-C--:B------:R-:W-:Y:S02]  /*03c0*/  @P1 IADD3 R11, PT, PT, R11, -R18.reuse, RZ ;  /* 0x800000120b0b1210 */ /* 0x080fe40007ffe0ff */
[----:B------:R-:W-:-:S05]  /*03d0*/  @!P2 LOP3.LUT R11, RZ, R18, RZ, 0x33, !PT ;  /* 0x00000012ff0ba212 */ /* 0x000fca00078e33ff */
[----:B------:R-:W-:-:S05]  /*03e0*/  IMAD R8, R11, R17, R20 ;  /* 0x000000110b087224 */ /* 0x000fca00078e0214 */
[----:B------:R-:W-:Y:S01]  /*03f0*/  SHF.R.U32.HI R11, RZ, 0x1, R8 ;  /* 0x00000001ff0b7819 */ /* 0x000fe20000011608 */
[----:B------:R-:W-:Y:S01]  /*0400*/  UISETP.NE.AND.EX UP0, UPT, UR17, URZ, UPT, UP0 ;  /* 0x000000ff1100728c */ /* 0x000fe2000bf05300 */
[----:B---3--:R-:W-:-:S04]  /*0410*/  IMAD.WIDE.U32 R8, R13, 0x4, R2 ;  /* 0x000000040d087825 */ /* 0x008fc800078e0002 */
[----:B------:R-:W-:Y:S01]  /*0420*/  IMAD.WIDE.U32 R10, R11, 0x4, R6 ;  /* 0x000000040b0a7825 */ /* 0x000fe200078e0006 */
[----:B------:R0:W5:Y:S05]  /*0430*/  LDG.E R22, desc[UR14][R8.64] ;  /* 0x0000000e08167981 */ /* 0x00016a000c1e1900 */
[----:B------:R1:W5:Y:S01]  /*0440*/  LDG.E.CONSTANT R10, desc[UR14][R10.64] ;  /* 0x0000000e0a0a7981 */ /* 0x000362000c1e9900 */
[----:B0-----:R-:W-:Y:S01]  /*0450*/  PRMT R9, RZ, 0x5410, RZ ;  /* 0x00005410ff097816 */ /* 0x001fe200000000ff */
[----:B------:R-:W-:Y:S06]  /*0460*/  BRA.U !UP0, `(.L_x_20) ;  /* 0x0000000108587547 */ /* 0x000fec000b800000 */
[----:B-1----:R-:W0:Y:S01]  /*0470*/  I2F.U32.RP R11, R18 ;  /* 0x00000012000b7306 */ /* 0x002e220000209000 */
        /* <DEDUP_REMOVED lines=17> */
[----:B------:R-:W-:-:S05]  /*0590*/  IMAD R9, R9, R17, R20 ;  /* 0x0000001109097224 */ /* 0x000fca00078e0214 */
[----:B------:R-:W-:-:S05]  /*05a0*/  SHF.R.U32.HI R9, RZ, 0x1, R9 ;  /* 0x00000001ff097819 */ /* 0x000fca0000011609 */
[----:B------:R-:W-:-:S06]  /*05b0*/  IMAD.WIDE.U32 R8, R9, 0x4, R4 ;  /* 0x0000000409087825 */ /* 0x000fcc00078e0004 */
[----:B------:R0:W5:Y:S02]  /*05c0*/  LDG.E.CONSTANT R9, desc[UR14][R8.64] ;  /* 0x0000000e08097981 */ /* 0x000164000c1e9900 */
.L_x_20:
[--C-:B-1---5:R-:W-:Y:S02]  /*05d0*/  HADD2.F32 R11, -RZ, R9.reuse.H0_H0 ;  /* 0x20000009ff0b7230 */ /* 0x122fe40000004100 */
[--C-:B0-----:R-:W-:Y:S02]  /*05e0*/  HADD2.F32 R8, -RZ, R22.reuse.H0_H0 ;  /* 0x20000016ff087230 */ /* 0x101fe40000004100 */
[----:B------:R-:W-:Y:S02]  /*05f0*/  HADD2.F32 R25, -RZ, R9.H1_H1 ;  /* 0x30000009ff197230 */ /* 0x000fe40000004100 */
[----:B------:R-:W-:Y:S02]  /*0600*/  HADD2.F32 R22, -RZ, R22.H1_H1 ;  /* 0x30000016ff167230 */ /* 0x000fe40000004100 */
[----:B------:R-:W-:Y:S01]  /*0610*/  FFMA.FTZ R8, R8, UR18, R11 ;  /* 0x0000001208087c23 */ /* 0x000fe2000801000b */
[--C-:B------:R-:W-:Y:S02]  /*0620*/  HADD2.F32 R9, -RZ, R10.reuse.H0_H0 ;  /* 0x2000000aff097230 */ /* 0x100fe40000004100 */
[----:B------:R-:W-:-:S02]  /*0630*/  HADD2.F32 R11, -RZ, R10.H1_H1 ;  /* 0x3000000aff0b7230 */ /* 0x000fc40000004100 */
[----:B------:R-:W-:Y:S01]  /*0640*/  FFMA.FTZ R22, R22, UR18, R25 ;  /* 0x0000001216167c23 */ /* 0x000fe20008010019 */
[----:B------:R-:W-:-:S03]  /*0650*/  FADD.FTZ R8, R8, R9 ;  /* 0x0000000908087221 */ /* 0x000fc60000010000 */
[----:B------:R-:W-:-:S05]  /*0660*/  FADD.FTZ R9, R22, R11 ;  /* 0x0000000b16097221 */ /* 0x000fca0000010000 */
[----:B------:R-:W-:-:S04]  /*0670*/  FSETP.GT.FTZ.AND P1, PT, R8, R9, PT ;  /* 0x000000090800720b */ /* 0x000fc80003f34000 */
[----:B------:R-:W-:-:S09]  /*0680*/  FSEL R10, R8, R9, P1 ;  /* 0x00000009080a7208 */ /* 0x000fd20000800000 */
.L_x_19:
[----:B0-2---:R-:W-:Y:S05]  /*0690*/  BSYNC.RECONVERGENT B0 ;  /* 0x0000000000007941 */ /* 0x005fea0003800200 */
.L_x_18:
[----:B------:R-:W-:-:S09]  /*06a0*/  UISETP.GT.U32.AND UP0, UPT, UR11, 0x20, UPT ;  /* 0x000000200b00788c */ /* 0x000fd2000bf04070 */
[----:B------:R-:W-:Y:S05]  /*06b0*/  BRA.U UP0, `(.L_x_21) ;  /* 0x00000001002c7547 */ /* 0x000fea000b800000 */
[----:B------:R-:W0:Y:S02]  /*06c0*/  SHFL.BFLY PT, R11, R10, 0x10, 0x1f ;  /* 0x0e001f000a0b7f89 */ /* 0x000e2400000e0000 */
        /* <DEDUP_REMOVED lines=9> */
[----:B------:R-:W-:Y:S06]  /*0760*/  BRA `(.L_x_22) ;  /* 0x0000000000707947 */ /* 0x000fec0003800000 */
.L_x_21:
[----:B------:R-:W0:Y:S01]  /*0770*/  SHFL.BFLY PT, R11, R10, 0x10, 0x1f ;  /* 0x0e001f000a0b7f89 */ /* 0x000e2200000e0000 */
[----:B------:R-:W-:Y:S01]  /*0780*/  ISETP.NE.AND P1, PT, R15, RZ, PT ;  /* 0x000000ff0f00720c */ /* 0x000fe20003f25270 */
[----:B------:R-:W-:-:S05]  /*0790*/  FMUL.FTZ R29, R23, 0.03125 ;  /* 0x3d000000171d7820 */ /* 0x000fca0000410000 */
[----:B------:R-:W-:Y:S02]  /*07a0*/  FSETP.GT.FTZ.AND P2, PT, R29, R14, PT ;  /* 0x0000000e1d00720b */ /* 0x000fe40003f54000 */
[----:B0-----:R-:W-:Y:S02]  /*07b0*/  FMNMX.FTZ R11, R11, R10, !PT ;  /* 0x0000000a0b0b7209 */ /* 0x001fe40007810000 */
[----:B------:R-:W-:-:S03]  /*07c0*/  MOV R10, 0xe0ad78ec ;  /* 0xe0ad78ec000a7802 */ /* 0x000fc60000000f00 */
[----:B------:R-:W0:Y:S02]  /*07d0*/  SHFL.BFLY PT, R20, R11, 0x8, 0x1f ;  /* 0x0d001f000b147f89 */ /* 0x000e2400000e0000 */
[----:B0-----:R-:W-:-:S04]  /*07e0*/  FMNMX.FTZ R20, R11, R20, !PT ;  /* 0x000000140b147209 */ /* 0x001fc80007810000 */
[----:B------:R-:W-:Y:S01]  /*07f0*/  @P2 LEA R11, R15, UR6, 0x2 ;  /* 0x000000060f0b2c11 */ /* 0x000fe2000f8e10ff */
[----:B------:R-:W0:Y:S02]  /*0800*/  SHFL.BFLY PT, R25, R20, 0x4, 0x1f ;  /* 0x0c801f0014197f89 */ /* 0x000e2400000e0000 */
[----:B0-----:R-:W-:-:S05]  /*0810*/  FMNMX.FTZ R25, R20, R25, !PT ;  /* 0x0000001914197209 */ /* 0x001fca0007810000 */
[----:B------:R-:W0:Y:S02]  /*0820*/  SHFL.BFLY PT, R22, R25, 0x2, 0x1f ;  /* 0x0c401f0019167f89 */ /* 0x000e2400000e0000 */
[----:B0-----:R-:W-:-:S05]  /*0830*/  FMNMX.FTZ R22, R25, R22, !PT ;  /* 0x0000001619167209 */ /* 0x001fca0007810000 */
[----:B------:R-:W0:Y:S02]  /*0840*/  SHFL.BFLY PT, R27, R22, 0x1, 0x1f ;  /* 0x0c201f00161b7f89 */ /* 0x000e2400000e0000 */
[----:B0-----:R-:W-:-:S05]  /*0850*/  FMNMX.FTZ R29, R22, R27, !PT ;  /* 0x0000001b161d7209 */ /* 0x001fca0007810000 */
[----:B------:R-:W-:Y:S01]  /*0860*/  @!P1 STS [R12], R29 ;  /* 0x0000001d0c009388 */ /* 0x000fe20000000800 */
[----:B------:R-:W-:Y:S06]  /*0870*/  BAR.SYNC.DEFER_BLOCKING 0x0 ;  /* 0x0000000000007b1d */ /* 0x000fec0000010000 */
[----:B------:R-:W0:Y:S04]  /*0880*/  @P2 LDS R10, [R11] ;  /* 0x000000000b0a2984 */ /* 0x000e280000000800 */
[----:B0-----:R-:W0:Y:S02]  /*0890*/  SHFL.BFLY PT, R25, R10, 0x10, 0x1f ;  /* 0x0e001f000a197f89 */ /* 0x001e2400000e0000 */
        /* <DEDUP_REMOVED lines=8> */
[----:B0-----:R-:W-:-:S07]  /*0920*/  FMNMX.FTZ R27, R24, R27, !PT ;  /* 0x0000001b181b7209 */ /* 0x001fce0007810000 */
.L_x_22:
[----:B------:R-:W-:Y:S01]  /*0930*/  ISETP.NE.AND P1, PT, R21, RZ, PT ;  /* 0x000000ff1500720c */ /* 0x000fe20003f25270 */
[----:B------:R-:W-:-:S12]  /*0940*/  BSSY.RECONVERGENT B0, `(.L_x_23) ;  /* 0x0000012000007945 */ /* 0x000fd80003800200 */
[----:B------:R-:W0:Y:S01]  /*0950*/  @!P1 S2R R11, SR_CgaCtaId ;  /* 0x00000000000b9919 */ /* 0x000e220000008800 */
[----:B------:R-:W-:-:S04]  /*0960*/  @!P1 MOV R20, 0x400 ;  /* 0x0000040000149802 */ /* 0x000fc80000000f00 */
[----:B0-----:R-:W-:Y:S02]  /*0970*/  @!P1 LEA R20, R11, R20, 0x18 ;  /* 0x000000140b149211 */ /* 0x001fe400078ec0ff */
[----:B------:R-:W-:-:S03]  /*0980*/  CS2R R10, SRZ ;  /* 0x00000000000a7805 */ /* 0x000fc6000001ff00 */
[----:B------:R0:W-:Y:S01]  /*0990*/  @!P1 STS [R20+0x4], R27 ;  /* 0x0000041b14009388 */ /* 0x0001e20000000800 */
[----:B------:R-:W-:Y:S06]  /*09a0*/  BAR.SYNC.DEFER_BLOCKING 0x0 ;  /* 0x0000000000007b1d */ /* 0x000fec0000010000 */
[----:B------:R-:W-:Y:S05]  /*09b0*/  @P0 BRA `(.L_x_24) ;  /* 0x0000000000280947 */ /* 0x000fea0003800000 */
[----:B------:R-:W1:Y:S01]  /*09c0*/  S2UR UR8, SR_CgaCtaId ;  /* 0x00000000000879c3 */ /* 0x000e620000008800 */
[----:B------:R-:W-:Y:S02]  /*09d0*/  UMOV UR7, 0x400 ;  /* 0x0000040000077882 */ /* 0x000fe40000000000 */
[----:B-1----:R-:W-:-:S09]  /*09e0*/  ULEA UR7, UR8, UR7, 0x18 ;  /* 0x0000000708077291 */ /* 0x002fd2000f8ec0ff */
[----:B------:R-:W1:Y:S02]  /*09f0*/  LDS R10, [UR7+0x4] ;  /* 0x00000407ff0a7984 */ /* 0x000e640008000800 */
[C---:B-1----:R-:W-:Y:S01]  /*0a00*/  FADD.FTZ R8, -R10.reuse, R8 ;  /* 0x000000080a087221 */ /* 0x042fe20000010100 */
[----:B------:R-:W-:-:S03]  /*0a10*/  FADD.FTZ R9, -R10, R9 ;  /* 0x000000090a097221 */ /* 0x000fc60000010100 */
[----:B------:R-:W-:Y:S01]  /*0a20*/  FMUL.FTZ R8, R8, 1.4426950216293334961 ;  /* 0x3fb8aa3b08087820 */ /* 0x000fe20000410000 */
[----:B------:R-:W-:-:S03]  /*0a30*/  FMUL.FTZ R9, R9, 1.4426950216293334961 ;  /* 0x3fb8aa3b09097820 */ /* 0x000fc60000410000 */
[----:B------:R1:W2:Y:S08]  /*0a40*/  MUFU.EX2 R10, R8 ;  /* 0x00000008000a7308 */ /* 0x0002b00000000800 */
[----:B------:R1:W4:Y:S02]  /*0a50*/  MUFU.EX2 R11, R9 ;  /* 0x00000009000b7308 */ /* 0x0003240000000800 */
.L_x_24:
[----:B------:R-:W-:Y:S05]  /*0a60*/  BSYNC.RECONVERGENT B0 ;  /* 0x0000000000007941 */ /* 0x000fea0003800200 */
.L_x_23:
[----:B------:R-:W-:Y:S05]  /*0a70*/  BRA.U UP0, `(.L_x_25) ;  /* 0x0000000100307547 */ /* 0x000fea000b800000 */
[----:B-12-4-:R-:W-:-:S05]  /*0a80*/  FADD.FTZ R8, R10, R11 ;  /* 0x0000000b0a087221 */ /* 0x016fca0000010000 */
[----:B------:R-:W1:Y:S02]  /*0a90*/  SHFL.BFLY PT, R9, R8, 0x10, 0x1f ;  /* 0x0e001f0008097f89 */ /* 0x000e6400000e0000 */
[----:B-1----:R-:W-:-:S05]  /*0aa0*/  FADD.FTZ R9, R8, R9 ;  /* 0x0000000908097221 */ /* 0x002fca0000010000 */
[----:B0-----:R-:W0:Y:S02]  /*0ab0*/  SHFL.BFLY PT, R20, R9, 0x8, 0x1f ;  /* 0x0d001f0009147f89 */ /* 0x001e2400000e0000 */
[----:B0-----:R-:W-:-:S05]  /*0ac0*/  FADD.FTZ R20, R9, R20 ;  /* 0x0000001409147221 */ /* 0x001fca0000010000 */
[----:B------:R-:W0:Y:S02]  /*0ad0*/  SHFL.BFLY PT, R25, R20, 0x4, 0x1f ;  /* 0x0c801f0014197f89 */ /* 0x000e2400000e0000 */
[----:B0-----:R-:W-:-:S05]  /*0ae0*/  FADD.FTZ R25, R20, R25 ;  /* 0x0000001914197221 */ /* 0x001fca0000010000 */
[----:B------:R-:W0:Y:S02]  /*0af0*/  SHFL.BFLY PT, R22, R25, 0x2, 0x1f ;  /* 0x0c401f0019167f89 */ /* 0x000e2400000e0000 */
[----:B0-----:R-:W-:-:S05]  /*0b00*/  FADD.FTZ R22, R25, R22 ;  /* 0x0000001619167221 */ /* 0x001fca0000010000 */
[----:B------:R-:W0:Y:S02]  /*0b10*/  SHFL.BFLY PT, R27, R22, 0x1, 0x1f ;  /* 0x0c201f00161b7f89 */ /* 0x000e2400000e0000 */
[----:B0-----:R-:W-:Y:S01]  /*0b20*/  FADD.FTZ R27, R22, R27 ;  /* 0x0000001b161b7221 */ /* 0x001fe20000010000 */
[----:B------:R-:W-:Y:S06]  /*0b30*/  BRA `(.L_x_26) ;  /* 0x0000000000847947 */ /* 0x000fec0003800000 */
.L_x_25:
[----:B0-2-4-:R-:W-:Y:S01]  /*0b40*/  FADD.FTZ R27, R10, R11 ;  /* 0x0000000b0a1b7221 */ /* 0x015fe20000010000 */
[----:B------:R-:W-:Y:S01]  /*0b50*/  FMUL.FTZ R29, R23, 0.03125 ;  /* 0x3d000000171d7820 */ /* 0x000fe20000410000 */
[----:B------:R-:W-:-:S03]  /*0b60*/  ISETP.NE.AND P0, PT, R15, RZ, PT ;  /* 0x000000ff0f00720c */ /* 0x000fc60003f05270 */
[----:B-1----:R-:W0:Y:S01]  /*0b70*/  SHFL.BFLY PT, R8, R27, 0x10, 0x1f ;  /* 0x0e001f001b087f89 */ /* 0x002e2200000e0000 */
[----:B------:R-:W-:-:S13]  /*0b80*/  FSETP.GT.FTZ.AND P2, PT, R29, R14, PT ;  /* 0x0000000e1d00720b */ /* 0x000fda0003f54000 */
[----:B------:R-:W1:Y:S01]  /*0b90*/  @P2 S2R R29, SR_CgaCtaId ;  /* 0x00000000001d2919 */ /* 0x000e620000008800 */
[----:B------:R-:W-:-:S05]  /*0ba0*/  @P2 MOV R24, 0x400 ;  /* 0x0000040000182802 */ /* 0x000fca0000000f00 */
[----:B------:R-:W-:Y:S02]  /*0bb0*/  @P2 VIADD R24, R24, 0x88 ;  /* 0x0000008818182836 */ /* 0x000fe40000000000 */
[----:B0-----:R-:W-:-:S05]  /*0bc0*/  FADD.FTZ R8, R27, R8 ;  /* 0x000000081b087221 */ /* 0x001fca0000010000 */
[----:B------:R-:W0:Y:S01]  /*0bd0*/  SHFL.BFLY PT, R9, R8, 0x8, 0x1f ;  /* 0x0d001f0008097f89 */ /* 0x000e2200000e0000 */
[----:B-1----:R-:W-:Y:S01]  /*0be0*/  @P2 LEA R24, R29, R24, 0x18 ;  /* 0x000000181d182211 */ /* 0x002fe200078ec0ff */
[----:B0-----:R-:W-:Y:S01]  /*0bf0*/  FADD.FTZ R9, R8, R9 ;  /* 0x0000000908097221 */ /* 0x001fe20000010000 */
[----:B------:R-:W-:-:S04]  /*0c00*/  HFMA2 R8, -RZ, RZ, 0, 0 ;  /* 0x00000000ff087431 */ /* 0x000fc800000001ff */
[----:B------:R-:W0:Y:S02]  /*0c10*/  SHFL.BFLY PT, R20, R9, 0x4, 0x1f ;  /* 0x0c801f0009147f89 */ /* 0x000e2400000e0000 */
[----:B0-----:R-:W-:Y:S01]  /*0c20*/  FADD.FTZ R20, R9, R20 ;  /* 0x0000001409147221 */ /* 0x001fe20000010000 */
[----:B------:R-:W-:-:S04]  /*0c30*/  @P2 IMAD R9, R15, 0x4, R24 ;  /* 0x000000040f092824 */ /* 0x000fc800078e0218 */
[----:B------:R-:W0:Y:S02]  /*0c40*/  SHFL.BFLY PT, R25, R20, 0x2, 0x1f ;  /* 0x0c401f0014197f89 */ /* 0x000e2400000e0000 */
[----:B0-----:R-:W-:-:S05]  /*0c50*/  FADD.FTZ R25, R20, R25 ;  /* 0x0000001914197221 */ /* 0x001fca0000010000 */
[----:B------:R-:W0:Y:S02]  /*0c60*/  SHFL.BFLY PT, R22, R25, 0x1, 0x1f ;  /* 0x0c201f0019167f89 */ /* 0x000e2400000e0000 */
[----:B0-----:R-:W-:-:S05]  /*0c70*/  FADD.FTZ R29, R25, R22 ;  /* 0x00000016191d7221 */ /* 0x001fca0000010000 */
[----:B------:R-:W-:Y:S01]  /*0c80*/  @!P0 STS [R0], R29 ;  /* 0x0000001d00008388 */ /* 0x000fe20000000800 */
[----:B------:R-:W-:Y:S06]  /*0c90*/  BAR.SYNC.DEFER_BLOCKING 0x0 ;  /* 0x0000000000007b1d */ /* 0x000fec0000010000 */
[----:B------:R-:W0:Y:S04]  /*0ca0*/  @P2 LDS R8, [R9] ;  /* 0x0000000009082984 */ /* 0x000e280000000800 */
[----:B0-----:R-:W0:Y:S02]  /*0cb0*/  SHFL.BFLY PT, R25, R8, 0x10, 0x1f ;  /* 0x0e001f0008197f89 */ /* 0x001e2400000e0000 */
        /* <DEDUP_REMOVED lines=8> */
[----:B0-----:R-:W-:-:S07]  /*0d40*/  FADD.FTZ R27, R24, R27 ;  /* 0x0000001b181b7221 */ /* 0x001fce0000010000 */
.L_x_26:
[----:B------:R-:W0:Y:S01]  /*0d50*/  @!P1 S2R R20, SR_CgaCtaId ;  /* 0x0000000000149919 */ /* 0x000e220000008800 */
[----:B------:R-:W-:Y:S01]  /*0d60*/  @!P1 FADD.FTZ R27, R27, 9.9999999747524270788e-07 ;  /* 0x358637bd1b1b9421 */ /* 0x000fe20000010000 */
[----:B------:R-:W-:Y:S01]  /*0d70*/  ISETP.GE.AND P0, PT, R21, R16, PT ;  /* 0x000000101500720c */ /* 0x000fe20003f06270 */
[----:B------:R-:W-:Y:S01]  /*0d80*/  BSSY.RECONVERGENT B0, `(.L_x_27) ;  /* 0x0000011000007945 */ /* 0x000fe20003800200 */
[----:B------:R-:W-:Y:S01]  /*0d90*/  @!P1 MOV R9, 0x400 ;  /* 0x0000040000099802 */ /* 0x000fe20000000f00 */
[----:B------:R-:W1:Y:S02]  /*0da0*/  @!P1 MUFU.RCP R8, R27 ;  /* 0x0000001b00089308 */ /* 0x000e640000001000 */
[----:B-1----:R-:W-:Y:S01]  /*0db0*/  @!P1 FADD.FTZ R8, R8, -RZ ;  /* 0x800000ff08089221 */ /* 0x002fe20000010000 */
[----:B0-----:R-:W-:-:S05]  /*0dc0*/  @!P1 LEA R9, R20, R9, 0x18 ;  /* 0x0000000914099211 */ /* 0x001fca00078ec0ff */
[----:B------:R0:W-:Y:S01]  /*0dd0*/  @!P1 STS [R9], R8 ;  /* 0x0000000809009388 */ /* 0x0001e20000000800 */
[----:B------:R-:W-:Y:S06]  /*0de0*/  BAR.SYNC.DEFER_BLOCKING 0x0 ;  /* 0x0000000000007b1d */ /* 0x000fec0000010000 */
[----:B------:R-:W-:Y:S05]  /*0df0*/  @P0 BRA `(.L_x_28) ;  /* 0x0000000000240947 */ /* 0x000fea0003800000 */
[----:B------:R-:W1:Y:S01]  /*0e00*/  S2UR UR8, SR_CgaCtaId ;  /* 0x00000000000879c3 */ /* 0x000e620000008800 */
[----:B------:R-:W-:Y:S02]  /*0e10*/  UMOV UR7, 0x400 ;  /* 0x0000040000077882 */ /* 0x000fe40000000000 */
[----:B-1----:R-:W-:-:S09]  /*0e20*/  ULEA UR7, UR8, UR7, 0x18 ;  /* 0x0000000708077291 */ /* 0x002fd2000f8ec0ff */
[----:B0-----:R-:W0:Y:S02]  /*0e30*/  LDS R8, [UR7] ;  /* 0x00000007ff087984 */ /* 0x001e240008000800 */
[-C--:B0-----:R-:W-:Y:S01]  /*0e40*/  FMUL.FTZ R10, R10, R8.reuse ;  /* 0x000000080a0a7220 */ /* 0x081fe20000410000 */
[----:B------:R-:W-:Y:S01]  /*0e50*/  FMUL.FTZ R11, R11, R8 ;  /* 0x000000080b0b7220 */ /* 0x000fe20000410000 */
[----:B---3--:R-:W-:-:S04]  /*0e60*/  IMAD.WIDE R8, R13, 0x4, R2 ;  /* 0x000000040d087825 */ /* 0x008fc800078e0202 */
[----:B------:R-:W-:-:S05]  /*0e70*/  F2FP.F16.F32.PACK_AB R25, R11, R10 ;  /* 0x0000000a0b19723e */ /* 0x000fca00000000ff */
[----:B------:R1:W-:Y:S02]  /*0e80*/  STG.E desc[UR14][R8.64], R25 ;  /* 0x0000001908007986 */ /* 0x0003e4000c10190e */
.L_x_28:
[----:B------:R-:W-:Y:S05]  /*0e90*/  BSYNC.RECONVERGENT B0 ;  /* 0x0000000000007941 */ /* 0x000fea0003800200 */
.L_x_27:
[----:B------:R-:W-:Y:S01]  /*0ea0*/  UIADD3 UR4, UPT, UPT, UR13, UR4, URZ ;  /* 0x000000040d047290 */ /* 0x000fe2000fffe0ff */
[----:B01----:R-:W-:Y:S01]  /*0eb0*/  MOV R9, R11 ;  /* 0x0000000b00097202 */ /* 0x003fe20000000f00 */
[----:B------:R-:W-:Y:S02]  /*0ec0*/  IMAD.MOV.U32 R8, RZ, RZ, R10 ;  /* 0x000000ffff087224 */ /* 0x000fe400078e000a */
[----:B------:R-:W-:-:S09]  /*0ed0*/  UISETP.GE.AND UP0, UPT, UR4, UR19, UPT ;  /* 0x000000130400728c */ /* 0x000fd2000bf06270 */
[----:B------:R-:W-:Y:S05]  /*0ee0*/  BRA.U !UP0, `(.L_x_29) ;  /* 0xfffffff108d87547 */ /* 0x000fea000b83ffff */
[----:B------:R-:W-:Y:S05]  /*0ef0*/  EXIT ;  /* 0x000000000000794d */ /* 0x000fea0003800000 */
.L_x_30:
        /* <DEDUP_REMOVED lines=16> */
.L_x_694:


//--------------------- .text._ZN17fastertransformer38softmax_withRelPosBias_element2_kernelI6float2fEEvPT_PKS2_S5_iiiiif --------------------------
	.section	.text._ZN17fastertransformer38softmax_withRelPosBias_element2_kernelI6float2fEEvPT_PKS2_S5_iiiiif,"ax",@progbits
	.align	128
        .global         _ZN17fastertransformer38softmax_withRelPosBias_element2_kernelI6float2fEEvPT_PKS2_S5_iiiiif
        .type           _ZN17fastertransformer38softmax_withRelPosBias_element2_kernelI6float2fEEvPT_PKS2_S5_iiiiif,@function
        .size           _ZN17fastertransformer38softmax_withRelPosBias_element2_kernelI6float2fEEvPT_PKS2_S5_iiiiif,(.L_x_695 - _ZN17fastertransformer38softmax_withRelPosBias_element2_kernelI6float2fEEvPT_PKS2_S5_iiiiif)
        .other          _ZN17fastertransformer38softmax_withRelPosBias_element2_kernelI6float2fEEvPT_PKS2_S5_iiiiif,@"STO_CUDA_ENTRY STV_DEFAULT"
_ZN17fastertransformer38softmax_withRelPosBias_element2_kernelI6float2fEEvPT_PKS2_S5_iiiiif:
.text._ZN17fastertransformer38softmax_withRelPosBias_element2_kernelI6float2fEEvPT_PKS2_S5_iiiiif:
        /* <DEDUP_REMOVED lines=23> */
[----:B0-----:R-:W-:-:S03]  /*0170*/  IMAD.SHL.U32 R8, R0, 0x4, RZ ;  /* 0x0000000400087824 */ /* 0x001fc600078e00ff */
[----:B------:R-:W0:Y:S01]  /*0180*/  LDC R3, c[0x0][0x39c] ;  /* 0x0000e700ff037b82 */ /* 0x000e220000000800 */
[C---:B------:R-:W-:Y:S01]  /*0190*/  LOP3.LUT R4, R0.reuse, 0x1f, RZ, 0xc0, !PT ;  /* 0x0000001f00047812 */ /* 0x040fe200078ec0ff */
[----:B------:R-:W0:Y:S01]  /*01a0*/  LDCU.64 UR16, c[0x0][0x388] ;  /* 0x00007100ff1077ac */ /* 0x000e220008000a00 */
[----:B------:R-:W-:Y:S02]  /*01b0*/  ISETP.GE.AND P0, PT, R0, R5, PT ;  /* 0x000000050000720c */ /* 0x000fe40003f06270 */
[----:B------:R-:W-:Y:S01]  /*01c0*/  I2FP.F32.U32 R6, R0 ;  /* 0x0000000000067245 */ /* 0x000fe20000201000 */
[----:B------:R-:W0:Y:S01]  /*01d0*/  LDCU UR13, c[0x0][0x370] ;  /* 0x00006e00ff0d77ac */ /* 0x000e220008000800 */
[----:B------:R-:W-:Y:S01]  /*01e0*/  LOP3.LUT R8, R8, 0x7c, RZ, 0xc0, !PT ;  /* 0x0000007c08087812 */ /* 0x000fe200078ec0ff */
[----:B------:R-:W0:Y:S01]  /*01f0*/  LDC.64 R10, c[0x0][0x380] ;  /* 0x0000e000ff0a7b82 */ /* 0x000e220000000a00 */
[C---:B------:R-:W-:Y:S01]  /*0200*/  LEA.HI R9, R0.reuse, UR6, RZ, 0x1d ;  /* 0x0000000600097c11 */ /* 0x040fe2000f8fe8ff */
[----:B---3--:R-:W-:Y:S01]  /*0210*/  UIMAD UR5, UR9, UR10, UR12 ;  /* 0x0000000a090572a4 */ /* 0x008fe2000f8e020c */
[----:B------:R-:W-:Y:S01]  /*0220*/  LEA.HI R20, R0, UR7, RZ, 0x1d ;  /* 0x0000000700147c11 */ /* 0x000fe2000f8fe8ff */
[----:B------:R-:W-:-:S04]  /*0230*/  UMOV UR4, UR8 ;  /* 0x0000000800047c82 */ /* 0x000fc80008000000 */
[----:B-1--4-:R-:W3:Y:S06]  /*0240*/  LDC.64 R12, c[0x0][0x3a8] ;  /* 0x0000ea00ff0c7b82 */ /* 0x012eec0000000a00 */
.L_x_42:
[----:B------:R-:W-:Y:S01]  /*0250*/  BSSY.RECONVERGENT B0, `(.L_x_31) ;  /* 0x0000040000007945 */ /* 0x000fe20003800200 */
[----:B------:R-:W-:-:S03]  /*0260*/  IMAD.MOV.U32 R14, RZ, RZ, -0x1f528714 ;  /* 0xe0ad78ecff0e7424 */ /* 0x000fc600078e00ff */
[----:B------:R-:W-:Y:S05]  /*0270*/  @P0 BRA `(.L_x_32) ;  /* 0x0000000000f40947 */ /* 0x000fea0003800000 */
[----:B0-----:R-:W0:Y:S01]  /*0280*/  I2F.U32.RP R16, R3 ;  /* 0x0000000300107306 */ /* 0x001e220000209000 */
[----:B------:R-:W-:Y:S01]  /*0290*/  ISETP.NE.U32.AND P2, PT, R3, RZ, PT ;  /* 0x000000ff0300720c */ /* 0x000fe20003f45070 */
[----:B------:R-:W-:-:S04]  /*02a0*/  IMAD.SHL.U32 R21, R0, 0x2, RZ ;  /* 0x0000000200157824 */ /* 0x000fc800078e00ff */
[----:B--2---:R-:W-:-:S04]  /*02b0*/  IMAD R21, R2, UR4, R21 ;  /* 0x0000000402157c24 */ /* 0x004fc8000f8e0215 */
[----:B---3--:R-:W-:Y:S01]  /*02c0*/  IMAD R23, R12, UR5, R21 ;  /* 0x000000050c177c24 */ /* 0x008fe2000f8e0215 */
[----:B0-----:R-:W0:Y:S04]  /*02d0*/  MUFU.RCP R16, R16 ;  /* 0x0000001000107308 */ /* 0x001e280000001000 */
[----:B------:R-:W-:Y:S02]  /*02e0*/  SHF.R.U32.HI R23, RZ, 0x1, R23 ;  /* 0x00000001ff177819 */ /* 0x000fe40000011617 */
[----:B0-----:R-:W-:-:S04]  /*02f0*/  IADD3 R14, PT, PT, R16, 0xffffffe, RZ ;  /* 0x0ffffffe100e7810 */ /* 0x001fc80007ffe0ff */
[----:B------:R0:W1:Y:S02]  /*0300*/  F2I.FTZ.U32.TRUNC.NTZ R15, R14 ;  /* 0x0000000e000f7305 */ /* 0x000064000021f000 */
[----:B0-----:R-:W-:Y:S02]  /*0310*/  HFMA2 R14, -RZ, RZ, 0, 0 ;  /* 0x00000000ff0e7431 */ /* 0x001fe400000001ff */
[----:B-1----:R-:W-:-:S04]  /*0320*/  IMAD.MOV R18, RZ, RZ, -R15 ;  /* 0x000000ffff127224 */ /* 0x002fc800078e0a0f */
[----:B------:R-:W-:-:S04]  /*0330*/  IMAD R17, R18, R3, RZ ;  /* 0x0000000312117224 */ /* 0x000fc800078e02ff */
[----:B------:R-:W-:-:S06]  /*0340*/  IMAD.HI.U32 R17, R15, R17, R14 ;  /* 0x000000110f117227 */ /* 0x000fcc00078e000e */
[----:B------:R-:W-:-:S04]  /*0350*/  IMAD.HI.U32 R17, R17, UR12, RZ ;  /* 0x0000000c11117c27 */ /* 0x000fc8000f8e00ff */
[----:B------:R-:W-:Y:S02]  /*0360*/  IMAD.MOV R18, RZ, RZ, -R17 ;  /* 0x000000ffff127224 */ /* 0x000fe400078e0a11 */
[----:B------:R-:W0:Y:S02]  /*0370*/  LDC.64 R16, c[0x0][0x390] ;  /* 0x0000e400ff107b82 */ /* 0x000e240000000a00 */
        /* <DEDUP_REMOVED lines=8> */
[----:B------:R-:W-:-:S04]  /*0400*/  IMAD.WIDE.U32 R14, R23, 0x8, R10 ;  /* 0x00000008170e7825 */ /* 0x000fc800078e000a */
[----:B0-----:R-:W-:Y:S02]  /*0410*/  IMAD.WIDE.U32 R16, R19, 0x8, R16 ;  /* 0x0000000813107825 */ /* 0x001fe400078e0010 */
[----:B------:R-:W5:Y:S04]  /*0420*/  LDG.E.64 R14, desc[UR14][R14.64] ;  /* 0x0000000e0e0e7981 */ /* 0x000f68000c1e1b00 */
[----:B------:R-:W5:Y:S01]  /*0430*/  LDG.E.64.CONSTANT R16, desc[UR14][R16.64] ;  /* 0x0000000e10107981 */ /* 0x000f62000c1e9b00 */
[----:B------:R-:W-:Y:S01]  /*0440*/  UISETP.NE.U32.AND UP0, UPT, UR16, URZ, UPT ;  /* 0x000000ff1000728c */ /* 0x000fe2000bf05070 */
[----:B------:R-:W-:-:S03]  /*0450*/  CS2R R18, SRZ ;  /* 0x0000000000127805 */ /* 0x000fc6000001ff00 */
[----:B------:R-:W-:-:S09]  /*0460*/  UISETP.NE.AND.EX UP0, UPT, UR17, URZ, UPT, UP0 ;  /* 0x000000ff1100728c */ /* 0x000fd2000bf05300 */
[----:B------:R-:W-:Y:S05]  /*0470*/  BRA.U !UP0, `(.L_x_33) ;  /* 0x00000001085c7547 */ /* 0x000fea000b800000 */
        /* <DEDUP_REMOVED lines=9> */
[----:B------:R-:W-:Y:S02]  /*0510*/  IMAD.HI.U32 R24, R19, UR12, RZ ;  /* 0x0000000c13187c27 */ /* 0x000fe4000f8e00ff */
[----:B------:R-:W0:Y:S03]  /*0520*/  LDC.64 R18, c[0x0][0x388] ;  /* 0x0000e200ff127b82 */ /* 0x000e260000000a00 */
        /* <DEDUP_REMOVED lines=8> */
[----:B------:R-:W-:-:S05]  /*05b0*/  IMAD R21, R24, UR18, R21 ;  /* 0x0000001218157c24 */ /* 0x000fca000f8e0215 */
[----:B------:R-:W-:-:S05]  /*05c0*/  SHF.R.U32.HI R21, RZ, 0x1, R21 ;  /* 0x00000001ff157819 */ /* 0x000fca0000011615 */
[----:B0-----:R-:W-:-:S06]  /*05d0*/  IMAD.WIDE.U32 R18, R21, 0x8, R18 ;  /* 0x0000000815127825 */ /* 0x001fcc00078e0012 */
[----:B------:R-:W5:Y:S02]  /*05e0*/  LDG.E.64.CONSTANT R18, desc[UR14][R18.64] ;  /* 0x0000000e12127981 */ /* 0x000f64000c1e9b00 */
.L_x_33:
[-C--:B-----5:R-:W-:Y:S01]  /*05f0*/  FFMA.FTZ R21, R14, R13.reuse, R18 ;  /* 0x0000000d0e157223 */ /* 0x0a0fe20000010012 */
[----:B------:R-:W-:-:S03]  /*0600*/  FFMA.FTZ R14, R15, R13, R19 ;  /* 0x0000000d0f0e7223 */ /* 0x000fc60000010013 */
[----:B------:R-:W-:Y:S01]  /*0610*/  FADD.FTZ R16, R16, R21 ;  /* 0x0000001510107221 */ /* 0x000fe20000010000 */
[----:B------:R-:W-:-:S05]  /*0620*/  FADD.FTZ R17, R17, R14 ;  /* 0x0000000e11117221 */ /* 0x000fca0000010000 */
[----:B------:R-:W-:-:S04]  /*0630*/  FSETP.GT.FTZ.AND P1, PT, R16, R17, PT ;  /* 0x000000111000720b */ /* 0x000fc80003f34000 */
[----:B------:R-:W-:-:S09]  /*0640*/  FSEL R14, R16, R17, P1 ;  /* 0x00000011100e7208 */ /* 0x000fd20000800000 */
.L_x_32:
[----:B0-2---:R-:W-:Y:S05]  /*0650*/  BSYNC.RECONVERGENT B0 ;  /* 0x0000000000007941 */ /* 0x005fea0003800200 */
.L_x_31:
        /* <DEDUP_REMOVED lines=13> */
.L_x_34:
[----:B------:R-:W0:Y:S01]  /*0730*/  SHFL.BFLY PT, R15, R14, 0x10, 0x1f ;  /* 0x0e001f000e0f7f89 */ /* 0x000e2200000e0000 */
[----:B------:R-:W-:Y:S01]  /*0740*/  ISETP.NE.AND P1, PT, R4, RZ, PT ;  /* 0x000000ff0400720c */ /* 0x000fe20003f25270 */
[----:B------:R-:W-:-:S05]  /*0750*/  FMUL.FTZ R25, R7, 0.03125 ;  /* 0x3d00000007197820 */ /* 0x000fca0000410000 */
[----:B------:R-:W-:Y:S02]  /*0760*/  FSETP.GT.FTZ.AND P2, PT, R25, R6, PT ;  /* 0x000000061900720b */ /* 0x000fe40003f54000 */
[----:B0-----:R-:W-:Y:S02]  /*0770*/  FMNMX.FTZ R15, R15, R14, !PT ;  /* 0x0000000e0f0f7209 */ /* 0x001fe40007810000 */
[----:B------:R-:W-:-:S03]  /*0780*/  MOV R14, 0xe0ad78ec ;  /* 0xe0ad78ec000e7802 */ /* 0x000fc60000000f00 */
        /* <DEDUP_REMOVED lines=10> */
[----:B------:R-:W0:Y:S04]  /*0830*/  @P2 LDS R14, [R8+UR6] ;  /* 0x00000006080e2984 */ /* 0x000e280008000800 */
        /* <DEDUP_REMOVED lines=10> */
.L_x_35:
        /* <DEDUP_REMOVED lines=19> */
.L_x_37:
[----:B------:R-:W-:Y:S05]  /*0a10*/  BSYNC.RECONVERGENT B0 ;  /* 0x0000000000007941 */ /* 0x000fea0003800200 */
.L_x_36:
        /* <DEDUP_REMOVED lines=13> */
.L_x_38:
[----:B0-2-4-:R-:W-:Y:S01]  /*0af0*/  FADD.FTZ R21, R14, R15 ;  /* 0x0000000f0e157221 */ /* 0x015fe20000010000 */
[----:B------:R-:W-:Y:S01]  /*0b00*/  ISETP.NE.AND P0, PT, R4, RZ, PT ;  /* 0x000000ff0400720c */ /* 0x000fe20003f05270 */
[----:B------:R-:W-:-:S03]  /*0b10*/  FMUL.FTZ R25, R7, 0.03125 ;  /* 0x3d00000007197820 */ /* 0x000fc60000410000 */
[----:B-1----:R-:W0:Y:S02]  /*0b20*/  SHFL.BFLY PT, R16, R21, 0x10, 0x1f ;  /* 0x0e001f0015107f89 */ /* 0x002e2400000e0000 */
[----:B------:R-:W-:Y:S01]  /*0b30*/  FSETP.GT.FTZ.AND P2, PT, R25, R6, PT ;  /* 0x000000061900720b */ /* 0x000fe20003f54000 */
[----:B0-----:R-:W-:-:S05]  /*0b40*/  FADD.FTZ R16, R21, R16 ;  /* 0x0000001015107221 */ /* 0x001fca0000010000 */
[----:B------:R-:W0:Y:S02]  /*0b50*/  SHFL.BFLY PT, R17, R16, 0x8, 0x1f ;  /* 0x0d001f0010117f89 */ /* 0x000e2400000e0000 */
[----:B0-----:R-:W-:Y:S01]  /*0b60*/  FADD.FTZ R17, R16, R17 ;  /* 0x0000001110117221 */ /* 0x001fe20000010000 */
[----:B------:R-:W-:-:S04]  /*0b70*/  IMAD.MOV.U32 R16, RZ, RZ, RZ ;  /* 0x000000ffff107224 */ /* 0x000fc800078e00ff */
[----:B------:R-:W0:Y:S02]  /*0b80*/  SHFL.BFLY PT, R18, R17, 0x4, 0x1f ;  /* 0x0c801f0011127f89 */ /* 0x000e2400000e0000 */
[----:B0-----:R-:W-:-:S05]  /*0b90*/  FADD.FTZ R18, R17, R18 ;  /* 0x0000001211127221 */ /* 0x001fca0000010000 */
[----:B------:R-:W0:Y:S02]  /*0ba0*/  SHFL.BFLY PT, R19, R18, 0x2, 0x1f ;  /* 0x0c401f0012137f89 */ /* 0x000e2400000e0000 */
[----:B0-----:R-:W-:-:S05]  /*0bb0*/  FADD.FTZ R19, R18, R19 ;  /* 0x0000001312137221 */ /* 0x001fca0000010000 */
[----:B------:R-:W0:Y:S02]  /*0bc0*/  SHFL.BFLY PT, R22, R19, 0x1, 0x1f ;  /* 0x0c201f0013167f89 */ /* 0x000e2400000e0000 */
[----:B0-----:R-:W-:-:S05]  /*0bd0*/  FADD.FTZ R21, R19, R22 ;  /* 0x0000001613157221 */ /* 0x001fca0000010000 */
[----:B------:R-:W-:Y:S01]  /*0be0*/  @!P0 STS [R20], R21 ;  /* 0x0000001514008388 */ /* 0x000fe20000000800 */
[----:B------:R-:W-:Y:S06]  /*0bf0*/  BAR.SYNC.DEFER_BLOCKING 0x0 ;  /* 0x0000000000007b1d */ /* 0x000fec0000010000 */
[----:B------:R-:W0:Y:S04]  /*0c00*/  @P2 LDS R16, [R8+UR7] ;  /* 0x0000000708102984 */ /* 0x000e280008000800 */
        /* <DEDUP_REMOVED lines=10> */
.L_x_39:
        /* <DEDUP_REMOVED lines=12> */
[----:B------:R-:W-:Y:S01]  /*0d70*/  UMOV UR8, 0x400 ;  /* 0x0000040000087882 */ /* 0x000fe20000000000 */
[----:B0-----:R-:W-:Y:S01]  /*0d80*/  IMAD.WIDE R16, R23, 0x8, R10 ;  /* 0x0000000817107825 */ /* 0x001fe200078e020a */
[----:B-1----:R-:W-:-:S09]  /*0d90*/  ULEA UR8, UR9, UR8, 0x18 ;  /* 0x0000000809087291 */ /* 0x002fd2000f8ec0ff */
[----:B------:R-:W0:Y:S02]  /*0da0*/  LDS R18, [UR8] ;  /* 0x00000008ff127984 */ /* 0x000e240008000800 */
[-C--:B0-----:R-:W-:Y:S01]  /*0db0*/  FMUL.FTZ R14, R14, R18.reuse ;  /* 0x000000120e0e7220 */ /* 0x081fe20000410000 */
[----:B------:R-:W-:-:S05]  /*0dc0*/  FMUL.FTZ R15, R15, R18 ;  /* 0x000000120f0f7220 */ /* 0x000fca0000410000 */
[----:B------:R1:W-:Y:S02]  /*0dd0*/  STG.E.64 desc[UR14][R16.64], R14 ;  /* 0x0000000e10007986 */ /* 0x0003e4000c101b0e */
.L_x_41:
[----:B------:R-:W-:Y:S05]  /*0de0*/  BSYNC.RECONVERGENT B0 ;  /* 0x0000000000007941 */ /* 0x000fea0003800200 */
.L_x_40:
[----:B------:R-:W-:Y:S01]  /*0df0*/  UIADD3 UR4, UPT, UPT, UR13, UR4, URZ ;  /* 0x000000040d047290 */ /* 0x000fe2000fffe0ff */
[----:B01----:R-:W-:Y:S01]  /*0e00*/  MOV R17, R15 ;  /* 0x0000000f00117202 */ /* 0x003fe20000000f00 */
[----:B------:R-:W-:Y:S02]  /*0e10*/  IMAD.MOV.U32 R16, RZ, RZ, R14 ;  /* 0x000000ffff107224 */ /* 0x000fe400078e000e */
[----:B------:R-:W-:-:S09]  /*0e20*/  UISETP.GE.AND UP0, UPT, UR4, UR19, UPT ;  /* 0x000000130400728c */ /* 0x000fd2000bf06270 */
[----:B------:R-:W-:Y:S05]  /*0e30*/  BRA.U !UP0, `(.L_x_42) ;  /* 0xfffffff508047547 */ /* 0x000fea000b83ffff */
[----:B------:R-:W-:Y:S05]  /*0e40*/  EXIT ;  /* 0x000000000000794d */ /* 0x000fea0003800000 */
.L_x_43:
        /* <DEDUP_REMOVED lines=11> */
.L_x_695:


//--------------------- .text._ZN17fastertransformer38softmax_withRelPosBias_element4_kernelINS_5half4E6__halfEEvPT_PKS3_S6_iiiiif --------------------------
	.section	.text._ZN17fastertransformer38softmax_withRelPosBias_element4_kernelINS_5half4E6__halfEEvPT_PKS3_S6_iiiiif,"ax",@progbits
	.align	128
        .global         _ZN17fastertransformer38softmax_withRelPosBias_element4_kernelINS_5half4E6__halfEEvPT_PKS3_S6_iiiiif
        .type           _ZN17fastertransformer38softmax_withRelPosBias_element4_kernelINS_5half4E6__halfEEvPT_PKS3_S6_iiiiif,@function
        .size           _ZN17fastertransformer38softmax_withRelPosBias_element4_kernelINS_5half4E6__halfEEvPT_PKS3_S6_iiiiif,(.L_x_696 - _ZN17fastertransformer38softmax_withRelPosBias_element4_kernelINS_5half4E6__halfEEvPT_PKS3_S6_iiiiif)
        .other          _ZN17fastertransformer38softmax_withRelPosBias_element4_kernelINS_5half4E6__halfEEvPT_PKS3_S6_iiiiif,@"STO_CUDA_ENTRY STV_DEFAULT"
_ZN17fastertransformer38softmax_withRelPosBias_element4_kernelINS_5half4E6__halfEEvPT_PKS3_S6_iiiiif:
.text._ZN17fastertransformer38softmax_withRelPosBias_element4_kernelINS_5half4E6__halfEEvPT_PKS3_S6_iiiiif:
        /* <DEDUP_REMOVED lines=8> */
[----:B------:R-:W-:Y:S01]  /*0080*/  SHF.R.S32.HI R0, RZ, 0x1f, R3 ;  /* 0x0000001fff007819 */ /* 0x000fe20000011403 */
[----:B------:R-:W3:Y:S03]  /*0090*/  LDCU UR10, c[0x0][0x374] ;  /* 0x00006e80ff0a77ac */ /* 0x000ee60008000800 */
[----:B------:R-:W-:Y:S02]  /*00a0*/  LEA.HI R0, R0, R3, RZ, 0x2 ;  /* 0x0000000300007211 */ /* 0x000fe400078f10ff */
[----:B------:R-:W-:Y:S01]  /*00b0*/  S2UR UR9, SR_CTAID.Z ;  /* 0x00000000000979c3 */ /* 0x000fe20000002700 */
[----:B------:R-:W-:Y:S01]  /*00c0*/  UMOV UR4, 0x400 ;  /* 0x0000040000047882 */ /* 0x000fe20000000000 */
[----:B------:R-:W-:Y:S01]  /*00d0*/  SHF.R.S32.HI R5, RZ, 0x2, R0 ;  /* 0x00000002ff057819 */ /* 0x000fe20000011400 */
[----:B------:R-:W-:-:S02]  /*00e0*/  UIADD3 UR6, UPT, UPT, UR4, 0x88, URZ ;  /* 0x0000008804067890 */ /* 0x000fc4000fffe0ff */
[----:B------:R-:W-:Y:S01]  /*00f0*/  UIADD3 UR5, UPT, UPT, UR4, 0x8, URZ ;  /* 0x0000000804057890 */ /* 0x000fe2000fffe0ff */
[----:B------:R-:W4:Y:S02]  /*0100*/  LDCU.64 UR14, c[0x0][0x358] ;  /* 0x00006b00ff0e77ac */ /* 0x000f240008000a00 */
[----:B------:R-:W3:Y:S01]  /*0110*/  S2UR UR12, SR_CTAID.Y ;  /* 0x00000000000c79c3 */ /* 0x000ee20000002600 */
[----:B--2---:R-:W-:Y:S01]  /*0120*/  I2FP.F32.U32 R15, UR11 ;  /* 0x0000000b000f7c45 */ /* 0x004fe20008201000 */
[----:B------:R-:W2:Y:S06]  /*0130*/  LDCU UR19, c[0x0][0x3a4] ;  /* 0x00007480ff1377ac */ /* 0x000eac0008000800 */
[----:B------:R-:W2:Y:S01]  /*0140*/  LDC R7, c[0x0][0x3a4] ;  /* 0x0000e900ff077b82 */ /* 0x000ea20000000800 */
[----:B-1----:R-:W-:-:S02]  /*0150*/  ULEA UR6, UR7, UR6, 0x18 ;  /* 0x0000000607067291 */ /* 0x002fc4000f8ec0ff */
        /* <DEDUP_REMOVED lines=10> */
[----:B---3--:R-:W-:Y:S01]  /*0200*/  UIMAD UR5, UR9, UR10, UR12 ;  /* 0x0000000a090572a4 */ /* 0x008fe2000f8e020c */
[----:B----4-:R-:W-:-:S11]  /*0210*/  UMOV UR4, UR8 ;  /* 0x0000000800047c82 */ /* 0x010fd60008000000 */
.L_x_55:
[----:B------:R-:W-:Y:S01]  /*0220*/  BSSY.RECONVERGENT B0, `(.L_x_44) ;  /* 0x000005c000007945 */ /* 0x000fe20003800200 */
[----:B------:R-:W-:-:S03]  /*0230*/  HFMA2 R14, -RZ, RZ, -598.5, 40320 ;  /* 0xe0ad78ecff0e7431 */ /* 0x000fc600000001ff */
[----:B------:R-:W-:Y:S05]  /*0240*/  @P0 BRA `(.L_x_45) ;  /* 0x0000000400640947 */ /* 0x000fea0003800000 */
[----:B------:R-:W3:Y:S01]  /*0250*/  LDC R14, c[0x0][0x39c] ;  /* 0x0000e700ff0e7b82 */ /* 0x000ee20000000800 */
[----:B------:R-:W-:-:S05]  /*0260*/  SHF.L.U32 R16, R8, 0x2, RZ ;  /* 0x0000000208107819 */ /* 0x000fca00000006ff */
[----:B--2---:R-:W-:Y:S01]  /*0270*/  IMAD R17, R7, UR4, R16 ;  /* 0x0000000407117c24 */ /* 0x004fe2000f8e0210 */
[----:B---3--:R-:W2:Y:S01]  /*0280*/  I2F.U32.RP R9, R14 ;  /* 0x0000000e00097306 */ /* 0x008ea20000209000 */
[----:B------:R-:W-:-:S07]  /*0290*/  ISETP.NE.U32.AND P2, PT, R14, RZ, PT ;  /* 0x000000ff0e00720c */ /* 0x000fce0003f45070 */
[----:B--2---:R-:W2:Y:S02]  /*02a0*/  MUFU.RCP R9, R9 ;  /* 0x0000000900097308 */ /* 0x004ea40000001000 */
[----:B--2---:R-:W-:Y:S01]  /*02b0*/  IADD3 R10, PT, PT, R9, 0xffffffe, RZ ;  /* 0x0ffffffe090a7810 */ /* 0x004fe20007ffe0ff */
[----:B0-----:R-:W-:-:S05]  /*02c0*/  IMAD R9, R6, UR5, R17 ;  /* 0x0000000506097c24 */ /* 0x001fca000f8e0211 */
[----:B------:R0:W2:Y:S01]  /*02d0*/  F2I.FTZ.U32.TRUNC.NTZ R11, R10 ;  /* 0x0000000a000b7305 */ /* 0x0000a2000021f000 */
[----:B------:R-:W-:Y:S01]  /*02e0*/  UISETP.NE.U32.AND UP0, UPT, UR16, URZ, UPT ;  /* 0x000000ff1000728c */ /* 0x000fe2000bf05070 */
[----:B------:R-:W-:Y:S02]  /*02f0*/  SHF.R.U32.HI R9, RZ, 0x2, R9 ;  /* 0x00000002ff097819 */ /* 0x000fe40000011609 */
[----:B0-----:R-:W-:Y:S01]  /*0300*/  MOV R10, RZ ;  /* 0x000000ff000a7202 */ /* 0x001fe20000000f00 */
[----:B--2---:R-:W-:-:S04]  /*0310*/  IMAD.MOV R13, RZ, RZ, -R11 ;  /* 0x000000ffff0d7224 */ /* 0x004fc800078e0a0b */
[----:B------:R-:W-:-:S04]  /*0320*/  IMAD R13, R13, R14, RZ ;  /* 0x0000000e0d0d7224 */ /* 0x000fc800078e02ff */
[----:B------:R-:W-:Y:S02]  /*0330*/  IMAD.HI.U32 R13, R11, R13, R10 ;  /* 0x0000000d0b0d7227 */ /* 0x000fe400078e000a */
[----:B------:R-:W0:Y:S04]  /*0340*/  LDC.64 R10, c[0x0][0x390] ;  /* 0x0000e400ff0a7b82 */ /* 0x000e280000000a00 */
[----:B------:R-:W-:-:S05]  /*0350*/  IMAD.HI.U32 R13, R13, UR12, RZ ;  /* 0x0000000c0d0d7c27 */ /* 0x000fca000f8e00ff */
[----:B------:R-:W-:-:S05]  /*0360*/  IADD3 R13, PT, PT, -R13, RZ, RZ ;  /* 0x000000ff0d0d7210 */ /* 0x000fca0007ffe1ff */
[----:B------:R-:W-:Y:S02]  /*0370*/  IMAD R19, R14, R13, UR12 ;  /* 0x0000000c0e137e24 */ /* 0x000fe4000f8e020d */
[----:B------:R-:W2:Y:S03]  /*0380*/  LDC.64 R12, c[0x0][0x380] ;  /* 0x0000e000ff0c7b82 */ /* 0x000ea60000000a00 */
[----:B------:R-:W-:-:S13]  /*0390*/  ISETP.GE.U32.AND P1, PT, R19, R14, PT ;  /* 0x0000000e1300720c */ /* 0x000fda0003f26070 */
[----:B------:R-:W-:-:S05]  /*03a0*/  @P1 IMAD.IADD R19, R19, 0x1, -R14 ;  /* 0x0000000113131824 */ /* 0x000fca00078e0a0e */
[----:B------:R-:W-:Y:S01]  /*03b0*/  ISETP.GE.U32.AND P1, PT, R19, R14, PT ;  /* 0x0000000e1300720c */ /* 0x000fe20003f26070 */
[----:B------:R-:W-:Y:S01]  /*03c0*/  UISETP.NE.AND.EX UP0, UPT, UR17, URZ, UPT, UP0 ;  /* 0x000000ff1100728c */ /* 0x000fe2000bf05300 */
[----:B--2---:R-:W-:-:S05]  /*03d0*/  IMAD.WIDE.U32 R12, R9, 0x8, R12 ;  /* 0x00000008090c7825 */ /* 0x004fca00078e000c */
[----:B------:R-:W5:Y:S06]  /*03e0*/  LDG.E R18, desc[UR14][R12.64] ;  /* 0x0000000e0c127981 */ /* 0x000f6c000c1e1900 */
[-C--:B------:R-:W-:Y:S02]  /*03f0*/  @P1 IADD3 R19, PT, PT, R19, -R14.reuse, RZ ;  /* 0x8000000e13131210 */ /* 0x080fe40007ffe0ff */
[----:B------:R-:W-:-:S05]  /*0400*/  @!P2 LOP3.LUT R19, RZ, R14, RZ, 0x33, !PT ;  /* 0x0000000eff13a212 */ /* 0x000fca00078e33ff */
[----:B------:R-:W-:-:S05]  /*0410*/  IMAD R16, R19, R6, R17 ;  /* 0x0000000613107224 */ /* 0x000fca00078e0211 */
[----:B------:R-:W-:Y:S02]  /*0420*/  SHF.R.U32.HI R19, RZ, 0x2, R16 ;  /* 0x00000002ff137819 */ /* 0x000fe40000011610 */
[----:B------:R2:W5:Y:S03]  /*0430*/  LDG.E R16, desc[UR14][R12.64+0x4] ;  /* 0x0000040e0c107981 */ /* 0x000566000c1e1900 */
[----:B0-----:R-:W-:-:S05]  /*0440*/  IMAD.WIDE.U32 R10, R19, 0x8, R10 ;  /* 0x00000008130a7825 */ /* 0x001fca00078e000a */
[----:B------:R-:W5:Y:S01]  /*0450*/  LDG.E R20, desc[UR14][R10.64] ;  /* 0x0000000e0a147981 */ /* 0x000f62000c1e1900 */
[----:B--2---:R-:W-:-:S03]  /*0460*/  PRMT R13, RZ, 0x5410, RZ ;  /* 0x00005410ff0d7816 */ /* 0x004fc600000000ff */
[----:B------:R0:W5:Y:S02]  /*0470*/  LDG.E R19, desc[UR14][R10.64+0x4] ;  /* 0x0000040e0a137981 */ /* 0x000164000c1e1900 */
[----:B0-----:R-:W-:Y:S01]  /*0480*/  PRMT R11, RZ, 0x5410, RZ ;  /* 0x00005410ff0b7816 */ /* 0x001fe200000000ff */
[----:B------:R-:W-:Y:S06]  /*0490*/  BRA.U !UP0, `(.L_x_46) ;  /* 0x0000000108687547 */ /* 0x000fec000b800000 */
[----:B------:R-:W0:Y:S01]  /*04a0*/  I2F.U32.RP R12, R14 ;  /* 0x0000000e000c7306 */ /* 0x000e220000209000 */
[----:B------:R-:W-:-:S07]  /*04b0*/  ISETP.NE.U32.AND P3, PT, R14, RZ, PT ;  /* 0x000000ff0e00720c */ /* 0x000fce0003f65070 */
[----:B0-----:R-:W0:Y:S02]  /*04c0*/  MUFU.RCP R12, R12 ;  /* 0x0000000c000c7308 */ /* 0x001e240000001000 */
[----:B0-----:R-:W-:-:S06]  /*04d0*/  VIADD R10, R12, 0xffffffe ;  /* 0x0ffffffe0c0a7836 */ /* 0x001fcc0000000000 */
[----:B------:R0:W2:Y:S02]  /*04e0*/  F2I.FTZ.U32.TRUNC.NTZ R11, R10 ;  /* 0x0000000a000b7305 */ /* 0x0000a4000021f000 */
[----:B0-----:R-:W-:Y:S02]  /*04f0*/  MOV R10, RZ ;  /* 0x000000ff000a7202 */ /* 0x001fe40000000f00 */
[----:B--2---:R-:W-:-:S05]  /*0500*/  IADD3 R13, PT, PT, RZ, -R11, RZ ;  /* 0x8000000bff0d7210 */ /* 0x004fca0007ffe0ff */
[----:B------:R-:W-:-:S04]  /*0510*/  IMAD R13, R13, R14, RZ ;  /* 0x0000000e0d0d7224 */ /* 0x000fc800078e02ff */
[----:B------:R-:W-:-:S06]  /*0520*/  IMAD.HI.U32 R11, R11, R13, R10 ;  /* 0x0000000d0b0b7227 */ /* 0x000fcc00078e000a */
[----:B------:R-:W-:-:S04]  /*0530*/  IMAD.HI.U32 R13, R11, UR12, RZ ;  /* 0x0000000c0b0d7c27 */ /* 0x000fc8000f8e00ff */
[----:B------:R-:W-:-:S04]  /*0540*/  IMAD.MOV R11, RZ, RZ, -R13 ;  /* 0x000000ffff0b7224 */ /* 0x000fc800078e0a0d */
[----:B------:R-:W-:-:S05]  /*0550*/  IMAD R11, R14, R11, UR12 ;  /* 0x0000000c0e0b7e24 */ /* 0x000fca000f8e020b */
[----:B------:R-:W-:-:S13]  /*0560*/  ISETP.GE.U32.AND P1, PT, R11, R14, PT ;  /* 0x0000000e0b00720c */ /* 0x000fda0003f26070 */
[-C--:B------:R-:W-:Y:S02]  /*0570*/  @P1 IADD3 R11, PT, PT, R11, -R14.reuse, RZ ;  /* 0x8000000e0b0b1210 */ /* 0x080fe40007ffe0ff */
[----:B------:R-:W-:Y:S02]  /*0580*/  @P1 IADD3 R13, PT, PT, R13, 0x1, RZ ;  /* 0x000000010d0d1810 */ /* 0x000fe40007ffe0ff */
[-C--:B------:R-:W-:Y:S02]  /*0590*/  ISETP.GE.U32.AND P2, PT, R11, R14.reuse, PT ;  /* 0x0000000e0b00720c */ /* 0x080fe40003f46070 */
[----:B------:R-:W0:Y:S11]  /*05a0*/  LDC.64 R10, c[0x0][0x388] ;  /* 0x0000e200ff0a7b82 */ /* 0x000e360000000a00 */
[----:B------:R-:W-:Y:S01]  /*05b0*/  @P2 VIADD R13, R13, 0x1 ;  /* 0x000000010d0d2836 */ /* 0x000fe20000000000 */
[----:B------:R-:W-:-:S05]  /*05c0*/  @!P3 LOP3.LUT R13, RZ, R14, RZ, 0x33, !PT ;  /* 0x0000000eff0db212 */ /* 0x000fca00078e33ff */
[----:B------:R-:W-:-:S05]  /*05d0*/  IMAD R13, R13, R6, R17 ;  /* 0x000000060d0d7224 */ /* 0x000fca00078e0211 */
[----:B------:R-:W-:-:S05]  /*05e0*/  SHF.R.U32.HI R13, RZ, 0x2, R13 ;  /* 0x00000002ff0d7819 */ /* 0x000fca000001160d */
[----:B0-----:R-:W-:-:S05]  /*05f0*/  IMAD.WIDE.U32 R10, R13, 0x8, R10 ;  /* 0x000000080d0a7825 */ /* 0x001fca00078e000a */
[----:B------:R-:W2:Y:S04]  /*0600*/  LDG.E R13, desc[UR14][R10.64] ;  /* 0x0000000e0a0d7981 */ /* 0x000ea8000c1e1900 */
[----:B------:R-:W2:Y:S02]  /*0610*/  LDG.E R12, desc[UR14][R10.64+0x4] ;  /* 0x0000040e0a0c7981 */ /* 0x000ea4000c1e1900 */
[----:B--2---:R-:W-:Y:S02]  /*0620*/  PRMT R11, R12, 0x5432, R13 ;  /* 0x000054320c0b7816 */ /* 0x004fe4000000000d */
[----:B------:R-:W-:-:S07]  /*0630*/  PRMT R13, R13, 0x5432, R12 ;  /* 0x000054320d0d7816 */ /* 0x000fce000000000c */
.L_x_46:
[----:B------:R-:W-:Y:S02]  /*0640*/  HADD2.F32 R17, -RZ, R11.H1_H1 ;  /* 0x3000000bff117230 */ /* 0x000fe40000004100 */
[--C-:B-----5:R-:W-:Y:S02]  /*0650*/  HADD2.F32 R10, -RZ, R18.reuse.H0_H0 ;  /* 0x20000012ff0a7230 */ /* 0x120fe40000004100 */
[----:B------:R-:W-:Y:S02]  /*0660*/  HADD2.F32 R23, -RZ, R13.H0_H0 ;  /* 0x2000000dff177230 */ /* 0x000fe40000004100 */
[----:B------:R-:W-:Y:S02]  /*0670*/  HADD2.F32 R18, -RZ, R18.H1_H1 ;  /* 0x30000012ff127230 */ /* 0x000fe40000004100 */
[----:B-1----:R-:W-:Y:S01]  /*0680*/  FFMA.FTZ R10, R10, UR18, R17 ;  /* 0x000000120a0a7c23 */ /* 0x002fe20008010011 */
[--C-:B------:R-:W-:Y:S02]  /*0690*/  HADD2.F32 R21, -RZ, R20.reuse.H0_H0 ;  /* 0x20000014ff157230 */ /* 0x100fe40000004100 */
[----:B------:R-:W-:-:S02]  /*06a0*/  HADD2.F32 R17, -RZ, R20.H1_H1 ;  /* 0x30000014ff117230 */ /* 0x000fc40000004100 */
[----:B------:R-:W-:Y:S01]  /*06b0*/  FFMA.FTZ R18, R18, UR18, R23 ;  /* 0x0000001212127c23 */ /* 0x000fe20008010017 */
[--C-:B------:R-:W-:Y:S02]  /*06c0*/  HADD2.F32 R12, -RZ, R16.reuse.H0_H0 ;  /* 0x20000010ff0c7230 */ /* 0x100fe40000004100 */
[----:B------:R-:W-:Y:S01]  /*06d0*/  FADD.FTZ R10, R10, R21 ;  /* 0x000000150a0a7221 */ /* 0x000fe20000010000 */
[----:B------:R-:W-:Y:S02]  /*06e0*/  HADD2.F32 R21, -RZ, R13.H1_H1 ;  /* 0x3000000dff157230 */ /* 0x000fe40000004100 */
[----:B------:R-:W-:Y:S01]  /*06f0*/  FADD.FTZ R13, R18, R17 ;  /* 0x00000011120d7221 */ /* 0x000fe20000010000 */
[----:B------:R-:W-:Y:S02]  /*0700*/  HADD2.F32 R17, -RZ, R19.H0_H0 ;  /* 0x20000013ff117230 */ /* 0x000fe40000004100 */
[----:B------:R-:W-:Y:S02]  /*0710*/  HADD2.F32 R16, -RZ, R16.H1_H1 ;  /* 0x30000010ff107230 */ /* 0x000fe40000004100 */
[----:B------:R-:W-:Y:S01]  /*0720*/  FFMA.FTZ R12, R12, UR18, R21 ;  /* 0x000000120c0c7c23 */ /* 0x000fe20008010015 */
[----:B------:R-:W-:Y:S01]  /*0730*/  FSETP.GT.FTZ.AND P1, PT, R10, R13, PT ;  /* 0x0000000d0a00720b */ /* 0x000fe20003f34000 */
[----:B------:R-:W-:-:S02]  /*0740*/  HADD2.F32 R21, -RZ, R11.H0_H0 ;  /* 0x2000000bff157230 */ /* 0x000fc40000004100 */
[----:B------:R-:W-:Y:S01]  /*0750*/  FADD.FTZ R11, R12, R17 ;  /* 0x000000110c0b7221 */ /* 0x000fe20000010000 */
[----:B------:R-:W-:Y:S01]  /*0760*/  FSEL R14, R10, R13, P1 ;  /* 0x0000000d0a0e7208 */ /* 0x000fe20000800000 */
[----:B------:R-:W-:Y:S02]  /*0770*/  HADD2.F32 R19, -RZ, R19.H1_H1 ;  /* 0x30000013ff137230 */ /* 0x000fe40000004100 */
[----:B------:R-:W-:Y:S01]  /*0780*/  FFMA.FTZ R16, R16, UR18, R21 ;  /* 0x0000001210107c23 */ /* 0x000fe20008010015 */
[----:B------:R-:W-:-:S03]  /*0790*/  FSETP.GT.FTZ.AND P1, PT, R14, R11, PT ;  /* 0x0000000b0e00720b */ /* 0x000fc60003f34000 */
[----:B------:R-:W-:Y:S01]  /*07a0*/  FADD.FTZ R12, R16, R19 ;  /* 0x00000013100c7221 */ /* 0x000fe20000010000 */
[----:B------:R-:W-:-:S04]  /*07b0*/  FSEL R17, R14, R11, P1 ;  /* 0x0000000b0e117208 */ /* 0x000fc80000800000 */
[----:B------:R-:W-:-:S04]  /*07c0*/  FSETP.GT.FTZ.AND P1, PT, R17, R12, PT ;  /* 0x0000000c1100720b */ /* 0x000fc80003f34000 */
[----:B------:R-:W-:-:S09]  /*07d0*/  FSEL R14, R17, R12, P1 ;  /* 0x0000000c110e7208 */ /* 0x000fd20000800000 */
.L_x_45:
[----:B012---:R-:W-:Y:S05]  /*07e0*/  BSYNC.RECONVERGENT B0 ;  /* 0x0000000000007941 */ /* 0x007fea0003800200 */
.L_x_44:
        /* <DEDUP_REMOVED lines=13> */
.L_x_47:
[----:B------:R-:W0:Y:S01]  /*08c0*/  SHFL.BFLY PT, R17, R14, 0x10, 0x1f ;  /* 0x0e001f000e117f89 */ /* 0x000e2200000e0000 */
[----:B------:R-:W-:Y:S01]  /*08d0*/  FMUL.FTZ R20, R15, 0.03125 ;  /* 0x3d0000000f147820 */ /* 0x000fe20000410000 */
[----:B------:R-:W-:-:S04]  /*08e0*/  ISETP.NE.AND P1, PT, R4, RZ, PT ;  /* 0x000000ff0400720c */ /* 0x000fc80003f25270 */
[----:B------:R-:W-:-:S13]  /*08f0*/  FSETP.GT.FTZ.AND P2, PT, R20, R3, PT ;  /* 0x000000031400720b */ /* 0x000fda0003f54000 */
[----:B------:R-:W1:Y:S01]  /*0900*/  @P2 S2R R23, SR_CgaCtaId ;  /* 0x0000000000172919 */ /* 0x000e620000008800 */
[----:B0-----:R-:W-:Y:S02]  /*0910*/  FMNMX.FTZ R17, R17, R14, !PT ;  /* 0x0000000e11117209 */ /* 0x001fe40007810000 */
[----:B------:R-:W-:-:S03]  /*0920*/  @P2 MOV R14, 0x400 ;  /* 0x00000400000e2802 */ /* 0x000fc60000000f00 */
[----:B------:R-:W0:Y:S01]  /*0930*/  SHFL.BFLY PT, R16, R17, 0x8, 0x1f ;  /* 0x0d001f0011107f89 */ /* 0x000e2200000e0000 */
[----:B------:R-:W-:-:S04]  /*0940*/  @P2 IADD3 R14, PT, PT, R14, 0x8, RZ ;  /* 0x000000080e0e2810 */ /* 0x000fc80007ffe0ff */
[----:B-1----:R-:W-:Y:S01]  /*0950*/  @P2 LEA R23, R23, R14, 0x18 ;  /* 0x0000000e17172211 */ /* 0x002fe200078ec0ff */
[----:B------:R-:W-:Y:S01]  /*0960*/  HFMA2 R14, -RZ, RZ, -598.5, 40320 ;  /* 0xe0ad78ecff0e7431 */ /* 0x000fe200000001ff */
[----:B0-----:R-:W-:-:S05]  /*0970*/  FMNMX.FTZ R16, R17, R16, !PT ;  /* 0x0000001011107209 */ /* 0x001fca0007810000 */
[----:B------:R-:W0:Y:S02]  /*0980*/  SHFL.BFLY PT, R19, R16, 0x4, 0x1f ;  /* 0x0c801f0010137f89 */ /* 0x000e2400000e0000 */
[----:B0-----:R-:W-:Y:S01]  /*0990*/  FMNMX.FTZ R19, R16, R19, !PT ;  /* 0x0000001310137209 */ /* 0x001fe20007810000 */
[----:B------:R-:W-:-:S04]  /*09a0*/  @P2 IMAD R16, R4, 0x4, R23 ;  /* 0x0000000404102824 */ /* 0x000fc800078e0217 */
        /* <DEDUP_REMOVED lines=17> */
.L_x_48:
[----:B------:R-:W-:Y:S01]  /*0ac0*/  ISETP.NE.AND P1, PT, R8, RZ, PT ;  /* 0x000000ff0800720c */ /* 0x000fe20003f25270 */
[----:B------:R-:W-:Y:S01]  /*0ad0*/  BSSY.RECONVERGENT B0, `(.L_x_49) ;  /* 0x000001a000007945 */ /* 0x000fe20003800200 */
[----:B------:R-:W-:Y:S02]  /*0ae0*/  MOV R14, RZ ;  /* 0x000000ff000e7202 */ /* 0x000fe40000000f00 */
[----:B------:R-:W-:-:S09]  /*0af0*/  MOV R19, RZ ;  /* 0x000000ff00137202 */ /* 0x000fd20000000f00 */
        /* <DEDUP_REMOVED lines=12> */
[C---:B------:R-:W-:Y:S01]  /*0bc0*/  FADD.FTZ R13, -R16.reuse, R13 ;  /* 0x0000000d100d7221 */ /* 0x040fe20000010100 */
[C---:B------:R-:W-:Y:S01]  /*0bd0*/  FADD.FTZ R11, -R16.reuse, R11 ;  /* 0x0000000b100b7221 */ /* 0x040fe20000010100 */
[----:B------:R-:W-:Y:S01]  /*0be0*/  FADD.FTZ R12, -R16, R12 ;  /* 0x0000000c100c7221 */ /* 0x000fe20000010100 */
[----:B------:R-:W-:Y:S01]  /*0bf0*/  FMUL.FTZ R10, R10, 1.4426950216293334961 ;  /* 0x3fb8aa3b0a0a7820 */ /* 0x000fe20000410000 */
[----:B------:R-:W-:Y:S01]  /*0c00*/  FMUL.FTZ R13, R13, 1.4426950216293334961 ;  /* 0x3fb8aa3b0d0d7820 */ /* 0x000fe20000410000 */
[----:B------:R-:W-:Y:S01]  /*0c10*/  FMUL.FTZ R11, R11, 1.4426950216293334961 ;  /* 0x3fb8aa3b0b0b7820 */ /* 0x000fe20000410000 */
[----:B------:R-:W-:Y:S01]  /*0c20*/  FMUL.FTZ R12, R12, 1.4426950216293334961 ;  /* 0x3fb8aa3b0c0c7820 */ /* 0x000fe20000410000 */
[----:B------:R1:W2:Y:S08]  /*0c30*/  MUFU.EX2 R14, R10 ;  /* 0x0000000a000e7308 */ /* 0x0002b00000000800 */
[----:B------:R1:W3:Y:S08]  /*0c40*/  MUFU.EX2 R17, R13 ;  /* 0x0000000d00117308 */ /* 0x0002f00000000800 */
[----:B------:R1:W4:Y:S08]  /*0c50*/  MUFU.EX2 R16, R11 ;  /* 0x0000000b00107308 */ /* 0x0003300000000800 */
[----:B--2---:R1:W0:Y:S02]  /*0c60*/  MUFU.EX2 R19, R12 ;  /* 0x0000000c00137308 */ /* 0x0042240000000800 */
.L_x_50:
[----:B------:R-:W-:Y:S05]  /*0c70*/  BSYNC.RECONVERGENT B0 ;  /* 0x0000000000007941 */ /* 0x000fea0003800200 */
.L_x_49:
[----:B------:R-:W-:Y:S05]  /*0c80*/  BRA.U UP0, `(.L_x_51) ;  /* 0x0000000100387547 */ /* 0x000fea000b800000 */
[----:B-1-3--:R-:W-:-:S04]  /*0c90*/  FADD.FTZ R11, R14, R17 ;  /* 0x000000110e0b7221 */ /* 0x00afc80000010000 */
[----:B----4-:R-:W-:-:S04]  /*0ca0*/  FADD.FTZ R10, R16, R11 ;  /* 0x0000000b100a7221 */ /* 0x010fc80000010000 */
        /* <DEDUP_REMOVED lines=12> */
.L_x_51:
[----:B-1-3--:R-:W-:Y:S01]  /*0d70*/  FADD.FTZ R11, R14, R17 ;  /* 0x000000110e0b7221 */ /* 0x00afe20000010000 */
[----:B0-----:R-:W-:Y:S01]  /*0d80*/  FMUL.FTZ R18, R15, 0.03125 ;  /* 0x3d0000000f127820 */ /* 0x001fe20000410000 */
[----:B------:R-:W-:Y:S02]  /*0d90*/  ISETP.NE.AND P0, PT, R4, RZ, PT ;  /* 0x000000ff0400720c */ /* 0x000fe40003f05270 */
[----:B----4-:R-:W-:Y:S02]  /*0da0*/  FADD.FTZ R10, R16, R11 ;  /* 0x0000000b100a7221 */ /* 0x010fe40000010000 */
[----:B------:R-:W-:Y:S02]  /*0db0*/  FSETP.GT.FTZ.AND P2, PT, R18, R3, PT ;  /* 0x000000031200720b */ /* 0x000fe40003f54000 */
[----:B------:R-:W-:-:S05]  /*0dc0*/  FADD.FTZ R21, R19, R10 ;  /* 0x0000000a13157221 */ /* 0x000fca0000010000 */
[----:B------:R-:W0:Y:S06]  /*0dd0*/  SHFL.BFLY PT, R10, R21, 0x10, 0x1f ;  /* 0x0e001f00150a7f89 */ /* 0x000e2c00000e0000 */
[----:B------:R-:W1:Y:S01]  /*0de0*/  @P2 S2R R23, SR_CgaCtaId ;  /* 0x0000000000172919 */ /* 0x000e620000008800 */
[----:B------:R-:W-:-:S05]  /*0df0*/  @P2 MOV R20, 0x400 ;  /* 0x0000040000142802 */ /* 0x000fca0000000f00 */
[----:B------:R-:W-:Y:S02]  /*0e00*/  @P2 VIADD R20, R20, 0x88 ;  /* 0x0000008814142836 */ /* 0x000fe40000000000 */
[----:B0-----:R-:W-:-:S05]  /*0e10*/  FADD.FTZ R10, R21, R10 ;  /* 0x0000000a150a7221 */ /* 0x001fca0000010000 */
[----:B------:R-:W0:Y:S02]  /*0e20*/  SHFL.BFLY PT, R11, R10, 0x8, 0x1f ;  /* 0x0d001f000a0b7f89 */ /* 0x000e2400000e0000 */
[----:B0-----:R-:W-:Y:S01]  /*0e30*/  FADD.FTZ R11, R10, R11 ;  /* 0x0000000b0a0b7221 */ /* 0x001fe20000010000 */
[----:B------:R-:W-:-:S04]  /*0e40*/  MOV R10, RZ ;  /* 0x000000ff000a7202 */ /* 0x000fc80000000f00 */
[----:B------:R-:W0:Y:S02]  /*0e50*/  SHFL.BFLY PT, R12, R11, 0x4, 0x1f ;  /* 0x0c801f000b0c7f89 */ /* 0x000e2400000e0000 */
[----:B0-----:R-:W-:Y:S01]  /*0e60*/  FADD.FTZ R12, R11, R12 ;  /* 0x0000000c0b0c7221 */ /* 0x001fe20000010000 */
[----:B-1----:R-:W-:-:S04]  /*0e70*/  @P2 LEA R11, R23, R20, 0x18 ;  /* 0x00000014170b2211 */ /* 0x002fc800078ec0ff */
[----:B------:R-:W0:Y:S01]  /*0e80*/  SHFL.BFLY PT, R13, R12, 0x2, 0x1f ;  /* 0x0c401f000c0d7f89 */ /* 0x000e2200000e0000 */
[----:B------:R-:W-:Y:S01]  /*0e90*/  @P2 LEA R11, R4, R11, 0x2 ;  /* 0x0000000b040b2211 */ /* 0x000fe200078e10ff */
        /* <DEDUP_REMOVED lines=16> */
.L_x_52:
        /* <DEDUP_REMOVED lines=12> */
[----:B------:R-:W-:-:S07]  /*1060*/  UMOV UR6, 0x400 ;  /* 0x0000040000067882 */ /* 0x000fce0000000000 */
[----:B0-----:R-:W0:Y:S01]  /*1070*/  LDC.64 R10, c[0x0][0x380] ;  /* 0x0000e000ff0a7b82 */ /* 0x001e220000000a00 */
[----:B-1----:R-:W-:Y:S01]  /*1080*/  ULEA UR6, UR7, UR6, 0x18 ;  /* 0x0000000607067291 */ /* 0x002fe2000f8ec0ff */
[----:B0-----:R-:W-:-:S08]  /*1090*/  IMAD.WIDE R10, R9, 0x8, R10 ;  /* 0x00000008090a7825 */ /* 0x001fd000078e020a */
[----:B------:R-:W0:Y:S02]  /*10a0*/  LDS R12, [UR6] ;  /* 0x00000006ff0c7984 */ /* 0x000e240008000800 */
[-C--:B0-----:R-:W-:Y:S01]  /*10b0*/  FMUL.FTZ R14, R14, R12.reuse ;  /* 0x0000000c0e0e7220 */ /* 0x081fe20000410000 */
[-C--:B------:R-:W-:Y:S01]  /*10c0*/  FMUL.FTZ R17, R17, R12.reuse ;  /* 0x0000000c11117220 */ /* 0x080fe20000410000 */
[-C--:B------:R-:W-:Y:S01]  /*10d0*/  FMUL.FTZ R16, R16, R12.reuse ;  /* 0x0000000c10107220 */ /* 0x080fe20000410000 */
[----:B------:R-:W-:-:S03]  /*10e0*/  FMUL.FTZ R19, R19, R12 ;  /* 0x0000000c13137220 */ /* 0x000fc60000410000 */
[----:B------:R-:W-:Y:S02]  /*10f0*/  F2FP.F16.F32.PACK_AB R13, R17, R14 ;  /* 0x0000000e110d723e */ /* 0x000fe400000000ff */
[----:B------:R-:W-:-:S03]  /*1100*/  F2FP.F16.F32.PACK_AB R21, R19, R16 ;  /* 0x000000101315723e */ /* 0x000fc600000000ff */
[----:B------:R1:W-:Y:S04]  /*1110*/  STG.E desc[UR14][R10.64], R13 ;  /* 0x0000000d0a007986 */ /* 0x0003e8000c10190e */
[----:B------:R1:W-:Y:S02]  /*1120*/  STG.E desc[UR14][R10.64+0x4], R21 ;  /* 0x000004150a007986 */ /* 0x0003e4000c10190e */
.L_x_54:
[----:B------:R-:W-:Y:S05]  /*1130*/  BSYNC.RECONVERGENT B0 ;  /* 0x0000000000007941 */ /* 0x000fea0003800200 */
.L_x_53:
[----:B------:R-:W-:Y:S01]  /*1140*/  UIADD3 UR4, UPT, UPT, UR13, UR4, URZ ;  /* 0x000000040d047290 */ /* 0x000fe2000fffe0ff */
[----:B------:R-:W-:Y:S01]  /*1150*/  IMAD.MOV.U32 R12, RZ, RZ, R19 ;  /* 0x000000ffff0c7224 */ /* 0x000fe200078e0013 */
[----:B01----:R-:W-:Y:S02]  /*1160*/  MOV R11, R16 ;  /* 0x00000010000b7202 */ /* 0x003fe40000000f00 */
[----:B------:R-:W-:Y:S01]  /*1170*/  UISETP.GE.AND UP0, UPT, UR4, UR19, UPT ;  /* 0x000000130400728c */ /* 0x000fe2000bf06270 */
[----:B------:R-:W-:Y:S02]  /*1180*/  MOV R13, R17 ;  /* 0x00000011000d7202 */ /* 0x000fe40000000f00 */
[----:B------:R-:W-:-:S06]  /*1190*/  MOV R10, R14 ;  /* 0x0000000e000a7202 */ /* 0x000fcc0000000f00 */
[----:B------:R-:W-:Y:S05]  /*11a0*/  BRA.U !UP0, `(.L_x_55) ;  /* 0xfffffff1081c7547 */ /* 0x000fea000b83ffff */
[----:B------:R-:W-:Y:S05]  /*11b0*/  EXIT ;  /* 0x000000000000794d */ /* 0x000fea0003800000 */
.L_x_56:
        /* <DEDUP_REMOVED lines=12> */
.L_x_696:


//--------------------- .text._ZN17fastertransformer38softmax_withRelPosBias_element4_kernelI6float4fEEvPT_PKS2_S5_iiiiif --------------------------
	.section	.text._ZN17fastertransformer38softmax_withRelPosBias_element4_kernelI6float4fEEvPT_PKS2_S5_iiiiif,"ax",@progbits
	.align	128
        .global         _ZN17fastertransformer38softmax_withRelPosBias_element4_kernelI6float4fEEvPT_PKS2_S5_iiiiif
        .type           _ZN17fastertransformer38softmax_withRelPosBias_element4_kernelI6float4fEEvPT_PKS2_S5_iiiiif,@function
        .size           _ZN17fastertransformer38softmax_withRelPosBias_element4_kernelI6float4fEEvPT_PKS2_S5_iiiiif,(.L_x_697 - _ZN17fastertransformer38softmax_withRelPosBias_element4_kernelI6float4fEEvPT_PKS2_S5_iiiiif)
        .other          _ZN17fastertransformer38softmax_withRelPosBias_element4_kernelI6float4fEEvPT_PKS2_S5_iiiiif,@"STO_CUDA_ENTRY STV_DEFAULT"
_ZN17fastertransformer38softmax_withRelPosBias_element4_kernelI6float4fEEvPT_PKS2_S5_iiiiif:
.text._ZN17fastertransformer38softmax_withRelPosBias_element4_kernelI6float4fEEvPT_PKS2_S5_iiiiif:
        /* <DEDUP_REMOVED lines=8> */
[----:B------:R-:W-:Y:S01]  /*0080*/  SHF.R.S32.HI R0, RZ, 0x1f, R3 ;  /* 0x0000001fff007819 */ /* 0x000fe20000011403 */
[----:B------:R-:W2:Y:S03]  /*0090*/  LDCU UR6, c[0x0][0x374] ;  /* 0x00006e80ff0677ac */ /* 0x000ea60008000800 */
[----:B------:R-:W-:Y:S02]  /*00a0*/  LEA.HI R0, R0, R3, RZ, 0x2 ;  /* 0x0000000300007211 */ /* 0x000fe400078f10ff */
[----:B------:R-:W2:Y:S01]  /*00b0*/  S2UR UR9, SR_CTAID.Y ;  /* 0x00000000000979c3 */ /* 0x000ea20000002600 */
[----:B------:R-:W3:Y:S01]  /*00c0*/  LDCU.64 UR10, c[0x0][0x358] ;  /* 0x00006b00ff0a77ac */ /* 0x000ee20008000a00 */
[----:B------:R-:W-:Y:S01]  /*00d0*/  SHF.R.S32.HI R16, RZ, 0x2, R0 ;  /* 0x00000002ff107819 */ /* 0x000fe20000011400 */
[----:B------:R-:W4:Y:S05]  /*00e0*/  LDCU UR15, c[0x0][0x3a4] ;  /* 0x00007480ff0f77ac */ /* 0x000f2a0008000800 */
[----:B------:R-:W3:Y:S01]  /*00f0*/  LDC R20, c[0x0][0x3a4] ;  /* 0x0000e900ff147b82 */ /* 0x000ee20000000800 */
[----:B------:R-:W2:Y:S01]  /*0100*/  LDCU UR14, c[0x0][0x3a8] ;  /* 0x00007500ff0e77ac */ /* 0x000ea20008000800 */
[----:B-1----:R-:W-:Y:S01]  /*0110*/  I2FP.F32.U32 R24, UR8 ;  /* 0x0000000800187c45 */ /* 0x002fe20008201000 */
[----:B------:R-:W1:Y:S05]  /*0120*/  LDCU.64 UR12, c[0x0][0x388] ;  /* 0x00007100ff0c77ac */ /* 0x000e6a0008000a00 */
[----:B------:R-:W1:Y:S01]  /*0130*/  LDC R17, c[0x0][0x39c] ;  /* 0x0000e700ff117b82 */ /* 0x000e620000000800 */
[----:B0-----:R-:W-:-:S07]  /*0140*/  ISETP.GE.AND P0, PT, R21, R16, PT ;  /* 0x000000101500720c */ /* 0x001fce0003f06270 */
[----:B------:R-:W0:Y:S01]  /*0150*/  LDC.64 R18, c[0x0][0x380] ;  /* 0x0000e000ff127b82 */ /* 0x000e220000000a00 */
[----:B------:R-:W-:Y:S01]  /*0160*/  LOP3.LUT R3, R21, 0x1f, RZ, 0xc0, !PT ;  /* 0x0000001f15037812 */ /* 0x000fe200078ec0ff */
[----:B--2---:R-:W-:Y:S01]  /*0170*/  UIMAD UR5, UR5, UR6, UR9 ;  /* 0x00000006050572a4 */ /* 0x004fe2000f8e0209 */
[----:B----4-:R-:W-:-:S11]  /*0180*/  I2FP.F32.U32 R2, R21 ;  /* 0x0000001500027245 */ /* 0x010fd60000201000 */
.L_x_68:
[----:B------:R-:W-:Y:S01]  /*0190*/  BSSY.RECONVERGENT B0, `(.L_x_57) ;  /* 0x000004b000007945 */ /* 0x000fe20003800200 */
[----:B------:R-:W-:-:S03]  /*01a0*/  IMAD.MOV.U32 R4, RZ, RZ, -0x1f528714 ;  /* 0xe0ad78ecff047424 */ /* 0x000fc600078e00ff */
[----:B------:R-:W-:Y:S05]  /*01b0*/  @P0 BRA `(.L_x_58) ;  /* 0x0000000400200947 */ /* 0x000fea0003800000 */
[----:B------:R-:W2:Y:S01]  /*01c0*/  LDC.64 R22, c[0x0][0x3a8] ;  /* 0x0000ea00ff167b82 */ /* 0x000ea20000000a00 */
[----:B------:R-:W-:-:S05]  /*01d0*/  SHF.L.U32 R15, R21, 0x2, RZ ;  /* 0x00000002150f7819 */ /* 0x000fca00000006ff */
[----:B---3--:R-:W-:-:S04]  /*01e0*/  IMAD R15, R20, UR4, R15 ;  /* 0x00000004140f7c24 */ /* 0x008fc8000f8e020f */
[----:B--2---:R-:W-:-:S05]  /*01f0*/  IMAD R0, R22, UR5, R15 ;  /* 0x0000000516007c24 */ /* 0x004fca000f8e020f */
[----:B------:R-:W-:-:S05]  /*0200*/  SHF.R.U32.HI R0, RZ, 0x2, R0 ;  /* 0x00000002ff007819 */ /* 0x000fca0000011600 */
[----:B0-----:R-:W-:-:S06]  /*0210*/  IMAD.WIDE.U32 R4, R0, 0x10, R18 ;  /* 0x0000001000047825 */ /* 0x001fcc00078e0012 */
[----:B------:R-:W5:Y:S01]  /*0220*/  LDG.E.128 R4, desc[UR10][R4.64] ;  /* 0x0000000a04047981 */ /* 0x000f62000c1e1d00 */
[----:B-1----:R-:W0:Y:S01]  /*0230*/  I2F.U32.RP R10, R17 ;  /* 0x00000011000a7306 */ /* 0x002e220000209000 */
[----:B------:R-:W-:Y:S01]  /*0240*/  ISETP.NE.U32.AND P1, PT, R17, RZ, PT ;  /* 0x000000ff1100720c */ /* 0x000fe20003f25070 */
[----:B------:R-:W-:-:S04]  /*0250*/  UISETP.NE.U32.AND UP0, UPT, UR12, URZ, UPT ;  /* 0x000000ff0c00728c */ /* 0x000fc8000bf05070 */
[----:B------:R-:W-:Y:S02]  /*0260*/  UISETP.NE.AND.EX UP0, UPT, UR13, URZ, UPT, UP0 ;  /* 0x000000ff0d00728c */ /* 0x000fe4000bf05300 */
[----:B0-----:R-:W0:Y:S02]  /*0270*/  MUFU.RCP R10, R10 ;  /* 0x0000000a000a7308 */ /* 0x001e240000001000 */
[----:B0-----:R-:W-:-:S06]  /*0280*/  VIADD R8, R10, 0xffffffe ;  /* 0x0ffffffe0a087836 */ /* 0x001fcc0000000000 */
[----:B------:R0:W1:Y:S02]  /*0290*/  F2I.FTZ.U32.TRUNC.NTZ R9, R8 ;  /* 0x0000000800097305 */ /* 0x000064000021f000 */
[----:B0-----:R-:W-:Y:S01]  /*02a0*/  IMAD.MOV.U32 R8, RZ, RZ, RZ ;  /* 0x000000ffff087224 */ /* 0x001fe200078e00ff */
[----:B-1----:R-:W-:-:S05]  /*02b0*/  IADD3 R12, PT, PT, RZ, -R9, RZ ;  /* 0x80000009ff0c7210 */ /* 0x002fca0007ffe0ff */
[----:B------:R-:W-:-:S04]  /*02c0*/  IMAD R11, R12, R17, RZ ;  /* 0x000000110c0b7224 */ /* 0x000fc800078e02ff */
[----:B------:R-:W-:-:S04]  /*02d0*/  IMAD.HI.U32 R11, R9, R11, R8 ;  /* 0x0000000b090b7227 */ /* 0x000fc800078e0008 */
[----:B------:R-:W-:Y:S02]  /*02e0*/  HFMA2 R8, -RZ, RZ, 0, 0 ;  /* 0x00000000ff087431 */ /* 0x000fe400000001ff */
[----:B------:R-:W-:-:S05]  /*02f0*/  IMAD.HI.U32 R11, R11, UR9, RZ ;  /* 0x000000090b0b7c27 */ /* 0x000fca000f8e00ff */
[----:B------:R-:W-:Y:S02]  /*0300*/  IADD3 R12, PT, PT, -R11, RZ, RZ ;  /* 0x000000ff0b0c7210 */ /* 0x000fe40007ffe1ff */
[----:B------:R-:W-:-:S03]  /*0310*/  CS2R R10, SRZ ;  /* 0x00000000000a7805 */ /* 0x000fc6000001ff00 */
[----:B------:R-:W-:Y:S02]  /*0320*/  IMAD R14, R17, R12, UR9 ;  /* 0x00000009110e7e24 */ /* 0x000fe4000f8e020c */
[----:B------:R-:W0:Y:S03]  /*0330*/  LDC.64 R12, c[0x0][0x390] ;  /* 0x0000e400ff0c7b82 */ /* 0x000e260000000a00 */
[----:B------:R-:W-:-:S13]  /*0340*/  ISETP.GE.U32.AND P0, PT, R14, R17, PT ;  /* 0x000000110e00720c */ /* 0x000fda0003f06070 */
[----:B------:R-:W-:-:S05]  /*0350*/  @P0 IMAD.IADD R14, R14, 0x1, -R17 ;  /* 0x000000010e0e0824 */ /* 0x000fca00078e0a11 */
[----:B------:R-:W-:-:S13]  /*0360*/  ISETP.GE.U32.AND P0, PT, R14, R17, PT ;  /* 0x000000110e00720c */ /* 0x000fda0003f06070 */
[-C--:B------:R-:W-:Y:S02]  /*0370*/  @P0 IADD3 R14, PT, PT, R14, -R17.reuse, RZ ;  /* 0x800000110e0e0210 */ /* 0x080fe40007ffe0ff */
[----:B------:R-:W-:-:S05]  /*0380*/  @!P1 LOP3.LUT R14, RZ, R17, RZ, 0x33, !PT ;  /* 0x00000011ff0e9212 */ /* 0x000fca00078e33ff */
[----:B------:R-:W-:-:S05]  /*0390*/  IMAD R22, R14, R22, R15 ;  /* 0x000000160e167224 */ /* 0x000fca00078e020f */
[----:B------:R-:W-:-:S05]  /*03a0*/  SHF.R.U32.HI R9, RZ, 0x2, R22 ;  /* 0x00000002ff097819 */ /* 0x000fca0000011616 */
[----:B0-----:R-:W-:-:S04]  /*03b0*/  IMAD.WIDE.U32 R12, R9, 0x10, R12 ;  /* 0x00000010090c7825 */ /* 0x001fc800078e000c */
[----:B------:R-:W-:Y:S01]  /*03c0*/  IMAD.MOV.U32 R9, RZ, RZ, RZ ;  /* 0x000000ffff097224 */ /* 0x000fe200078e00ff */
[----:B------:R-:W-:Y:S06]  /*03d0*/  BRA.U !UP0, `(.L_x_59) ;  /* 0x00000001085c7547 */ /* 0x000fec000b800000 */
        /* <DEDUP_REMOVED lines=22> */
[----:B------:R-:W5:Y:S02]  /*0540*/  LDG.E.128 R8, desc[UR10][R8.64] ;  /* 0x0000000a08087981 */ /* 0x000f64000c1e1d00 */
.L_x_59:
[----:B------:R-:W2:Y:S01]  /*0550*/  LDG.E.128 R12, desc[UR10][R12.64] ;  /* 0x0000000a0c0c7981 */ /* 0x000ea2000c1e1d00 */
[-C--:B-----5:R-:W-:Y:S01]  /*0560*/  FFMA.FTZ R25, R4, R23.reuse, R8 ;  /* 0x0000001704197223 */ /* 0x0a0fe20000010008 */
[-C--:B------:R-:W-:Y:S01]  /*0570*/  FFMA.FTZ R4, R5, R23.reuse, R9 ;  /* 0x0000001705047223 */ /* 0x080fe20000010009 */
[-C--:B------:R-:W-:Y:S02]  /*0580*/  FFMA.FTZ R5, R6, R23.reuse, R10 ;  /* 0x0000001706057223 */ /* 0x080fe4000001000a */
[----:B--2---:R-:W-:Y:S01]  /*0590*/  FADD.FTZ R8, R12, R25 ;  /* 0x000000190c087221 */ /* 0x004fe20000010000 */
[----:B------:R-:W-:Y:S01]  /*05a0*/  FADD.FTZ R9, R13, R4 ;  /* 0x000000040d097221 */ /* 0x000fe20000010000 */
[----:B------:R-:W-:Y:S01]  /*05b0*/  FADD.FTZ R14, R14, R5 ;  /* 0x000000050e0e7221 */ /* 0x000fe20000010000 */
[----:B------:R-:W-:-:S03]  /*05c0*/  FFMA.FTZ R4, R7, R23, R11 ;  /* 0x0000001707047223 */ /* 0x000fc6000001000b */
[----:B------:R-:W-:Y:S01]  /*05d0*/  FSETP.GT.FTZ.AND P0, PT, R8, R9, PT ;  /* 0x000000090800720b */ /* 0x000fe20003f14000 */
[----:B------:R-:W-:-:S03]  /*05e0*/  FADD.FTZ R15, R15, R4 ;  /* 0x000000040f0f7221 */ /* 0x000fc60000010000 */
[----:B------:R-:W-:-:S04]  /*05f0*/  FSEL R5, R8, R9, P0 ;  /* 0x0000000908057208 */ /* 0x000fc80000000000 */
[----:B------:R-:W-:-:S04]  /*0600*/  FSETP.GT.FTZ.AND P0, PT, R5, R14, PT ;  /* 0x0000000e0500720b */ /* 0x000fc80003f14000 */
[----:B------:R-:W-:-:S04]  /*0610*/  FSEL R4, R5, R14, P0 ;  /* 0x0000000e05047208 */ /* 0x000fc80000000000 */
[----:B------:R-:W-:-:S04]  /*0620*/  FSETP.GT.FTZ.AND P0, PT, R4, R15, PT ;  /* 0x0000000f0400720b */ /* 0x000fc80003f14000 */
[----:B------:R-:W-:-:S09]  /*0630*/  FSEL R4, R4, R15, P0 ;  /* 0x0000000f04047208 */ /* 0x000fd20000000000 */
.L_x_58:
[----:B-1-3--:R-:W-:Y:S05]  /*0640*/  BSYNC.RECONVERGENT B0 ;  /* 0x0000000000007941 */ /* 0x00afea0003800200 */
.L_x_57:
[----:B------:R-:W-:-:S09]  /*0650*/  UISETP.GT.U32.AND UP0, UPT, UR8, 0x20, UPT ;  /* 0x000000200800788c */ /* 0x000fd2000bf04070 */
[----:B------:R-:W-:Y:S05]  /*0660*/  BRA.U UP0, `(.L_x_60) ;  /* 0x00000001002c7547 */ /* 0x000fea000b800000 */
[----:B------:R-:W1:Y:S02]  /*0670*/  SHFL.BFLY PT, R5, R4, 0x10, 0x1f ;  /* 0x0e001f0004057f89 */ /* 0x000e6400000e0000 */
[----:B-1----:R-:W-:-:S05]  /*0680*/  FMNMX.FTZ R5, R5, R4, !PT ;  /* 0x0000000405057209 */ /* 0x002fca0007810000 */
[----:B------:R-:W1:Y:S02]  /*0690*/  SHFL.BFLY PT, R6, R5, 0x8, 0x1f ;  /* 0x0d001f0005067f89 */ /* 0x000e6400000e0000 */
[----:B-1----:R-:W-:-:S05]  /*06a0*/  FMNMX.FTZ R6, R5, R6, !PT ;  /* 0x0000000605067209 */ /* 0x002fca0007810000 */
[----:B------:R-:W1:Y:S02]  /*06b0*/  SHFL.BFLY PT, R7, R6, 0x4, 0x1f ;  /* 0x0c801f0006077f89 */ /* 0x000e6400000e0000 */
[----:B-1----:R-:W-:-:S05]  /*06c0*/  FMNMX.FTZ R7, R6, R7, !PT ;  /* 0x0000000706077209 */ /* 0x002fca0007810000 */
[----:B------:R-:W1:Y:S02]  /*06d0*/  SHFL.BFLY PT, R10, R7, 0x2, 0x1f ;  /* 0x0c401f00070a7f89 */ /* 0x000e6400000e0000 */
[----:B-1----:R-:W-:-:S05]  /*06e0*/  FMNMX.FTZ R10, R7, R10, !PT ;  /* 0x0000000a070a7209 */ /* 0x002fca0007810000 */
[----:B------:R-:W1:Y:S02]  /*06f0*/  SHFL.BFLY PT, R11, R10, 0x1, 0x1f ;  /* 0x0c201f000a0b7f89 */ /* 0x000e6400000e0000 */
[----:B-1----:R-:W-:Y:S01]  /*0700*/  FMNMX.FTZ R11, R10, R11, !PT ;  /* 0x0000000b0a0b7209 */ /* 0x002fe20007810000 */
[----:B------:R-:W-:Y:S06]  /*0710*/  BRA `(.L_x_61) ;  /* 0x0000000000947947 */ /* 0x000fec0003800000 */
.L_x_60:
[----:B------:R-:W1:Y:S01]  /*0720*/  SHFL.BFLY PT, R5, R4, 0x10, 0x1f ;  /* 0x0e001f0004057f89 */ /* 0x000e6200000e0000 */
[----:B------:R-:W-:Y:S01]  /*0730*/  ISETP.NE.AND P0, PT, R3, RZ, PT ;  /* 0x000000ff0300720c */ /* 0x000fe20003f05270 */
[----:B------:R-:W-:-:S05]  /*0740*/  FMUL.FTZ R11, R24, 0.03125 ;  /* 0x3d000000180b7820 */ /* 0x000fca0000410000 */
[----:B------:R-:W-:-:S07]  /*0750*/  FSETP.GT.FTZ.AND P1, PT, R11, R2, PT ;  /* 0x000000020b00720b */ /* 0x000fce0003f34000 */
[----:B------:R-:W2:Y:S06]  /*0760*/  @!P0 S2R R11, SR_CgaCtaId ;  /* 0x00000000000b8919 */ /* 0x000eac0000008800 */
[----:B------:R-:W3:Y:S01]  /*0770*/  @P1 S2R R13, SR_CgaCtaId ;  /* 0x00000000000d1919 */ /* 0x000ee20000008800 */
[----:B-1----:R-:W-:Y:S02]  /*0780*/  FMNMX.FTZ R5, R5, R4, !PT ;  /* 0x0000000405057209 */ /* 0x002fe40007810000 */
[----:B------:R-:W-:-:S03]  /*0790*/  @!P0 MOV R4, 0x400 ;  /* 0x0000040000048802 */ /* 0x000fc60000000f00 */
[----:B------:R-:W1:Y:S01]  /*07a0*/  SHFL.BFLY PT, R6, R5, 0x8, 0x1f ;  /* 0x0d001f0005067f89 */ /* 0x000e6200000e0000 */
[----:B------:R-:W-:-:S04]  /*07b0*/  @!P0 IADD3 R4, PT, PT, R4, 0x8, RZ ;  /* 0x0000000804048810 */ /* 0x000fc80007ffe0ff */
[----:B--2---:R-:W-:-:S04]  /*07c0*/  @!P0 LEA R4, R11, R4, 0x18 ;  /* 0x000000040b048211 */ /* 0x004fc800078ec0ff */
[----:B------:R-:W-:Y:S02]  /*07d0*/  @!P0 LEA.HI R4, R21, R4, RZ, 0x1d ;  /* 0x0000000415048211 */ /* 0x000fe400078fe8ff */
[----:B-1----:R-:W-:-:S05]  /*07e0*/  FMNMX.FTZ R6, R5, R6, !PT ;  /* 0x0000000605067209 */ /* 0x002fca0007810000 */
[----:B------:R-:W1:Y:S02]  /*07f0*/  SHFL.BFLY PT, R7, R6, 0x4, 0x1f ;  /* 0x0c801f0006077f89 */ /* 0x000e6400000e0000 */
[----:B-1----:R-:W-:Y:S02]  /*0800*/  FMNMX.FTZ R7, R6, R7, !PT ;  /* 0x0000000706077209 */ /* 0x002fe40007810000 */
[----:B------:R-:W-:-:S03]  /*0810*/  @P1 MOV R6, 0x400 ;  /* 0x0000040000061802 */ /* 0x000fc60000000f00 */
[----:B------:R-:W1:Y:S02]  /*0820*/  SHFL.BFLY PT, R10, R7, 0x2, 0x1f ;  /* 0x0c401f00070a7f89 */ /* 0x000e6400000e0000 */
[----:B------:R-:W-:-:S05]  /*0830*/  @P1 VIADD R6, R6, 0x8 ;  /* 0x0000000806061836 */ /* 0x000fca0000000000 */
[----:B---3--:R-:W-:-:S05]  /*0840*/  @P1 LEA R6, R13, R6, 0x18 ;  /* 0x000000060d061211 */ /* 0x008fca00078ec0ff */
[----:B------:R-:W-:Y:S01]  /*0850*/  @P1 IMAD R6, R3, 0x4, R6 ;  /* 0x0000000403061824 */ /* 0x000fe200078e0206 */
[----:B-1----:R-:W-:-:S05]  /*0860*/  FMNMX.FTZ R10, R7, R10, !PT ;  /* 0x0000000a070a7209 */ /* 0x002fca0007810000 */
[----:B------:R-:W1:Y:S02]  /*0870*/  SHFL.BFLY PT, R5, R10, 0x1, 0x1f ;  /* 0x0c201f000a057f89 */ /* 0x000e6400000e0000 */
[----:B-1----:R-:W-:Y:S02]  /*0880*/  FMNMX.FTZ R23, R10, R5, !PT ;  /* 0x000000050a177209 */ /* 0x002fe40007810000 */
[----:B------:R-:W-:-:S03]  /*0890*/  MOV R5, 0xe0ad78ec ;  /* 0xe0ad78ec00057802 */ /* 0x000fc60000000f00 */
[----:B------:R-:W-:Y:S01]  /*08a0*/  @!P0 STS [R4], R23 ;  /* 0x0000001704008388 */ /* 0x000fe20000000800 */
[----:B------:R-:W-:Y:S06]  /*08b0*/  BAR.SYNC.DEFER_BLOCKING 0x0 ;  /* 0x0000000000007b1d */ /* 0x000fec0000010000 */
[----:B------:R-:W1:Y:S04]  /*08c0*/  @P1 LDS R5, [R6] ;  /* 0x0000000006051984 */ /* 0x000e680000000800 */
[----:B-1----:R-:W1:Y:S02]  /*08d0*/  SHFL.BFLY PT, R10, R5, 0x10, 0x1f ;  /* 0x0e001f00050a7f89 */ /* 0x002e6400000e0000 */
        /* <DEDUP_REMOVED lines=8> */
[----:B-1----:R-:W-:-:S07]  /*0960*/  FMNMX.FTZ R11, R13, R4, !PT ;  /* 0x000000040d0b7209 */ /* 0x002fce0007810000 */
.L_x_61:
[C---:B------:R-:W-:Y:S01]  /*0970*/  ISETP.NE.AND P1, PT, R21.reuse, RZ, PT ;  /* 0x000000ff1500720c */ /* 0x040fe20003f25270 */
[----:B------:R-:W-:Y:S01]  /*0980*/  BSSY.RECONVERGENT B0, `(.L_x_62) ;  /* 0x000001a000007945 */ /* 0x000fe20003800200 */
[----:B------:R-:W-:Y:S02]  /*0990*/  ISETP.GE.AND P0, PT, R21, R16, PT ;  /* 0x000000101500720c */ /* 0x000fe40003f06270 */
[----:B------:R-:W-:-:S09]  /*09a0*/  CS2R R6, SRZ ;  /* 0x0000000000067805 */ /* 0x000fd2000001ff00 */
[----:B------:R-:W1:Y:S01]  /*09b0*/  @!P1 S2R R5, SR_CgaCtaId ;  /* 0x0000000000059919 */ /* 0x000e620000008800 */
[----:B------:R-:W-:-:S04]  /*09c0*/  @!P1 MOV R10, 0x400 ;  /* 0x00000400000a9802 */ /* 0x000fc80000000f00 */
[----:B-1----:R-:W-:Y:S02]  /*09d0*/  @!P1 LEA R10, R5, R10, 0x18 ;  /* 0x0000000a050a9211 */ /* 0x002fe400078ec0ff */
[----:B------:R-:W-:-:S03]  /*09e0*/  CS2R R4, SRZ ;  /* 0x0000000000047805 */ /* 0x000fc6000001ff00 */
[----:B------:R1:W-:Y:S01]  /*09f0*/  @!P1 STS [R10+0x4], R11 ;  /* 0x0000040b0a009388 */ /* 0x0003e20000000800 */
[----:B------:R-:W-:Y:S06]  /*0a00*/  BAR.SYNC.DEFER_BLOCKING 0x0 ;  /* 0x0000000000007b1d */ /* 0x000fec0000010000 */
[----:B------:R-:W-:Y:S05]  /*0a10*/  @P0 BRA `(.L_x_63) ;  /* 0x0000000000400947 */ /* 0x000fea0003800000 */
[----:B------:R-:W2:Y:S01]  /*0a20*/  S2UR UR7, SR_CgaCtaId ;  /* 0x00000000000779c3 */ /* 0x000ea20000008800 */
[----:B------:R-:W-:Y:S02]  /*0a30*/  UMOV UR6, 0x400 ;  /* 0x0000040000067882 */ /* 0x000fe40000000000 */
[----:B--2---:R-:W-:-:S09]  /*0a40*/  ULEA UR6, UR7, UR6, 0x18 ;  /* 0x0000000607067291 */ /* 0x004fd2000f8ec0ff */
[----:B------:R-:W2:Y:S02]  /*0a50*/  LDS R6, [UR6+0x4] ;  /* 0x00000406ff067984 */ /* 0x000ea40008000800 */
[C---:B--2---:R-:W-:Y:S01]  /*0a60*/  FADD.FTZ R8, -R6.reuse, R8 ;  /* 0x0000000806087221 */ /* 0x044fe20000010100 */
[C---:B------:R-:W-:Y:S01]  /*0a70*/  FADD.FTZ R9, -R6.reuse, R9 ;  /* 0x0000000906097221 */ /* 0x040fe20000010100 */
[C---:B------:R-:W-:Y:S01]  /*0a80*/  FADD.FTZ R14, -R6.reuse, R14 ;  /* 0x0000000e060e7221 */ /* 0x040fe20000010100 */
[----:B------:R-:W-:Y:S01]  /*0a90*/  FADD.FTZ R15, -R6, R15 ;  /* 0x0000000f060f7221 */ /* 0x000fe20000010100 */
[----:B------:R-:W-:Y:S01]  /*0aa0*/  FMUL.FTZ R8, R8, 1.4426950216293334961 ;  /* 0x3fb8aa3b08087820 */ /* 0x000fe20000410000 */
[----:B------:R-:W-:Y:S01]  /*0ab0*/  FMUL.FTZ R9, R9, 1.4426950216293334961 ;  /* 0x3fb8aa3b09097820 */ /* 0x000fe20000410000 */
[----:B------:R-:W-:Y:S01]  /*0ac0*/  FMUL.FTZ R14, R14, 1.4426950216293334961 ;  /* 0x3fb8aa3b0e0e7820 */ /* 0x000fe20000410000 */
[----:B------:R-:W-:Y:S01]  /*0ad0*/  FMUL.FTZ R15, R15, 1.4426950216293334961 ;  /* 0x3fb8aa3b0f0f7820 */ /* 0x000fe20000410000 */
[----:B------:R2:W3:Y:S08]  /*0ae0*/  MUFU.EX2 R4, R8 ;  /* 0x0000000800047308 */ /* 0x0004f00000000800 */
[----:B------:R2:W4:Y:S08]  /*0af0*/  MUFU.EX2 R5, R9 ;  /* 0x0000000900057308 */ /* 0x0005300000000800 */
[----:B------:R2:W0:Y:S08]  /*0b00*/  MUFU.EX2 R6, R14 ;  /* 0x0000000e00067308 */ /* 0x0004300000000800 */
[----:B---3--:R2:W0:Y:S02]  /*0b10*/  MUFU.EX2 R7, R15 ;  /* 0x0000000f00077308 */ /* 0x0084240000000800 */
.L_x_63:
[----:B------:R-:W-:Y:S05]  /*0b20*/  BSYNC.RECONVERGENT B0 ;  /* 0x0000000000007941 */ /* 0x000fea0003800200 */
.L_x_62:
[----:B------:R-:W-:Y:S05]  /*0b30*/  BRA.U UP0, `(.L_x_64) ;  /* 0x0000000100387547 */ /* 0x000fea000b800000 */
[----:B--2-4-:R-:W-:-:S04]  /*0b40*/  FADD.FTZ R9, R4, R5 ;  /* 0x0000000504097221 */ /* 0x014fc80000010000 */
[----:B0-----:R-:W-:-:S04]  /*0b50*/  FADD.FTZ R8, R6, R9 ;  /* 0x0000000906087221 */ /* 0x001fc80000010000 */
[----:B------:R-:W-:-:S05]  /*0b60*/  FADD.FTZ R8, R7, R8 ;  /* 0x0000000807087221 */ /* 0x000fca0000010000 */
[----:B------:R-:W0:Y:S02]  /*0b70*/  SHFL.BFLY PT, R9, R8, 0x10, 0x1f ;  /* 0x0e001f0008097f89 */ /* 0x000e2400000e0000 */
[----:B0-----:R-:W-:-:S05]  /*0b80*/  FADD.FTZ R9, R8, R9 ;  /* 0x0000000908097221 */ /* 0x001fca0000010000 */
[----:B-1----:R-:W0:Y:S02]  /*0b90*/  SHFL.BFLY PT, R10, R9, 0x8, 0x1f ;  /* 0x0d001f00090a7f89 */ /* 0x002e2400000e0000 */
        /* <DEDUP_REMOVED lines=8> */
.L_x_64:
[----:B--2-4-:R-:W-:Y:S01]  /*0c20*/  FADD.FTZ R9, R4, R5 ;  /* 0x0000000504097221 */ /* 0x014fe20000010000 */
[----:B------:R-:W-:Y:S01]  /*0c30*/  ISETP.NE.AND P2, PT, R3, RZ, PT ;  /* 0x000000ff0300720c */ /* 0x000fe20003f45270 */
[----:B------:R-:W-:Y:S02]  /*0c40*/  FMUL.FTZ R15, R24, 0.03125 ;  /* 0x3d000000180f7820 */ /* 0x000fe40000410000 */
[----:B0-----:R-:W-:-:S03]  /*0c50*/  FADD.FTZ R8, R6, R9 ;  /* 0x0000000906087221 */ /* 0x001fc60000010000 */
[----:B------:R-:W-:Y:S01]  /*0c60*/  FSETP.GT.FTZ.AND P3, PT, R15, R2, PT ;  /* 0x000000020f00720b */ /* 0x000fe20003f74000 */
[----:B------:R-:W-:-:S05]  /*0c70*/  FADD.FTZ R13, R7, R8 ;  /* 0x00000008070d7221 */ /* 0x000fca0000010000 */
[----:B------:R-:W0:Y:S01]  /*0c80*/  SHFL.BFLY PT, R8, R13, 0x10, 0x1f ;  /* 0x0e001f000d087f89 */ /* 0x000e2200000e0000 */
[----:B------:R-:W-:Y:S01]  /*0c90*/  @!P2 MOV R12, 0x400 ;  /* 0x00000400000ca802 */ /* 0x000fe20000000f00 */
[----:B------:R-:W2:Y:S05]  /*0ca0*/  @!P2 S2R R14, SR_CgaCtaId ;  /* 0x00000000000ea919 */ /* 0x000eaa0000008800 */
[----:B------:R-:W3:Y:S01]  /*0cb0*/  @P3 S2R R22, SR_CgaCtaId ;  /* 0x0000000000163919 */ /* 0x000ee20000008800 */
[----:B0-----:R-:W-:Y:S01]  /*0cc0*/  FADD.FTZ R8, R13, R8 ;  /* 0x000000080d087221 */ /* 0x001fe20000010000 */
[----:B------:R-:W-:-:S04]  /*0cd0*/  @P3 MOV R13, 0x400 ;  /* 0x00000400000d3802 */ /* 0x000fc80000000f00 */
[----:B------:R-:W0:Y:S01]  /*0ce0*/  SHFL.BFLY PT, R9, R8, 0x8, 0x1f ;  /* 0x0d001f0008097f89 */ /* 0x000e2200000e0000 */
[----:B------:R-:W-:-:S05]  /*0cf0*/  @P3 VIADD R13, R13, 0x88 ;  /* 0x000000880d0d3836 */ /* 0x000fca0000000000 */
[----:B---3--:R-:W-:Y:S01]  /*0d00*/  @P3 LEA R22, R22, R13, 0x18 ;  /* 0x0000000d16163211 */ /* 0x008fe200078ec0ff */
[----:B0-----:R-:W-:-:S05]  /*0d10*/  FADD.FTZ R9, R8, R9 ;  /* 0x0000000908097221 */ /* 0x001fca0000010000 */
[----:B-1----:R-:W0:Y:S02]  /*0d20*/  SHFL.BFLY PT, R10, R9, 0x4, 0x1f ;  /* 0x0c801f00090a7f89 */ /* 0x002e2400000e0000 */
[----:B0-----:R-:W-:Y:S01]  /*0d30*/  FADD.FTZ R10, R9, R10 ;  /* 0x0000000a090a7221 */ /* 0x001fe20000010000 */
[----:B------:R-:W-:-:S04]  /*0d40*/  @!P2 IADD3 R9, PT, PT, R12, 0x88, RZ ;  /* 0x000000880c09a810 */ /* 0x000fc80007ffe0ff */
[----:B------:R-:W0:Y:S02]  /*0d50*/  SHFL.BFLY PT, R11, R10, 0x2, 0x1f ;  /* 0x0c401f000a0b7f89 */ /* 0x000e2400000e0000 */
[----:B0-----:R-:W-:Y:S01]  /*0d60*/  FADD.FTZ R11, R10, R11 ;  /* 0x0000000b0a0b7221 */ /* 0x001fe20000010000 */
[----:B--2---:R-:W-:Y:S01]  /*0d70*/  @!P2 LEA R10, R14, R9, 0x18 ;  /* 0x000000090e0aa211 */ /* 0x004fe200078ec0ff */
[----:B------:R-:W-:-:S03]  /*0d80*/  @P3 IMAD R9, R3, 0x4, R22 ;  /* 0x0000000403093824 */ /* 0x000fc600078e0216 */
[----:B------:R-:W0:Y:S01]  /*0d90*/  SHFL.BFLY PT, R8, R11, 0x1, 0x1f ;  /* 0x0c201f000b087f89 */ /* 0x000e2200000e0000 */
[----:B------:R-:W-:Y:S01]  /*0da0*/  @!P2 LEA.HI R10, R21, R10, RZ, 0x1d ;  /* 0x0000000a150aa211 */ /* 0x000fe200078fe8ff */
[----:B0-----:R-:W-:Y:S01]  /*0db0*/  FADD.FTZ R23, R11, R8 ;  /* 0x000000080b177221 */ /* 0x001fe20000010000 */
[----:B------:R-:W-:-:S04]  /*0dc0*/  HFMA2 R8, -RZ, RZ, 0, 0 ;  /* 0x00000000ff087431 */ /* 0x000fc800000001ff */
        /* <DEDUP_REMOVED lines=13> */
.L_x_65:
[----:B------:R-:W0:Y:S01]  /*0ea0*/  @!P1 S2R R10, SR_CgaCtaId ;  /* 0x00000000000a9919 */ /* 0x000e220000008800 */
[----:B------:R-:W-:Y:S01]  /*0eb0*/  @!P1 FADD.FTZ R13, R13, 9.9999999747524270788e-07 ;  /* 0x358637bd0d0d9421 */ /* 0x000fe20000010000 */
[----:B------:R-:W-:Y:S01]  /*0ec0*/  @!P1 MOV R9, 0x400 ;  /* 0x0000040000099802 */ /* 0x000fe20000000f00 */
[----:B------:R-:W-:Y:S02]  /*0ed0*/  BSSY.RECONVERGENT B0, `(.L_x_66) ;  /* 0x0000011000007945 */ /* 0x000fe40003800200 */
        /* <DEDUP_REMOVED lines=11> */
[-C--:B------:R-:W-:Y:S01]  /*0f90*/  FMUL.FTZ R5, R5, R8.reuse ;  /* 0x0000000805057220 */ /* 0x080fe20000410000 */
[-C--:B------:R-:W-:Y:S01]  /*0fa0*/  FMUL.FTZ R6, R6, R8.reuse ;  /* 0x0000000806067220 */ /* 0x080fe20000410000 */
[----:B------:R-:W-:Y:S01]  /*0fb0*/  FMUL.FTZ R7, R7, R8 ;  /* 0x0000000807077220 */ /* 0x000fe20000410000 */
[----:B------:R-:W-:-:S05]  /*0fc0*/  IMAD.WIDE R8, R0, 0x10, R18 ;  /* 0x0000001000087825 */ /* 0x000fca00078e0212 */
[----:B------:R1:W-:Y:S02]  /*0fd0*/  STG.E.128 desc[UR10][R8.64], R4 ;  /* 0x0000000408007986 */ /* 0x0003e4000c101d0a */
.L_x_67:
[----:B------:R-:W-:Y:S05]  /*0fe0*/  BSYNC.RECONVERGENT B0 ;  /* 0x0000000000007941 */ /* 0x000fea0003800200 */
.L_x_66:
[----:B------:R-:W2:Y:S01]  /*0ff0*/  LDCU UR6, c[0x0][0x370] ;  /* 0x00006e00ff0677ac */ /* 0x000ea20008000800 */
[----:B------:R-:W-:Y:S01]  /*1000*/  MOV R15, R7 ;  /* 0x00000007000f7202 */ /* 0x000fe20000000f00 */
[----:B------:R-:W-:Y:S01]  /*1010*/  IMAD.MOV.U32 R14, RZ, RZ, R6 ;  /* 0x000000ffff0e7224 */ /* 0x000fe200078e0006 */
[----:B01----:R-:W-:Y:S01]  /*1020*/  MOV R9, R5 ;  /* 0x0000000500097202 */ /* 0x003fe20000000f00 */
[----:B------:R-:W-:Y:S01]  /*1030*/  IMAD.MOV.U32 R8, RZ, RZ, R4 ;  /* 0x000000ffff087224 */ /* 0x000fe200078e0004 */
[----:B--2---:R-:W-:-:S04]  /*1040*/  UIADD3 UR4, UPT, UPT, UR6, UR4, URZ ;  /* 0x0000000406047290 */ /* 0x004fc8000fffe0ff */
[----:B------:R-:W-:-:S09]  /*1050*/  UISETP.GE.AND UP0, UPT, UR4, UR15, UPT ;  /* 0x0000000f0400728c */ /* 0x000fd2000bf06270 */
[----:B------:R-:W-:Y:S05]  /*1060*/  BRA.U !UP0, `(.L_x_68) ;  /* 0xfffffff108487547 */ /* 0x000fea000b83ffff */
[----:B------:R-:W-:Y:S05]  /*1070*/  EXIT ;  /* 0x000000000000794d */ /* 0x000fea0003800000 */
.L_x_69:
        /* <DEDUP_REMOVED lines=16> */
.L_x_697:


//--------------------- .text._ZN17fastertransformer22add_head3Size_QKV_biasI6__halfEEvPKT_S4_PS2_S5_S5_iiiii --------------------------
	.section	.text._ZN17fastertransformer22add_head3Size_QKV_biasI6__halfEEvPKT_S4_PS2_S5_S5_iiiii,"ax",@progbits
	.align	128
        .global         _ZN17fastertransformer22add_head3Size_QKV_biasI6__halfEEvPKT_S4_PS2_S5_S5_iiiii
        .type           _ZN17fastertransformer22add_head3Size_QKV_biasI6__halfEEvPKT_S4_PS2_S5_S5_iiiii,@function
        .size           _ZN17fastertransformer22add_head3Size_QKV_biasI6__halfEEvPKT_S4_PS2_S5_S5_iiiii,(.L_x_698 - _ZN17fastertransformer22add_head3Size_QKV_biasI6__halfEEvPKT_S4_PS2_S5_S5_iiiii)
        .other          _ZN17fastertransformer22add_head3Size_QKV_biasI6__halfEEvPKT_S4_PS2_S5_S5_iiiii,@"STO_CUDA_ENTRY STV_DEFAULT"
_ZN17fastertransformer22add_head3Size_QKV_biasI6__halfEEvPKT_S4_PS2_S5_S5_iiiii:
.text._ZN17fastertransformer22add_head3Size_QKV_biasI6__halfEEvPKT_S4_PS2_S5_S5_iiiii:
[----:B------:R-:W-:Y:S08]  /*0000*/  LDC R1, c[0x0][0x37c] ;  /* 0x0000df00ff017b82 */ /* 0x000ff00000000800 */
[----:B------:R-:W0:Y:S01]  /*0010*/  LDC R6, c[0x0][0x3a8] ;  /* 0x0000ea00ff067b82 */ /* 0x000e220000000800 */
[----:B------:R-:W1:Y:S07]  /*0020*/  LDCU UR6, c[0x0][0x390] ;  /* 0x00007200ff0677ac */ /* 0x000e6e0008000800 */
[----:B------:R-:W2:Y:S01]  /*0030*/  S2UR UR4, SR_CTAID.Z ;  /* 0x00000000000479c3 */ /* 0x000ea20000002700 */
[----:B-1----:R-:W-:Y:S01]  /*0040*/  MOV R4, UR6 ;  /* 0x0000000600047c02 */ /* 0x002fe20008000f00 */
[----:B0-----:R-:W0:Y:S01]  /*0050*/  I2F.U32.RP R0, R6 ;  /* 0x0000000600007306 */ /* 0x001e220000209000 */
[----:B------:R-:W-:-:S07]  /*0060*/  LOP3.LUT R10, RZ, R6, RZ, 0x33, !PT ;  /* 0x00000006ff0a7212 */ /* 0x000fce00078e33ff */
[----:B0-----:R-:W0:Y:S02]  /*0070*/  MUFU.RCP R0, R0 ;  /* 0x0000000000007308 */ /* 0x001e240000001000 */
[----:B0-----:R-:W-:-:S06]  /*0080*/  IADD3 R2, PT, PT, R0, 0xffffffe, RZ ;  /* 0x0ffffffe00027810 */ /* 0x001fcc0007ffe0ff */
[----:B------:R0:W1:Y:S02]  /*0090*/  F2I.FTZ.U32.TRUNC.NTZ R3, R2 ;  /* 0x0000000200037305 */ /* 0x000064000021f000 */
[----:B0-----:R-:W-:Y:S01]  /*00a0*/  HFMA2 R2, -RZ, RZ, 0, 0 ;  /* 0x00000000ff027431 */ /* 0x001fe200000001ff */
[----:B-1----:R-:W-:-:S05]  /*00b0*/  IADD3 R5, PT, PT, RZ, -R3, RZ ;  /* 0x80000003ff057210 */ /* 0x002fca0007ffe0ff */
[----:B------:R-:W-:-:S04]  /*00c0*/  IMAD R5, R5, R6, RZ ;  /* 0x0000000605057224 */ /* 0x000fc800078e02ff */
[----:B------:R-:W-:Y:S02]  /*00d0*/  IMAD.HI.U32 R3, R3, R5, R2 ;  /* 0x0000000503037227 */ /* 0x000fe400078e0002 */
[----:B------:R-:W0:Y:S04]  /*00e0*/  LDC R5, c[0x0][0x394] ;  /* 0x0000e500ff057b82 */ /* 0x000e280000000800 */
[----:B--2---:R-:W-:-:S05]  /*00f0*/  IMAD.HI.U32 R3, R3, UR4, RZ ;  /* 0x0000000403037c27 */ /* 0x004fca000f8e00ff */
[----:B------:R-:W-:-:S05]  /*0100*/  IADD3 R13, PT, PT, -R3, RZ, RZ ;  /* 0x000000ff030d7210 */ /* 0x000fca0007ffe1ff */
[----:B------:R-:W-:Y:S01]  /*0110*/  IMAD R13, R6, R13, UR4 ;  /* 0x00000004060d7e24 */ /* 0x000fe2000f8e020d */
[----:B------:R-:W1:Y:S04]  /*0120*/  LDCU.64 UR4, c[0x0][0x358] ;  /* 0x00006b00ff0477ac */ /* 0x000e680008000a00 */
[----:B------:R-:W-:-:S13]  /*0130*/  ISETP.GE.U32.AND P1, PT, R13, R6, PT ;  /* 0x000000060d00720c */ /* 0x000fda0003f26070 */
[----:B------:R-:W-:Y:S01]  /*0140*/  @P1 IMAD.IADD R13, R13, 0x1, -R6 ;  /* 0x000000010d0d1824 */ /* 0x000fe200078e0a06 */
[----:B------:R-:W-:Y:S02]  /*0150*/  @P1 IADD3 R3, PT, PT, R3, 0x1, RZ ;  /* 0x0000000103031810 */ /* 0x000fe40007ffe0ff */
[----:B------:R-:W-:Y:S02]  /*0160*/  ISETP.NE.U32.AND P1, PT, R6, RZ, PT ;  /* 0x000000ff0600720c */ /* 0x000fe40003f25070 */
[----:B------:R-:W-:-:S13]  /*0170*/  ISETP.GE.U32.AND P0, PT, R13, R6, PT ;  /* 0x000000060d00720c */ /* 0x000fda0003f06070 */
[----:B------:R-:W-:-:S04]  /*0180*/  @P0 IADD3 R3, PT, PT, R3, 0x1, RZ ;  /* 0x0000000103030810 */ /* 0x000fc80007ffe0ff */
[----:B------:R-:W-:-:S04]  /*0190*/  SEL R11, R10, R3, !P1 ;  /* 0x000000030a0b7207 */ /* 0x000fc80004800000 */
[----:B------:R-:W-:-:S04]  /*01a0*/  PRMT R0, R11, 0x9910, RZ ;  /* 0x000099100b007816 */ /* 0x000fc800000000ff */
[----:B------:R-:W-:-:S13]  /*01b0*/  ISETP.NE.AND P2, PT, R0, RZ, PT ;  /* 0x000000ff0000720c */ /* 0x000fda0003f45270 */
[----:B01----:R-:W-:Y:S05]  /*01c0*/  @!P2 BRA `(.L_x_70) ;  /* 0x000000000014a947 */ /* 0x003fea0003800000 */
[----:B------:R-:W0:Y:S01]  /*01d0*/  LDC R4, c[0x0][0x3a0] ;  /* 0x0000e800ff047b82 */ /* 0x000e220000000800 */
[----:B------:R-:W-:-:S07]  /*01e0*/  ISETP.NE.AND P2, PT, R0, 0x1, PT ;  /* 0x000000010000780c */ /* 0x000fce0003f45270 */
[----:B------:R-:W1:Y:S08]  /*01f0*/  LDC R5, c[0x0][0x3a4] ;  /* 0x0000e900ff057b82 */ /* 0x000e700000000800 */
[----:B0-----:R-:W0:Y:S08]  /*0200*/  @!P2 LDC R4, c[0x0][0x398] ;  /* 0x0000e600ff04ab82 */ /* 0x001e300000000800 */
[----:B-1----:R-:W1:Y:S02]  /*0210*/  @!P2 LDC R5, c[0x0][0x39c] ;  /* 0x0000e700ff05ab82 */ /* 0x002e640000000800 */
.L_x_70:
[----:B------:R-:W2:Y:S01]  /*0220*/  LDCU UR8, c[0x0][0x3b8] ;  /* 0x00007700ff0877ac */ /* 0x000ea20008000800 */
[----:B------:R-:W3:Y:S01]  /*0230*/  S2R R15, SR_TID.X ;  /* 0x00000000000f7919 */ /* 0x000ee20000002100 */
[----:B------:R-:W4:Y:S01]  /*0240*/  LDC R17, c[0x0][0x3ac] ;  /* 0x0000eb00ff117b82 */ /* 0x000f220000000800 */
[----:B------:R-:W-:-:S04]  /*0250*/  IADD3 R12, PT, PT, R13, -R6, RZ ;  /* 0x800000060d0c7210 */ /* 0x000fc80007ffe0ff */
[----:B------:R-:W-:-:S03]  /*0260*/  @P1 SEL R10, R12, R13, P0 ;  /* 0x0000000d0c0a1207 */ /* 0x000fc60000000000 */
[----:B------:R-:W4:Y:S01]  /*0270*/  S2UR UR7, SR_CTAID.Y ;  /* 0x00000000000779c3 */ /* 0x000f220000002600 */
[----:B--2---:R-:W2:Y:S07]  /*0280*/  I2F.U32.RP R7, UR8 ;  /* 0x0000000800077d06 */ /* 0x004eae0008209000 */
[----:B------:R-:W5:Y:S01]  /*0290*/  S2UR UR6, SR_CTAID.X ;  /* 0x00000000000679c3 */ /* 0x000f620000002500 */
[----:B------:R-:W-:Y:S01]  /*02a0*/  ISETP.NE.U32.AND P4, PT, RZ, UR8, PT ;  /* 0x00000008ff007c0c */ /* 0x000fe2000bf85070 */
[----:B--2---:R-:W2:Y:S01]  /*02b0*/  MUFU.RCP R7, R7 ;  /* 0x0000000700077308 */ /* 0x004ea20000001000 */
[----:B----4-:R-:W-:-:S02]  /*02c0*/  IMAD R13, R10, R17, UR7 ;  /* 0x000000070a0d7e24 */ /* 0x010fc4000f8e0211 */
[----:B--2---:R-:W-:-:S03]  /*02d0*/  VIADD R2, R7, 0xffffffe ;  /* 0x0ffffffe07027836 */ /* 0x004fc60000000000 */
[----:B------:R-:W2:Y:S02]  /*02e0*/  LDC.64 R6, c[0x0][0x380] ;  /* 0x0000e000ff067b82 */ /* 0x000ea40000000a00 */
[----:B------:R4:W3:Y:S02]  /*02f0*/  F2I.FTZ.U32.TRUNC.NTZ R3, R2 ;  /* 0x0000000200037305 */ /* 0x0008e4000021f000 */
[----:B----4-:R-:W-:Y:S02]  /*0300*/  MOV R2, RZ ;  /* 0x000000ff00027202 */ /* 0x010fe40000000f00 */
[----:B---3--:R-:W-:-:S05]  /*0310*/  IADD3 R9, PT, PT, RZ, -R3, RZ ;  /* 0x80000003ff097210 */ /* 0x008fca0007ffe0ff */
[----:B------:R-:W-:-:S04]  /*0320*/  IMAD R9, R9, UR8, RZ ;  /* 0x0000000809097c24 */ /* 0x000fc8000f8e02ff */
[----:B------:R-:W-:-:S06]  /*0330*/  IMAD.HI.U32 R0, R3, R9, R2 ;  /* 0x0000000903007227 */ /* 0x000fcc00078e0002 */
[----:B------:R-:W-:-:S05]  /*0340*/  IMAD.HI.U32 R0, R0, R15, RZ ;  /* 0x0000000f00007227 */ /* 0x000fca00078e00ff */
[----:B------:R-:W-:-:S05]  /*0350*/  IADD3 R8, PT, PT, -R0, RZ, RZ ;  /* 0x000000ff00087210 */ /* 0x000fca0007ffe1ff */
[----:B------:R-:W-:Y:S02]  /*0360*/  IMAD R3, R8, UR8, R15 ;  /* 0x0000000808037c24 */ /* 0x000fe4000f8e020f */
[----:B------:R-:W3:Y:S03]  /*0370*/  LDC.64 R8, c[0x0][0x388] ;  /* 0x0000e200ff087b82 */ /* 0x000ee60000000a00 */
[----:B------:R-:W-:-:S13]  /*0380*/  ISETP.GE.U32.AND P2, PT, R3, UR8, PT ;  /* 0x0000000803007c0c */ /* 0x000fda000bf46070 */
[----:B------:R-:W-:Y:S01]  /*0390*/  @P2 VIADD R3, R3, -UR8 ;  /* 0x8000000803032c36 */ /* 0x000fe20008000000 */
[----:B------:R-:W-:-:S04]  /*03a0*/  @P2 IADD3 R0, PT, PT, R0, 0x1, RZ ;  /* 0x0000000100002810 */ /* 0x000fc80007ffe0ff */
[----:B------:R-:W-:Y:S02]  /*03b0*/  ISETP.GE.U32.AND P3, PT, R3, UR8, PT ;  /* 0x0000000803007c0c */ /* 0x000fe4000bf66070 */
[----:B------:R-:W4:Y:S11]  /*03c0*/  LDC.64 R2, c[0x0][0x3b0] ;  /* 0x0000ec00ff027b82 */ /* 0x000f360000000a00 */
[----:B------:R-:W-:-:S02]  /*03d0*/  @P3 IADD3 R0, PT, PT, R0, 0x1, RZ ;  /* 0x0000000100003810 */ /* 0x000fc40007ffe0ff */
[----:B------:R-:W-:-:S04]  /*03e0*/  @!P4 LOP3.LUT R0, RZ, UR8, RZ, 0x33, !PT ;  /* 0x00000008ff00cc12 */ /* 0x000fc8000f8e33ff */
[C---:B------:R-:W-:Y:S01]  /*03f0*/  IADD3 R12, PT, PT, -R0.reuse, RZ, RZ ;  /* 0x000000ff000c7210 */ /* 0x040fe20007ffe1ff */
[----:B------:R-:W-:-:S04]  /*0400*/  IMAD R11, R0, 0x3, R11 ;  /* 0x00000003000b7824 */ /* 0x000fc800078e020b */
[----:B------:R-:W-:Y:S02]  /*0410*/  IMAD R10, R12, UR8, R15 ;  /* 0x000000080c0a7c24 */ /* 0x000fe4000f8e020f */
[----:B----4-:R-:W-:Y:S02]  /*0420*/  IMAD R15, R3, UR8, RZ ;  /* 0x00000008030f7c24 */ /* 0x010fe4000f8e02ff */
[----:B-----5:R-:W-:Y:S02]  /*0430*/  IMAD R12, R13, R2, UR6 ;  /* 0x000000060d0c7e24 */ /* 0x020fe4000f8e0202 */
[----:B------:R-:W-:Y:S02]  /*0440*/  IMAD R11, R11, UR8, R10 ;  /* 0x000000080b0b7c24 */ /* 0x000fe4000f8e020a */
[----:B------:R-:W-:Y:S02]  /*0450*/  IMAD R12, R12, R15, RZ ;  /* 0x0000000f0c0c7224 */ /* 0x000fe400078e02ff */
[----:B---3--:R-:W-:-:S04]  /*0460*/  IMAD.WIDE R8, R11, 0x2, R8 ;  /* 0x000000020b087825 */ /* 0x008fc800078e0208 */
[----:B------:R-:W-:Y:S02]  /*0470*/  IMAD R15, R12, 0x3, R11 ;  /* 0x000000030c0f7824 */ /* 0x000fe400078e020b */
[----:B------:R-:W3:Y:S02]  /*0480*/  LDG.E.U16.CONSTANT R8, desc[UR4][R8.64] ;  /* 0x0000000408087981 */ /* 0x000ee4000c1e9500 */
[----:B--2---:R-:W-:-:S06]  /*0490*/  IMAD.WIDE R6, R15, 0x2, R6 ;  /* 0x000000020f067825 */ /* 0x004fcc00078e0206 */
[----:B------:R-:W3:Y:S01]  /*04a0*/  LDG.E.U16 R7, desc[UR4][R6.64] ;  /* 0x0000000406077981 */ /* 0x000ee2000c1e1500 */
[----:B------:R-:W-:-:S04]  /*04b0*/  IMAD R3, R13, R3, R0 ;  /* 0x000000030d037224 */ /* 0x000fc800078e0200 */
[----:B------:R-:W-:-:S04]  /*04c0*/  IMAD R3, R3, R2, UR6 ;  /* 0x0000000603037e24 */ /* 0x000fc8000f8e0202 */
[----:B------:R-:W-:-:S04]  /*04d0*/  IMAD R3, R3, UR8, R10 ;  /* 0x0000000803037c24 */ /* 0x000fc8000f8e020a */
[----:B01----:R-:W-:-:S04]  /*04e0*/  IMAD.WIDE R2, R3, 0x2, R4 ;  /* 0x0000000203027825 */ /* 0x003fc800078e0204 */
[----:B---3--:R-:W-:-:S05]  /*04f0*/  HADD2 R7, R7.H0_H0, R8.H0_H0 ;  /* 0x2000000807077230 */ /* 0x008fca0000000800 */
[----:B------:R-:W-:Y:S01]  /*0500*/  STG.E.U16 desc[UR4][R2.64], R7 ;  /* 0x0000000702007986 */ /* 0x000fe2000c101504 */
[----:B------:R-:W-:Y:S05]  /*0510*/  EXIT ;  /* 0x000000000000794d */ /* 0x000fea0003800000 */
.L_x_71:
        /* <DEDUP_REMOVED lines=14> */
.L_x_698:


//--------------------- .text._ZN17fastertransformer22add_head3Size_QKV_biasIfEEvPKT_S3_PS1_S4_S4_iiiii --------------------------
	.section	.text._ZN17fastertransformer22add_head3Size_QKV_biasIfEEvPKT_S3_PS1_S4_S4_iiiii,"ax",@progbits
	.align	128
        .global         _ZN17fastertransformer22add_head3Size_QKV_biasIfEEvPKT_S3_PS1_S4_S4_iiiii
        .type           _ZN17fastertransformer22add_head3Size_QKV_biasIfEEvPKT_S3_PS1_S4_S4_iiiii,@function
        .size           _ZN17fastertransformer22add_head3Size_QKV_biasIfEEvPKT_S3_PS1_S4_S4_iiiii,(.L_x_699 - _ZN17fastertransformer22add_head3Size_QKV_biasIfEEvPKT_S3_PS1_S4_S4_iiiii)
        .other          _ZN17fastertransformer22add_head3Size_QKV_biasIfEEvPKT_S3_PS1_S4_S4_iiiii,@"STO_CUDA_ENTRY STV_DEFAULT"
_ZN17fastertransformer22add_head3Size_QKV_biasIfEEvPKT_S3_PS1_S4_S4_iiiii:
.text._ZN17fastertransformer22add_head3Size_QKV_biasIfEEvPKT_S3_PS1_S4_S4_iiiii:
[----:B------:R-:W-:Y:S08]  /*0000*/  LDC R1, c[0x0][0x37c] ;  /* 0x0000df00ff017b82 */ /* 0x000ff00000000800 */
[----:B------:R-:W0:Y:S01]  /*0010*/  LDC R4, c[0x0][0x3a8] ;  /* 0x0000ea00ff047b82 */ /* 0x000e220000000800 */
[----:B------:R-:W1:Y:S07]  /*0020*/  LDCU UR6, c[0x0][0x390] ;  /* 0x00007200ff0677ac */ /* 0x000e6e0008000800 */
[----:B------:R-:W2:Y:S08]  /*0030*/  S2UR UR4, SR_CTAID.Z ;  /* 0x00000000000479c3 */ /* 0x000eb00000002700 */
[----:B------:R-:W3:Y:S01]  /*0040*/  LDC R7, c[0x0][0x394] ;  /* 0x0000e500ff077b82 */ /* 0x000ee20000000800 */
        /* <DEDUP_REMOVED lines=9> */
[----:B------:R-:W-:-:S06]  /*00e0*/  IMAD.HI.U32 R3, R3, R5, R2 ;  /* 0x0000000503037227 */ /* 0x000fcc00078e0002 */
[----:B--2---:R-:W-:-:S05]  /*00f0*/  IMAD.HI.U32 R3, R3, UR4, RZ ;  /* 0x0000000403037c27 */ /* 0x004fca000f8e00ff */
[----:B------:R-:W-:-:S05]  /*0100*/  IADD3 R13, PT, PT, -R3, RZ, RZ ;  /* 0x000000ff030d7210 */ /* 0x000fca0007ffe1ff */
[----:B------:R-:W-:Y:S01]  /*0110*/  IMAD R13, R4, R13, UR4 ;  /* 0x00000004040d7e24 */ /* 0x000fe2000f8e020d */
[----:B------:R-:W0:Y:S04]  /*0120*/  LDCU.64 UR4, c[0x0][0x358] ;  /* 0x00006b00ff0477ac */ /* 0x000e280008000a00 */
        /* <DEDUP_REMOVED lines=9> */
[----:B0--3--:R-:W-:Y:S05]  /*01c0*/  @!P2 BRA `(.L_x_72) ;  /* 0x000000000014a947 */ /* 0x009fea0003800000 */
[----:B------:R-:W0:Y:S01]  /*01d0*/  LDC R6, c[0x0][0x3a0] ;  /* 0x0000e800ff067b82 */ /* 0x000e220000000800 */
[----:B------:R-:W-:-:S07]  /*01e0*/  ISETP.NE.AND P2, PT, R0, 0x1, PT ;  /* 0x000000010000780c */ /* 0x000fce0003f45270 */
[----:B------:R-:W1:Y:S08]  /*01f0*/  LDC R7, c[0x0][0x3a4] ;  /* 0x0000e900ff077b82 */ /* 0x000e700000000800 */
[----:B0-----:R-:W0:Y:S08]  /*0200*/  @!P2 LDC R6, c[0x0][0x398] ;  /* 0x0000e600ff06ab82 */ /* 0x001e300000000800 */
[----:B-1----:R-:W1:Y:S02]  /*0210*/  @!P2 LDC R7, c[0x0][0x39c] ;  /* 0x0000e700ff07ab82 */ /* 0x002e640000000800 */
.L_x_72:
        /* <DEDUP_REMOVED lines=38> */
[----:B------:R-:W3:Y:S02]  /*0480*/  LDG.E.CONSTANT R8, desc[UR4][R8.64] ;  /* 0x0000000408087981 */ /* 0x000ee4000c1e9900 */
[----:B--2---:R-:W-:-:S06]  /*0490*/  IMAD.WIDE R4, R15, 0x4, R4 ;  /* 0x000000040f047825 */ /* 0x004fcc00078e0204 */
[----:B------:R-:W3:Y:S01]  /*04a0*/  LDG.E R5, desc[UR4][R4.64] ;  /* 0x0000000404057981 */ /* 0x000ee2000c1e1900 */
[----:B------:R-:W-:-:S04]  /*04b0*/  IMAD R3, R13, R3, R0 ;  /* 0x000000030d037224 */ /* 0x000fc800078e0200 */
[----:B------:R-:W-:-:S04]  /*04c0*/  IMAD R3, R3, R2, UR6 ;  /* 0x0000000603037e24 */ /* 0x000fc8000f8e0202 */
[----:B------:R-:W-:-:S04]  /*04d0*/  IMAD R3, R3, UR8, R10 ;  /* 0x0000000803037c24 */ /* 0x000fc8000f8e020a */
[----:B01----:R-:W-:-:S04]  /*04e0*/  IMAD.WIDE R2, R3, 0x4, R6 ;  /* 0x0000000403027825 */ /* 0x003fc800078e0206 */
[----:B---3--:R-:W-:-:S05]  /*04f0*/  FADD.FTZ R7, R8, R5 ;  /* 0x0000000508077221 */ /* 0x008fca0000010000 */
[----:B------:R-:W-:Y:S01]  /*0500*/  STG.E desc[UR4][R2.64], R7 ;  /* 0x0000000702007986 */ /* 0x000fe2000c101904 */
[----:B------:R-:W-:Y:S05]  /*0510*/  EXIT ;  /* 0x000000000000794d */ /* 0x000fea0003800000 */
.L_x_73:
        /* <DEDUP_REMOVED lines=14> */
.L_x_699:


//--------------------- .text._ZN17fastertransformer24addRelativeAttentionBiasI6__halfEEvPT_PKS2_iii --------------------------
	.section	.text._ZN17fastertransformer24addRelativeAttentionBiasI6__halfEEvPT_PKS2_iii,"ax",@progbits
	.align	128
        .global         _ZN17fastertransformer24addRelativeAttentionBiasI6__halfEEvPT_PKS2_iii
        .type           _ZN17fastertransformer24addRelativeAttentionBiasI6__halfEEvPT_PKS2_iii,@function
        .size           _ZN17fastertransformer24addRelativeAttentionBiasI6__halfEEvPT_PKS2_iii,(.L_x_700 - _ZN17fastertransformer24addRelativeAttentionBiasI6__halfEEvPT_PKS2_iii)
        .other          _ZN17fastertransformer24addRelativeAttentionBiasI6__halfEEvPT_PKS2_iii,@"STO_CUDA_ENTRY STV_DEFAULT"
_ZN17fastertransformer24addRelativeAttentionBiasI6__halfEEvPT_PKS2_iii:
.text._ZN17fastertransformer24addRelativeAttentionBiasI6__halfEEvPT_PKS2_iii:
[----:B------:R-:W-:Y:S01]  /*0000*/  LDC R1, c[0x0][0x37c] ;  /* 0x0000df00ff017b82 */ /* 0x000fe20000000800 */
[----:B------:R-:W0:Y:S07]  /*0010*/  S2R R11, SR_TID.X ;  /* 0x00000000000b7919 */ /* 0x000e2e0000002100 */
[----:B------:R-:W1:Y:S01]  /*0020*/  LDC R12, c[0x0][0x398] ;  /* 0x0000e600ff0c7b82 */ /* 0x000e620000000800 */
[----:B------:R-:W1:Y:S02]  /*0030*/  LDCU UR4, c[0x0][0x390] ;  /* 0x00007200ff0477ac */ /* 0x000e640008000800 */
[----:B-1----:R-:W-:-:S05]  /*0040*/  IMAD R0, R12, UR4, RZ ;  /* 0x000000040c007c24 */ /* 0x002fca000f8e02ff */
[----:B0-----:R-:W-:-:S13]  /*0050*/  ISETP.GE.AND P0, PT, R11, R0, PT ;  /* 0x000000000b00720c */ /* 0x001fda0003f06270 */
[----:B------:R-:W-:Y:S05]  /*0060*/  @P0 EXIT ;  /* 0x000000000000094d */ /* 0x000fea0003800000 */
[----:B------:R-:W-:Y:S01]  /*0070*/  IABS R6, R12 ;  /* 0x0000000c00067213 */ /* 0x000fe20000000000 */
[----:B------:R-:W0:Y:S01]  /*0080*/  S2UR UR4, SR_CTAID.X ;  /* 0x00000000000479c3 */ /* 0x000e220000002500 */
[----:B------:R-:W1:Y:S01]  /*0090*/  LDCU UR5, c[0x0][0x370] ;  /* 0x00006e00ff0577ac */ /* 0x000e620008000800 */
[----:B------:R-:W-:Y:S01]  /*00a0*/  ISETP.NE.AND P0, PT, R12, RZ, PT ;  /* 0x000000ff0c00720c */ /* 0x000fe20003f05270 */
[----:B------:R-:W2:Y:S01]  /*00b0*/  I2F.RP R10, R6 ;  /* 0x00000006000a7306 */ /* 0x000ea20000209400 */
[----:B------:R-:W3:Y:S04]  /*00c0*/  LDCU.64 UR8, c[0x0][0x358] ;  /* 0x00006b00ff0877ac */ /* 0x000ee80008000a00 */
[----:B------:R-:W4:Y:S01]  /*00d0*/  LDC R7, c[0x0][0x398] ;  /* 0x0000e600ff077b82 */ /* 0x000f220000000800 */
[----:B------:R-:W0:Y:S07]  /*00e0*/  LDCU UR6, c[0x0][0x360] ;  /* 0x00006c00ff0677ac */ /* 0x000e2e0008000800 */
[----:B------:R-:W0:Y:S01]  /*00f0*/  LDC.64 R2, c[0x0][0x380] ;  /* 0x0000e000ff027b82 */ /* 0x000e220000000a00 */
[----:B--2---:R-:W2:Y:S07]  /*0100*/  MUFU.RCP R10, R10 ;  /* 0x0000000a000a7308 */ /* 0x004eae0000001000 */
[----:B------:R-:W0:Y:S01]  /*0110*/  LDC.64 R4, c[0x0][0x388] ;  /* 0x0000e200ff047b82 */ /* 0x000e220000000a00 */
[----:B--2---:R-:W-:-:S02]  /*0120*/  IADD3 R8, PT, PT, R10, 0xffffffe, RZ ;  /* 0x0ffffffe0a087810 */ /* 0x004fc40007ffe0ff */
[----:B------:R-:W-:Y:S01]  /*0130*/  MOV R10, R11 ;  /* 0x0000000b000a7202 */ /* 0x000fe20000000f00 */
[----:B-1----:R-:W-:Y:S01]  /*0140*/  IMAD R11, R12, UR5, RZ ;  /* 0x000000050c0b7c24 */ /* 0x002fe2000f8e02ff */
[----:B------:R1:W2:Y:S02]  /*0150*/  F2I.FTZ.U32.TRUNC.NTZ R9, R8 ;  /* 0x0000000800097305 */ /* 0x0002a4000021f000 */
[----:B-1----:R-:W-:Y:S01]  /*0160*/  IMAD.MOV.U32 R8, RZ, RZ, RZ ;  /* 0x000000ffff087224 */ /* 0x002fe200078e00ff */
[----:B--2---:R-:W-:-:S05]  /*0170*/  IADD3 R13, PT, PT, RZ, -R9, RZ ;  /* 0x80000009ff0d7210 */ /* 0x004fca0007ffe0ff */
[----:B------:R-:W-:-:S04]  /*0180*/  IMAD R13, R13, R6, RZ ;  /* 0x000000060d0d7224 */ /* 0x000fc800078e02ff */
[----:B------:R-:W-:Y:S01]  /*0190*/  IMAD.HI.U32 R8, R9, R13, R8 ;  /* 0x0000000d09087227 */ /* 0x000fe200078e0008 */
[----:B---34-:R-:W-:-:S07]  /*01a0*/  LOP3.LUT R9, RZ, R12, RZ, 0x33, !PT ;  /* 0x0000000cff097212 */ /* 0x018fce00078e33ff */
.L_x_74:
[----:B-1----:R-:W-:Y:S02]  /*01b0*/  IABS R13, R10 ;  /* 0x0000000a000d7213 */ /* 0x002fe40000000000 */
[----:B------:R-:W-:-:S03]  /*01c0*/  IABS R16, R7 ;  /* 0x0000000700107213 */ /* 0x000fc60000000000 */
[----:B------:R-:W-:-:S04]  /*01d0*/  IMAD.HI.U32 R12, R8, R13, RZ ;  /* 0x0000000d080c7227 */ /* 0x000fc800078e00ff */
[----:B------:R-:W-:-:S04]  /*01e0*/  IMAD.MOV R14, RZ, RZ, -R12 ;  /* 0x000000ffff0e7224 */ /* 0x000fc800078e0a0c */
[----:B------:R-:W-:-:S05]  /*01f0*/  IMAD R13, R16, R14, R13 ;  /* 0x0000000e100d7224 */ /* 0x000fca00078e020d */
[----:B------:R-:W-:-:S13]  /*0200*/  ISETP.GT.U32.AND P2, PT, R6, R13, PT ;  /* 0x0000000d0600720c */ /* 0x000fda0003f44070 */
[----:B------:R-:W-:Y:S01]  /*0210*/  @!P2 IADD3 R13, PT, PT, R13, -R16, RZ ;  /* 0x800000100d0da210 */ /* 0x000fe20007ffe0ff */
[----:B------:R-:W-:-:S03]  /*0220*/  @!P2 VIADD R12, R12, 0x1 ;  /* 0x000000010c0ca836 */ /* 0x000fc60000000000 */
[----:B------:R-:W-:Y:S02]  /*0230*/  ISETP.GE.U32.AND P1, PT, R13, R6, PT ;  /* 0x000000060d00720c */ /* 0x000fe40003f26070 */
[----:B------:R-:W-:-:S04]  /*0240*/  LOP3.LUT R13, R10, R7, RZ, 0x3c, !PT ;  /* 0x000000070a0d7212 */ /* 0x000fc800078e3cff */
[----:B------:R-:W-:-:S07]  /*0250*/  ISETP.GE.AND P3, PT, R13, RZ, PT ;  /* 0x000000ff0d00720c */ /* 0x000fce0003f66270 */
[----:B------:R-:W-:-:S06]  /*0260*/  @P1 IADD3 R12, PT, PT, R12, 0x1, RZ ;  /* 0x000000010c0c1810 */ /* 0x000fcc0007ffe0ff */
[----:B------:R-:W-:-:S05]  /*0270*/  @!P3 IMAD.MOV R12, RZ, RZ, -R12 ;  /* 0x000000ffff0cb224 */ /* 0x000fca00078e0a0c */
[----:B------:R-:W-:-:S04]  /*0280*/  SEL R12, R9, R12, !P0 ;  /* 0x0000000c090c7207 */ /* 0x000fc80004000000 */
[----:B------:R-:W-:-:S05]  /*0290*/  IADD3 R14, PT, PT, -R12, RZ, RZ ;  /* 0x000000ff0c0e7210 */ /* 0x000fca0007ffe1ff */
[----:B------:R-:W-:-:S04]  /*02a0*/  IMAD R14, R7, R14, R10 ;  /* 0x0000000e070e7224 */ /* 0x000fc800078e020a */
[----:B0-----:R-:W-:-:S04]  /*02b0*/  IMAD R15, R7, UR4, R14 ;  /* 0x00000004070f7c24 */ /* 0x001fc8000f8e020e */
[----:B------:R-:W-:Y:S02]  /*02c0*/  IMAD R13, R11, R12, R15 ;  /* 0x0000000c0b0d7224 */ /* 0x000fe400078e020f */
[----:B------:R-:W-:-:S04]  /*02d0*/  IMAD.WIDE R14, R15, 0x2, R4 ;  /* 0x000000020f0e7825 */ /* 0x000fc800078e0204 */
[----:B------:R-:W-:Y:S02]  /*02e0*/  IMAD.WIDE R12, R13, 0x2, R2 ;  /* 0x000000020d0c7825 */ /* 0x000fe400078e0202 */
[----:B------:R-:W2:Y:S04]  /*02f0*/  LDG.E.U16 R15, desc[UR8][R14.64] ;  /* 0x000000080e0f7981 */ /* 0x000ea8000c1e1500 */
[----:B------:R-:W2:Y:S01]  /*0300*/  LDG.E.U16 R16, desc[UR8][R12.64] ;  /* 0x000000080c107981 */ /* 0x000ea2000c1e1500 */
[----:B------:R-:W-:-:S05]  /*0310*/  VIADD R10, R10, UR6 ;  /* 0x000000060a0a7c36 */ /* 0x000fca0008000000 */
[----:B------:R-:W-:Y:S01]  /*0320*/  ISETP.GE.AND P1, PT, R10, R0, PT ;  /* 0x000000000a00720c */ /* 0x000fe20003f26270 */
[----:B--2---:R-:W-:-:S05]  /*0330*/  HADD2 R15, R16.H0_H0, R15.H0_H0 ;  /* 0x2000000f100f7230 */ /* 0x004fca0000000800 */
[----:B------:R1:W-:Y:S07]  /*0340*/  STG.E.U16 desc[UR8][R12.64], R15 ;  /* 0x0000000f0c007986 */ /* 0x0003ee000c101508 */
[----:B------:R-:W-:Y:S05]  /*0350*/  @!P1 BRA `(.L_x_74) ;  /* 0xfffffffc00949947 */ /* 0x000fea000383ffff */
[----:B------:R-:W-:Y:S05]  /*0360*/  EXIT ;  /* 0x000000000000794d */ /* 0x000fea0003800000 */
.L_x_75:
        /* <DEDUP_REMOVED lines=9> */
.L_x_700:


//--------------------- .text._ZN17fastertransformer24addRelativeAttentionBiasIfEEvPT_PKS1_iii --------------------------
	.section	.text._ZN17fastertransformer24addRelativeAttentionBiasIfEEvPT_PKS1_iii,"ax",@progbits
	.align	128
        .global         _ZN17fastertransformer24addRelativeAttentionBiasIfEEvPT_PKS1_iii
        .type           _ZN17fastertransformer24addRelativeAttentionBiasIfEEvPT_PKS1_iii,@function
        .size           _ZN17fastertransformer24addRelativeAttentionBiasIfEEvPT_PKS1_iii,(.L_x_701 - _ZN17fastertransformer24addRelativeAttentionBiasIfEEvPT_PKS1_iii)
        .other          _ZN17fastertransformer24addRelativeAttentionBiasIfEEvPT_PKS1_iii,@"STO_CUDA_ENTRY STV_DEFAULT"
_ZN17fastertransformer24addRelativeAttentionBiasIfEEvPT_PKS1_iii:
.text._ZN17fastertransformer24addRelativeAttentionBiasIfEEvPT_PKS1_iii:
        /* <DEDUP_REMOVED lines=27> */
.L_x_76:
        /* <DEDUP_REMOVED lines=20> */
[----:B------:R-:W2:Y:S04]  /*02f0*/  LDG.E R15, desc[UR8][R14.64] ;  /* 0x000000080e0f7981 */ /* 0x000ea8000c1e1900 */
[----:B------:R-:W2:Y:S01]  /*0300*/  LDG.E R16, desc[UR8][R12.64] ;  /* 0x000000080c107981 */ /* 0x000ea2000c1e1900 */
[----:B------:R-:W-:-:S05]  /*0310*/  VIADD R10, R10, UR6 ;  /* 0x000000060a0a7c36 */ /* 0x000fca0008000000 */
[----:B------:R-:W-:Y:S01]  /*0320*/  ISETP.GE.AND P1, PT, R10, R0, PT ;  /* 0x000000000a00720c */ /* 0x000fe20003f26270 */
[----:B--2---:R-:W-:-:S05]  /*0330*/  FADD.FTZ R17, R16, R15 ;  /* 0x0000000f10117221 */ /* 0x004fca0000010000 */
[----:B------:R1:W-:Y:S07]  /*0340*/  STG.E desc[UR8][R12.64], R17 ;  /* 0x000000110c007986 */ /* 0x0003ee000c101908 */
[----:B------:R-:W-:Y:S05]  /*0350*/  @!P1 BRA `(.L_x_76) ;  /* 0xfffffffc00949947 */ /* 0x000fea000383ffff */
[----:B------:R-:W-:Y:S05]  /*0360*/  EXIT ;  /* 0x000000000000794d */ /* 0x000fea0003800000 */
.L_x_77:
        /* <DEDUP_REMOVED lines=9> */
.L_x_701:


//--------------------- .text._ZN17fastertransformer24addRelativeAttentionBiasI7__half2EEvPT_PKS2_iii --------------------------
	.section	.text._ZN17fastertransformer24addRelativeAttentionBiasI7__half2EEvPT_PKS2_iii,"ax",@progbits
	.align	128
        .global         _ZN17fastertransformer24addRelativeAttentionBiasI7__half2EEvPT_PKS2_iii
        .type           _ZN17fastertransformer24addRelativeAttentionBiasI7__half2EEvPT_PKS2_iii,@function
        .size           _ZN17fastertransformer24addRelativeAttentionBiasI7__half2EEvPT_PKS2_iii,(.L_x_702 - _ZN17fastertransformer24addRelativeAttentionBiasI7__half2EEvPT_PKS2_iii)
        .other          _ZN17fastertransformer24addRelativeAttentionBiasI7__half2EEvPT_PKS2_iii,@"STO_CUDA_ENTRY STV_DEFAULT"
_ZN17fastertransformer24addRelativeAttentionBiasI7__half2EEvPT_PKS2_iii:
.text._ZN17fastertransformer24addRelativeAttentionBiasI7__half2EEvPT_PKS2_iii:
        /* <DEDUP_REMOVED lines=27> */
.L_x_78:
        /* <DEDUP_REMOVED lines=24> */
[----:B--2---:R-:W-:-:S05]  /*0330*/  HFMA2 R17, R16, 1, 1, R15 ;  /* 0x3c003c0010117831 */ /* 0x004fca000000000f */
[----:B------:R1:W-:Y:S07]  /*0340*/  STG.E desc[UR8][R12.64], R17 ;  /* 0x000000110c007986 */ /* 0x0003ee000c101908 */
[----:B------:R-:W-:Y:S05]  /*0350*/  @!P1 BRA `(.L_x_78) ;  /* 0xfffffffc00949947 */ /* 0x000fea000383ffff */
[----:B------:R-:W-:Y:S05]  /*0360*/  EXIT ;  /* 0x000000000000794d */ /* 0x000fea0003800000 */
.L_x_79:
        /* <DEDUP_REMOVED lines=9> */
.L_x_702:


//--------------------- .text._ZN17fastertransformer32transpose_4d_batch_major_v_cacheI6__halfEEvPT_PKS2_iiii --------------------------
	.section	.text._ZN17fastertransformer32transpose_4d_batch_major_v_cacheI6__halfEEvPT_PKS2_iiii,"ax",@progbits
	.align	128
        .global         _ZN17fastertransformer32transpose_4d_batch_major_v_cacheI6__halfEEvPT_PKS2_iiii
        .type           _ZN17fastertransformer32transpose_4d_batch_major_v_cacheI6__halfEEvPT_PKS2_iiii,@function
        .size           _ZN17fastertransformer32transpose_4d_batch_major_v_cacheI6__halfEEvPT_PKS2_iiii,(.L_x_703 - _ZN17fastertransformer32transpose_4d_batch_major_v_cacheI6__halfEEvPT_PKS2_iiii)
        .other          _ZN17fastertransformer32transpose_4d_batch_major_v_cacheI6__halfEEvPT_PKS2_iiii,@"STO_CUDA_ENTRY STV_DEFAULT"
_ZN17fastertransformer32transpose_4d_batch_major_v_cacheI6__halfEEvPT_PKS2_iiii:
.text._ZN17fastertransformer32transpose_4d_batch_major_v_cacheI6__halfEEvPT_PKS2_iiii:
[----:B------:R-:W-:Y:S08]  /*0000*/  LDC R1, c[0x0][0x37c] ;  /* 0x0000df00ff017b82 */ /* 0x000ff00000000800 */
[----:B------:R-:W0:Y:S01]  /*0010*/  S2UR UR8, SR_CTAID.Y ;  /* 0x00000000000879c3 */ /* 0x000e220000002600 */
[----:B------:R-:W1:Y:S01]  /*0020*/  S2R R0, SR_TID.X ;  /* 0x0000000000007919 */ /* 0x000e620000002100 */
[----:B------:R-:W2:Y:S01]  /*0030*/  LDCU.128 UR12, c[0x0][0x390] ;  /* 0x00007200ff0c77ac */ /* 0x000ea20008000c00 */
[----:B------:R-:W3:Y:S05]  /*0040*/  LDCU.128 UR4, c[0x0][0x380] ;  /* 0x00007000ff0477ac */ /* 0x000eea0008000c00 */
[----:B------:R-:W4:Y:S08]  /*0050*/  S2UR UR9, SR_CTAID.Z ;  /* 0x00000000000979c3 */ /* 0x000f300000002700 */
[----:B------:R-:W1:Y:S01]  /*0060*/  S2UR UR16, SR_CTAID.X ;  /* 0x00000000001079c3 */ /* 0x000e620000002500 */
[----:B--2---:R-:W-:-:S07]  /*0070*/  USHF.R.S32.HI UR10, URZ, 0x1f, UR13 ;  /* 0x0000001fff0a7899 */ /* 0x004fce000801140d */
[----:B------:R-:W1:Y:S01]  /*0080*/  LDC R7, c[0x0][0x360] ;  /* 0x0000d800ff077b82 */ /* 0x000e620000000800 */
[----:B0-----:R-:W-:Y:S02]  /*0090*/  UIMAD UR8, UR8, UR12, URZ ;  /* 0x0000000c080872a4 */ /* 0x001fe4000f8e02ff */
[----:B------:R-:W-:Y:S02]  /*00a0*/  ULEA.HI UR12, UR10, UR13, URZ, 0x3 ;  /* 0x0000000d0a0c7291 */ /* 0x000fe4000f8f18ff */
[----:B------:R-:W-:Y:S02]  /*00b0*/  UIMAD UR8, UR8, UR13, URZ ;  /* 0x0000000d080872a4 */ /* 0x000fe4000f8e02ff */
[----:B------:R-:W-:Y:S02]  /*00c0*/  USHF.R.S32.HI UR12, URZ, 0x3, UR12 ;  /* 0x00000003ff0c7899 */ /* 0x000fe4000801140c */
[----:B----4-:R-:W-:Y:S02]  /*00d0*/  UIMAD UR9, UR9, UR13, URZ ;  /* 0x0000000d090972a4 */ /* 0x010fe4000f8e02ff */
[----:B------:R-:W-:-:S02]  /*00e0*/  UIMAD UR12, UR12, UR14, URZ ;  /* 0x0000000e0c0c72a4 */ /* 0x000fc4000f8e02ff */
[----:B------:R-:W-:Y:S02]  /*00f0*/  UIMAD UR10, UR9, UR14, URZ ;  /* 0x0000000e090a72a4 */ /* 0x000fe4000f8e02ff */
[----:B------:R-:W-:Y:S02]  /*0100*/  UIMAD UR11, UR9, UR15, URZ ;  /* 0x0000000f090b72a4 */ /* 0x000fe4000f8e02ff */
[----:B------:R-:W-:Y:S02]  /*0110*/  UIMAD UR9, UR8, UR15, URZ ;  /* 0x0000000f080972a4 */ /* 0x000fe4000f8e02ff */
[----:B------:R-:W-:Y:S02]  /*0120*/  UIMAD UR8, UR8, UR14, URZ ;  /* 0x0000000e080872a4 */ /* 0x000fe4000f8e02ff */
[----:B------:R-:W-:Y:S02]  /*0130*/  USHF.R.S32.HI UR13, URZ, 0x1f, UR10 ;  /* 0x0000001fff0d7899 */ /* 0x000fe4000801140a */
[----:B------:R-:W-:Y:S01]  /*0140*/  UIADD3 UR14, UP0, UPT, UR8, UR10, URZ ;  /* 0x0000000a080e7290 */ /* 0x000fe2000ff1e0ff */
[----:B-1----:R-:W-:Y:S01]  /*0150*/  IMAD R7, R7, UR16, R0 ;  /* 0x0000001007077c24 */ /* 0x002fe2000f8e0200 */
[----:B------:R-:W-:-:S02]  /*0160*/  USHF.R.S32.HI UR10, URZ, 0x1f, UR11 ;  /* 0x0000001fff0a7899 */ /* 0x000fc4000801140b */
[----:B------:R-:W-:Y:S02]  /*0170*/  UIADD3 UR11, UP2, UPT, UR9, UR11, URZ ;  /* 0x0000000b090b7290 */ /* 0x000fe4000ff5e0ff */
[----:B------:R-:W-:Y:S01]  /*0180*/  ISETP.GE.AND P0, PT, R7, UR12, PT ;  /* 0x0000000c07007c0c */ /* 0x000fe2000bf06270 */
[----:B---3--:R-:W-:Y:S02]  /*0190*/  ULEA UR6, UP1, UR14, UR6, 0x1 ;  /* 0x000000060e067291 */ /* 0x008fe4000f8208ff */
[----:B------:R-:W-:Y:S02]  /*01a0*/  ULEA UR4, UP3, UR11, UR4, 0x1 ;  /* 0x000000040b047291 */ /* 0x000fe4000f8608ff */
[----:B------:R-:W-:Y:S02]  /*01b0*/  ULEA.HI.X.SX32 UR13, UR8, UR13, 0x1, UP0 ;  /* 0x0000000d080d7291 */ /* 0x000fe400080f0eff */
[----:B------:R-:W-:Y:S02]  /*01c0*/  ULEA.HI.X.SX32 UR10, UR9, UR10, 0x1, UP2 ;  /* 0x0000000a090a7291 */ /* 0x000fe400090f0eff */
[----:B------:R-:W-:-:S02]  /*01d0*/  ULEA.HI.X UR7, UR14, UR7, UR13, 0x1, UP1 ;  /* 0x000000070e077291 */ /* 0x000fc400088f0c0d */
[----:B------:R-:W-:Y:S02]  /*01e0*/  ULEA.HI.X UR5, UR11, UR5, UR10, 0x1, UP3 ;  /* 0x000000050b057291 */ /* 0x000fe400098f0c0a */
[----:B------:R-:W-:Y:S10]  /*01f0*/  @P0 EXIT ;  /* 0x000000000000094d */ /* 0x000ff40003800000 */
[----:B------:R-:W0:Y:S01]  /*0200*/  LDCU.64 UR8, c[0x0][0x358] ;  /* 0x00006b00ff0877ac */ /* 0x000e220008000a00 */
[----:B------:R-:W-:Y:S02]  /*0210*/  MOV R4, UR6 ;  /* 0x0000000600047c02 */ /* 0x000fe40008000f00 */
[----:B------:R-:W-:-:S03]  /*0220*/  MOV R5, UR7 ;  /* 0x0000000700057c02 */ /* 0x000fc60008000f00 */
[----:B------:R-:W-:-:S05]  /*0230*/  IMAD.WIDE R4, R7, 0x10, R4 ;  /* 0x0000001007047825 */ /* 0x000fca00078e0204 */
[----:B0-----:R-:W2:Y:S01]  /*0240*/  LDG.E.128 R8, desc[UR8][R4.64] ;  /* 0x0000000804087981 */ /* 0x001ea2000c1e1d00 */
[----:B------:R-:W-:Y:S02]  /*0250*/  MOV R2, UR4 ;  /* 0x0000000400027c02 */ /* 0x000fe40008000f00 */
[----:B------:R-:W-:-:S03]  /*0260*/  MOV R3, UR5 ;  /* 0x0000000500037c02 */ /* 0x000fc60008000f00 */
[----:B------:R-:W-:-:S05]  /*0270*/  IMAD.WIDE R2, R7, 0x10, R2 ;  /* 0x0000001007027825 */ /* 0x000fca00078e0202 */
[----:B--2---:R-:W-:Y:S01]  /*0280*/  STG.E.128 desc[UR8][R2.64], R8 ;  /* 0x0000000802007986 */ /* 0x004fe2000c101d08 */
[----:B------:R-:W-:Y:S05]  /*0290*/  EXIT ;  /* 0x000000000000794d */ /* 0x000fea0003800000 */
.L_x_80:
        /* <DEDUP_REMOVED lines=14> */
.L_x_703:


//--------------------- .text._ZN17fastertransformer32transpose_4d_batch_major_k_cacheI6__halfEEvPT_PKS2_iiii --------------------------
	.section	.text._ZN17fastertransformer32transpose_4d_batch_major_k_cacheI6__halfEEvPT_PKS2_iiii,"ax",@progbits
	.align	128
        .global         _ZN17fastertransformer32transpose_4d_batch_major_k_cacheI6__halfEEvPT_PKS2_iiii
        .type           _ZN17fastertransformer32transpose_4d_batch_major_k_cacheI6__halfEEvPT_PKS2_iiii,@function
        .size           _ZN17fastertransformer32transpose_4d_batch_major_k_cacheI6__halfEEvPT_PKS2_iiii,(.L_x_704 - _ZN17fastertransformer32transpose_4d_batch_major_k_cacheI6__halfEEvPT_PKS2_iiii)
        .other          _ZN17fastertransformer32transpose_4d_batch_major_k_cacheI6__halfEEvPT_PKS2_iiii,@"STO_CUDA_ENTRY STV_DEFAULT"
_ZN17fastertransformer32transpose_4d_batch_major_k_cacheI6__halfEEvPT_PKS2_iiii:
.text._ZN17fastertransformer32transpose_4d_batch_major_k_cacheI6__halfEEvPT_PKS2_iiii:
[----:B------:R-:W-:Y:S08]  /*0000*/  LDC R1, c[0x0][0x37c] ;  /* 0x0000df00ff017b82 */ /* 0x000ff00000000800 */
[----:B------:R-:W0:Y:S01]  /*0010*/  LDC.64 R4, c[0x0][0x390] ;  /* 0x0000e400ff047b82 */ /* 0x000e220000000a00 */
[----:B------:R-:W1:Y:S07]  /*0020*/  S2R R8, SR_TID.X ;  /* 0x0000000000087919 */ /* 0x000e6e0000002100 */
[----:B------:R-:W1:Y:S08]  /*0030*/  S2UR UR6, SR_CTAID.X ;  /* 0x00000000000679c3 */ /* 0x000e700000002500 */
[----:B------:R-:W1:Y:S08]  /*0040*/  LDC R7, c[0x0][0x360] ;  /* 0x0000d800ff077b82 */ /* 0x000e700000000800 */
[----:B------:R-:W2:Y:S01]  /*0050*/  LDC.64 R2, c[0x0][0x398] ;  /* 0x0000e600ff027b82 */ /* 0x000ea20000000a00 */
[----:B0-----:R-:W-:-:S04]  /*0060*/  SHF.R.S32.HI R0, RZ, 0x1f, R5 ;  /* 0x0000001fff007819 */ /* 0x001fc80000011405 */
[----:B------:R-:W-:-:S03]  /*0070*/  LEA.HI R0, R0, R5, RZ, 0x3 ;  /* 0x0000000500007211 */ /* 0x000fc600078f18ff */
[----:B------:R-:W0:Y:S01]  /*0080*/  S2UR UR4, SR_CTAID.Y ;  /* 0x00000000000479c3 */ /* 0x000e220000002600 */
[----:B------:R-:W-:-:S07]  /*0090*/  SHF.R.S32.HI R6, RZ, 0x3, R0 ;  /* 0x00000003ff067819 */ /* 0x000fce0000011400 */
[----:B------:R-:W3:Y:S01]  /*00a0*/  S2UR UR5, SR_CTAID.Z ;  /* 0x00000000000579c3 */ /* 0x000ee20000002700 */
[----:B-1----:R-:W-:Y:S02]  /*00b0*/  IMAD R0, R7, UR6, R8 ;  /* 0x0000000607007c24 */ /* 0x002fe4000f8e0208 */
[----:B--2---:R-:W-:-:S05]  /*00c0*/  IMAD R7, R6, R3, RZ ;  /* 0x0000000306077224 */ /* 0x004fca00078e02ff */
[----:B------:R-:W-:Y:S01]  /*00d0*/  ISETP.GE.AND P0, PT, R0, R7, PT ;  /* 0x000000070000720c */ /* 0x000fe20003f06270 */
[----:B0-----:R-:W-:Y:S02]  /*00e0*/  IMAD R4, R4, UR4, RZ ;  /* 0x0000000404047c24 */ /* 0x001fe4000f8e02ff */
[----:B---3--:R-:W-:-:S10]  /*00f0*/  IMAD R8, R5, UR5, RZ ;  /* 0x0000000505087c24 */ /* 0x008fd4000f8e02ff */
[----:B------:R-:W-:Y:S05]  /*0100*/  @P0 EXIT ;  /* 0x000000000000094d */ /* 0x000fea0003800000 */
[----:B------:R-:W-:Y:S02]  /*0110*/  IABS R12, R3 ;  /* 0x00000003000c7213 */ /* 0x000fe40000000000 */
[----:B------:R-:W-:Y:S02]  /*0120*/  IABS R13, R0 ;  /* 0x00000000000d7213 */ /* 0x000fe40000000000 */
[----:B------:R-:W0:Y:S08]  /*0130*/  I2F.RP R7, R12 ;  /* 0x0000000c00077306 */ /* 0x000e300000209400 */
[----:B0-----:R-:W0:Y:S02]  /*0140*/  MUFU.RCP R7, R7 ;  /* 0x0000000700077308 */ /* 0x001e240000001000 */
[----:B0-----:R-:W-:-:S06]  /*0150*/  VIADD R10, R7, 0xffffffe ;  /* 0x0ffffffe070a7836 */ /* 0x001fcc0000000000 */
[----:B------:R0:W1:Y:S02]  /*0160*/  F2I.FTZ.U32.TRUNC.NTZ R11, R10 ;  /* 0x0000000a000b7305 */ /* 0x000064000021f000 */
[----:B0-----:R-:W-:Y:S02]  /*0170*/  IMAD.MOV.U32 R10, RZ, RZ, RZ ;  /* 0x000000ffff0a7224 */ /* 0x001fe400078e00ff */
[----:B-1----:R-:W-:-:S04]  /*0180*/  IMAD.MOV R9, RZ, RZ, -R11 ;  /* 0x000000ffff097224 */ /* 0x002fc800078e0a0b */
[----:B------:R-:W-:-:S04]  /*0190*/  IMAD R9, R9, R12, RZ ;  /* 0x0000000c09097224 */ /* 0x000fc800078e02ff */
[----:B------:R-:W-:-:S06]  /*01a0*/  IMAD.HI.U32 R11, R11, R9, R10 ;  /* 0x000000090b0b7227 */ /* 0x000fcc00078e000a */
[----:B------:R-:W-:-:S04]  /*01b0*/  IMAD.HI.U32 R9, R11, R13, RZ ;  /* 0x0000000d0b097227 */ /* 0x000fc800078e00ff */
[----:B------:R-:W-:-:S04]  /*01c0*/  IMAD.MOV R7, RZ, RZ, -R9 ;  /* 0x000000ffff077224 */ /* 0x000fc800078e0a09 */
[----:B------:R-:W-:-:S05]  /*01d0*/  IMAD R7, R12, R7, R13 ;  /* 0x000000070c077224 */ /* 0x000fca00078e020d */
[----:B------:R-:W-:-:S13]  /*01e0*/  ISETP.GT.U32.AND P2, PT, R12, R7, PT ;  /* 0x000000070c00720c */ /* 0x000fda0003f44070 */
[-C--:B------:R-:W-:Y:S01]  /*01f0*/  @!P2 IADD3 R7, PT, PT, R7, -R12.reuse, RZ ;  /* 0x8000000c0707a210 */ /* 0x080fe20007ffe0ff */
[----:B------:R-:W-:Y:S01]  /*0200*/  @!P2 VIADD R9, R9, 0x1 ;  /* 0x000000010909a836 */ /* 0x000fe20000000000 */
[----:B------:R-:W-:Y:S02]  /*0210*/  ISETP.NE.AND P2, PT, R3, RZ, PT ;  /* 0x000000ff0300720c */ /* 0x000fe40003f45270 */
[----:B------:R-:W-:Y:S02]  /*0220*/  ISETP.GE.U32.AND P0, PT, R7, R12, PT ;  /* 0x0000000c0700720c */ /* 0x000fe40003f06070 */
[----:B------:R-:W-:-:S04]  /*0230*/  LOP3.LUT R7, R0, R3, RZ, 0x3c, !PT ;  /* 0x0000000300077212 */ /* 0x000fc800078e3cff */
[----:B------:R-:W-:-:S07]  /*0240*/  ISETP.GE.AND P1, PT, R7, RZ, PT ;  /* 0x000000ff0700720c */ /* 0x000fce0003f26270 */
[----:B------:R-:W-:-:S06]  /*0250*/  @P0 VIADD R9, R9, 0x1 ;  /* 0x0000000109090836 */ /* 0x000fcc0000000000 */
[----:B------:R-:W-:Y:S01]  /*0260*/  @!P1 IMAD.MOV R9, RZ, RZ, -R9 ;  /* 0x000000ffff099224 */ /* 0x000fe200078e0a09 */
[----:B------:R-:W-:-:S04]  /*0270*/  @!P2 LOP3.LUT R9, RZ, R3, RZ, 0x33, !PT ;  /* 0x00000003ff09a212 */ /* 0x000fc800078e33ff */
[----:B------:R-:W-:-:S05]  /*0280*/  IADD3 R7, PT, PT, -R9, RZ, RZ ;  /* 0x000000ff09077210 */ /* 0x000fca0007ffe1ff */
[----:B------:R-:W-:-:S05]  /*0290*/  IMAD R7, R3, R7, R0 ;  /* 0x0000000703077224 */ /* 0x000fca00078e0200 */
[----:B------:R-:W-:-:S13]  /*02a0*/  ISETP.GE.AND P0, PT, R7, R2, PT ;  /* 0x000000020700720c */ /* 0x000fda0003f06270 */
[----:B------:R-:W-:Y:S05]  /*02b0*/  @P0 EXIT ;  /* 0x000000000000094d */ /* 0x000fea0003800000 */
[-C--:B------:R-:W-:Y:S01]  /*02c0*/  IABS R13, R6.reuse ;  /* 0x00000006000d7213 */ /* 0x080fe20000000000 */
[----:B------:R-:W0:Y:S01]  /*02d0*/  LDCU.64 UR4, c[0x0][0x358] ;  /* 0x00006b00ff0477ac */ /* 0x000e220008000a00 */
[----:B------:R-:W-:Y:S02]  /*02e0*/  IABS R16, R6 ;  /* 0x0000000600107213 */ /* 0x000fe40000000000 */
[----:B------:R-:W1:Y:S08]  /*02f0*/  I2F.RP R12, R13 ;  /* 0x0000000d000c7306 */ /* 0x000e700000209400 */
[----:B-1----:R-:W1:Y:S02]  /*0300*/  MUFU.RCP R12, R12 ;  /* 0x0000000c000c7308 */ /* 0x002e640000001000 */
[----:B-1----:R-:W-:Y:S01]  /*0310*/  VIADD R10, R12, 0xffffffe ;  /* 0x0ffffffe0c0a7836 */ /* 0x002fe20000000000 */
[----:B------:R-:W-:-:S05]  /*0320*/  IABS R12, R9 ;  /* 0x00000009000c7213 */ /* 0x000fca0000000000 */
[----:B------:R1:W2:Y:S02]  /*0330*/  F2I.FTZ.U32.TRUNC.NTZ R11, R10 ;  /* 0x0000000a000b7305 */ /* 0x0002a4000021f000 */
[----:B-1----:R-:W-:Y:S02]  /*0340*/  IMAD.MOV.U32 R10, RZ, RZ, RZ ;  /* 0x000000ffff0a7224 */ /* 0x002fe400078e00ff */
[----:B--2---:R-:W-:-:S04]  /*0350*/  IMAD.MOV R14, RZ, RZ, -R11 ;  /* 0x000000ffff0e7224 */ /* 0x004fc800078e0a0b */
[----:B------:R-:W-:Y:S01]  /*0360*/  IMAD R15, R14, R13, RZ ;  /* 0x0000000d0e0f7224 */ /* 0x000fe200078e02ff */
[----:B------:R-:W-:-:S03]  /*0370*/  IADD3 R14, PT, PT, RZ, -R16, RZ ;  /* 0x80000010ff0e7210 */ /* 0x000fc60007ffe0ff */
[----:B------:R-:W-:-:S06]  /*0380*/  IMAD.HI.U32 R11, R11, R15, R10 ;  /* 0x0000000f0b0b7227 */ /* 0x000fcc00078e000a */
[----:B------:R-:W-:-:S04]  /*0390*/  IMAD.HI.U32 R11, R11, R12, RZ ;  /* 0x0000000c0b0b7227 */ /* 0x000fc800078e00ff */
[----:B------:R-:W-:Y:S02]  /*03a0*/  IMAD R12, R11, R14, R12 ;  /* 0x0000000e0b0c7224 */ /* 0x000fe400078e020c */
[----:B------:R-:W1:Y:S03]  /*03b0*/  LDC.64 R10, c[0x0][0x388] ;  /* 0x0000e200ff0a7b82 */ /* 0x000e660000000a00 */
[----:B------:R-:W-:-:S13]  /*03c0*/  ISETP.GT.U32.AND P0, PT, R13, R12, PT ;  /* 0x0000000c0d00720c */ /* 0x000fda0003f04070 */
[----:B------:R-:W-:Y:S01]  /*03d0*/  @!P0 IMAD.IADD R12, R12, 0x1, -R13 ;  /* 0x000000010c0c8824 */ /* 0x000fe200078e0a0d */
[----:B------:R-:W-:Y:S01]  /*03e0*/  ISETP.GE.AND P0, PT, R9, RZ, PT ;  /* 0x000000ff0900720c */ /* 0x000fe20003f06270 */
[----:B------:R-:W-:Y:S02]  /*03f0*/  IMAD R9, R4, R5, RZ ;  /* 0x0000000504097224 */ /* 0x000fe400078e02ff */
[----:B------:R-:W-:Y:S01]  /*0400*/  IMAD R5, R8, R2, RZ ;  /* 0x0000000208057224 */ /* 0x000fe200078e02ff */
[----:B------:R-:W-:Y:S01]  /*0410*/  ISETP.GT.U32.AND P1, PT, R13, R12, PT ;  /* 0x0000000c0d00720c */ /* 0x000fe20003f24070 */
[----:B------:R-:W-:-:S12]  /*0420*/  IMAD R2, R9, R2, RZ ;  /* 0x0000000209027224 */ /* 0x000fd800078e02ff */
[----:B------:R-:W-:Y:S02]  /*0430*/  @!P1 IADD3 R12, PT, PT, R12, -R13, RZ ;  /* 0x8000000d0c0c9210 */ /* 0x000fe40007ffe0ff */
[----:B------:R-:W-:Y:S02]  /*0440*/  ISETP.NE.AND P1, PT, R6, RZ, PT ;  /* 0x000000ff0600720c */ /* 0x000fe40003f25270 */
[----:B------:R-:W-:Y:S01]  /*0450*/  SHF.R.S32.HI R13, RZ, 0x1f, R5 ;  /* 0x0000001fff0d7819 */ /* 0x000fe20000011405 */
[----:B------:R-:W-:Y:S01]  /*0460*/  @!P0 IMAD.MOV R12, RZ, RZ, -R12 ;  /* 0x000000ffff0c8224 */ /* 0x000fe200078e0a0c */
[----:B------:R-:W-:-:S04]  /*0470*/  IADD3 R5, P2, PT, R2, R5, RZ ;  /* 0x0000000502057210 */ /* 0x000fc80007f5e0ff */
[----:B------:R-:W-:Y:S02]  /*0480*/  LEA.HI.X.SX32 R2, R2, R13, 0x1, P2 ;  /* 0x0000000d02027211 */ /* 0x000fe400010f0eff */
[----:B-1----:R-:W-:-:S03]  /*0490*/  LEA R4, P0, R5, R10, 0x1 ;  /* 0x0000000a05047211 */ /* 0x002fc600078008ff */
[----:B------:R-:W-:Y:S02]  /*04a0*/  @!P1 LOP3.LUT R12, RZ, R6, RZ, 0x33, !PT ;  /* 0x00000006ff0c9212 */ /* 0x000fe400078e33ff */
[----:B------:R-:W-:Y:S02]  /*04b0*/  LEA.HI.X R5, R5, R11, R2, 0x1, P0 ;  /* 0x0000000b05057211 */ /* 0x000fe400000f0c02 */
[----:B------:R-:W1:Y:S01]  /*04c0*/  LDC.64 R10, c[0x0][0x380] ;  /* 0x0000e000ff0a7b82 */ /* 0x000e620000000a00 */
[----:B------:R-:W-:-:S04]  /*04d0*/  IMAD R7, R6, R7, R12 ;  /* 0x0000000706077224 */ /* 0x000fc800078e020c */
[----:B------:R-:W-:-:S06]  /*04e0*/  IMAD.WIDE R4, R7, 0x10, R4 ;  /* 0x0000001007047825 */ /* 0x000fcc00078e0204 */
[----:B0-----:R-:W2:Y:S01]  /*04f0*/  LDG.E.128 R4, desc[UR4][R4.64] ;  /* 0x0000000404047981 */ /* 0x001ea2000c1e1d00 */
[-C--:B------:R-:W-:Y:S02]  /*0500*/  IMAD R8, R8, R3.reuse, RZ ;  /* 0x0000000308087224 */ /* 0x080fe400078e02ff */
[----:B------:R-:W-:-:S03]  /*0510*/  IMAD R3, R9, R3, RZ ;  /* 0x0000000309037224 */ /* 0x000fc600078e02ff */
[----:B------:R-:W-:Y:S02]  /*0520*/  SHF.R.S32.HI R2, RZ, 0x1f, R8 ;  /* 0x0000001fff027819 */ /* 0x000fe40000011408 */
[----:B------:R-:W-:-:S04]  /*0530*/  IADD3 R8, P0, PT, R3, R8, RZ ;  /* 0x0000000803087210 */ /* 0x000fc80007f1e0ff */
[----:B------:R-:W-:Y:S02]  /*0540*/  LEA.HI.X.SX32 R3, R3, R2, 0x1, P0 ;  /* 0x0000000203037211 */ /* 0x000fe400000f0eff */
[----:B-1----:R-:W-:-:S04]  /*0550*/  LEA R2, P0, R8, R10, 0x1 ;  /* 0x0000000a08027211 */ /* 0x002fc800078008ff */
[----:B------:R-:W-:-:S03]  /*0560*/  LEA.HI.X R3, R8, R11, R3, 0x1, P0 ;  /* 0x0000000b08037211 */ /* 0x000fc600000f0c03 */
[----:B------:R-:W-:-:S05]  /*0570*/  IMAD.WIDE R2, R0, 0x10, R2 ;  /* 0x0000001000027825 */ /* 0x000fca00078e0202 */
[----:B--2---:R-:W-:Y:S01]  /*0580*/  STG.E.128 desc[UR4][R2.64], R4 ;  /* 0x0000000402007986 */ /* 0x004fe2000c101d04 */
[----:B------:R-:W-:Y:S05]  /*0590*/  EXIT ;  /* 0x000000000000794d */ /* 0x000fea0003800000 */
.L_x_81:
        /* <DEDUP_REMOVED lines=14> */
.L_x_704:


//--------------------- .text._ZN17fastertransformer32transpose_4d_batch_major_v_cacheIfEEvPT_PKS1_iiii --------------------------
	.section	.text._ZN17fastertransformer32transpose_4d_batch_major_v_cacheIfEEvPT_PKS1_iiii,"ax",@progbits
	.align	128
        .global         _ZN17fastertransformer32transpose_4d_batch_major_v_cacheIfEEvPT_PKS1_iiii
        .type           _ZN17fastertransformer32transpose_4d_batch_major_v_cacheIfEEvPT_PKS1_iiii,@function
        .size           _ZN17fastertransformer32transpose_4d_batch_major_v_cacheIfEEvPT_PKS1_iiii,(.L_x_705 - _ZN17fastertransformer32transpose_4d_batch_major_v_cacheIfEEvPT_PKS1_iiii)
        .other          _ZN17fastertransformer32transpose_4d_batch_major_v_cacheIfEEvPT_PKS1_iiii,@"STO_CUDA_ENTRY STV_DEFAULT"
_ZN17fastertransformer32transpose_4d_batch_major_v_cacheIfEEvPT_PKS1_iiii:
.text._ZN17fastertransformer32transpose_4d_batch_major_v_cacheIfEEvPT_PKS1_iiii:
        /* <DEDUP_REMOVED lines=42> */
.L_x_82:
        /* <DEDUP_REMOVED lines=14> */
.L_x_705:


//--------------------- .text._ZN17fastertransformer32transpose_4d_batch_major_k_cacheIfEEvPT_PKS1_iiii --------------------------
	.section	.text._ZN17fastertransformer32transpose_4d_batch_major_k_cacheIfEEvPT_PKS1_iiii,"ax",@progbits
	.align	128
        .global         _ZN17fastertransformer32transpose_4d_batch_major_k_cacheIfEEvPT_PKS1_iiii
        .type           _ZN17fastertransformer32transpose_4d_batch_major_k_cacheIfEEvPT_PKS1_iiii,@function
        .size           _ZN17fastertransformer32transpose_4d_batch_major_k_cacheIfEEvPT_PKS1_iiii,(.L_x_706 - _ZN17fastertransformer32transpose_4d_batch_major_k_cacheIfEEvPT_PKS1_iiii)
        .other          _ZN17fastertransformer32transpose_4d_batch_major_k_cacheIfEEvPT_PKS1_iiii,@"STO_CUDA_ENTRY STV_DEFAULT"
_ZN17fastertransformer32transpose_4d_batch_major_k_cacheIfEEvPT_PKS1_iiii:
.text._ZN17fastertransformer32transpose_4d_batch_major_k_cacheIfEEvPT_PKS1_iiii:
        /* <DEDUP_REMOVED lines=90> */
.L_x_83:
        /* <DEDUP_REMOVED lines=14> */
.L_x_706:


//--------------------- .text._ZN17fastertransformer12transpose_4dIfEEvPT_S2_iiiiii --------------------------
	.section	.text._ZN17fastertransformer12transpose_4dIfEEvPT_S2_iiiiii,"ax",@progbits
	.align	128
        .global         _ZN17fastertransformer12transpose_4dIfEEvPT_S2_iiiiii
        .type           _ZN17fastertransformer12transpose_4dIfEEvPT_S2_iiiiii,@function
        .size           _ZN17fastertransformer12transpose_4dIfEEvPT_S2_iiiiii,(.L_x_707 - _ZN17fastertransformer12transpose_4dIfEEvPT_S2_iiiiii)
        .other          _ZN17fastertransformer12transpose_4dIfEEvPT_S2_iiiiii,@"STO_CUDA_ENTRY STV_DEFAULT"
_ZN17fastertransformer12transpose_4dIfEEvPT_S2_iiiiii:
.text._ZN17fastertransformer12transpose_4dIfEEvPT_S2_iiiiii:
[----:B------:R-:W-:Y:S01]  /*0000*/  LDC R1, c[0x0][0x37c] ;  /* 0x0000df00ff017b82 */ /* 0x000fe20000000800 */
[----:B------:R-:W0:Y:S07]  /*0010*/  S2R R2, SR_TID.X ;  /* 0x0000000000027919 */ /* 0x000e2e0000002100 */
[----:B------:R-:W1:Y:S08]  /*0020*/  LDC.64 R6, c[0x0][0x390] ;  /* 0x0000e400ff067b82 */ /* 0x000e700000000a00 */
[----:B------:R-:W2:Y:S08]  /*0030*/  LDC.64 R4, c[0x0][0x398] ;  /* 0x0000e600ff047b82 */ /* 0x000eb00000000a00 */
[----:B------:R-:W0:Y:S08]  /*0040*/  S2UR UR4, SR_CTAID.X ;  /* 0x00000000000479c3 */ /* 0x000e300000002500 */
[----:B------:R-:W0:Y:S01]  /*0050*/  LDC R15, c[0x0][0x360] ;  /* 0x0000d800ff0f7b82 */ /* 0x000e220000000800 */
[----:B-1----:R-:W-:-:S04]  /*0060*/  IMAD R7, R7, R6, RZ ;  /* 0x0000000607077224 */ /* 0x002fc800078e02ff */
[----:B--2---:R-:W-:-:S04]  /*0070*/  IMAD R0, R7, R4, RZ ;  /* 0x0000000407007224 */ /* 0x004fc800078e02ff */
[----:B------:R-:W-:Y:S02]  /*0080*/  IMAD R0, R0, R5, RZ ;  /* 0x0000000500007224 */ /* 0x000fe400078e02ff */
[----:B0-----:R-:W-:-:S05]  /*0090*/  IMAD R7, R15, UR4, R2 ;  /* 0x000000040f077c24 */ /* 0x001fca000f8e0202 */
[----:B------:R-:W-:-:S13]  /*00a0*/  ISETP.GE.AND P0, PT, R7, R0, PT ;  /* 0x000000000700720c */ /* 0x000fda0003f06270 */
[----:B------:R-:W-:Y:S05]  /*00b0*/  @P0 EXIT ;  /* 0x000000000000094d */ /* 0x000fea0003800000 */
[----:B------:R-:W-:Y:S01]  /*00c0*/  IABS R8, R5 ;  /* 0x0000000500087213 */ /* 0x000fe20000000000 */
[----:B------:R-:W0:Y:S01]  /*00d0*/  LDC R9, c[0x0][0x39c] ;  /* 0x0000e700ff097b82 */ /* 0x000e220000000800 */
[----:B------:R-:W1:Y:S01]  /*00e0*/  LDCU UR5, c[0x0][0x3a4] ;  /* 0x00007480ff0577ac */ /* 0x000e620008000800 */
[----:B------:R-:W-:Y:S01]  /*00f0*/  ISETP.NE.AND P0, PT, R6, RZ, PT ;  /* 0x000000ff0600720c */ /* 0x000fe20003f05270 */
[----:B------:R-:W2:Y:S01]  /*0100*/  I2F.RP R13, R8 ;  /* 0x00000008000d7306 */ /* 0x000ea20000209400 */
[----:B------:R-:W-:Y:S01]  /*0110*/  LOP3.LUT R14, RZ, R6, RZ, 0x33, !PT ;  /* 0x00000006ff0e7212 */ /* 0x000fe200078e33ff */
[----:B------:R-:W3:Y:S03]  /*0120*/  LDCU UR4, c[0x0][0x370] ;  /* 0x00006e00ff0477ac */ /* 0x000ee60008000800 */
[----:B------:R-:W4:Y:S01]  /*0130*/  LDC R10, c[0x0][0x398] ;  /* 0x0000e600ff0a7b82 */ /* 0x000f220000000800 */
[----:B------:R-:W0:Y:S01]  /*0140*/  LDCU.64 UR6, c[0x0][0x358] ;  /* 0x00006b00ff0677ac */ /* 0x000e220008000a00 */
[----:B------:R-:W0:Y:S06]  /*0150*/  LDCU UR8, c[0x0][0x3a0] ;  /* 0x00007400ff0877ac */ /* 0x000e2c0008000800 */
[----:B------:R-:W0:Y:S01]  /*0160*/  LDC R11, c[0x0][0x394] ;  /* 0x0000e500ff0b7b82 */ /* 0x000e220000000800 */
[----:B--2---:R-:W2:Y:S01]  /*0170*/  MUFU.RCP R13, R13 ;  /* 0x0000000d000d7308 */ /* 0x004ea20000001000 */
[----:B---3--:R-:W-:-:S06]  /*0180*/  IMAD R15, R15, UR4, RZ ;  /* 0x000000040f0f7c24 */ /* 0x008fcc000f8e02ff */
[----:B------:R-:W3:Y:S08]  /*0190*/  LDC R12, c[0x0][0x390] ;  /* 0x0000e400ff0c7b82 */ /* 0x000ef00000000800 */
[----:B------:R-:W0:Y:S01]  /*01a0*/  LDC.64 R4, c[0x0][0x380] ;  /* 0x0000e000ff047b82 */ /* 0x000e220000000a00 */
[----:B--2---:R-:W-:-:S04]  /*01b0*/  VIADD R16, R13, 0xffffffe ;  /* 0x0ffffffe0d107836 */ /* 0x004fc80000000000 */
[----:B------:R2:W5:Y:S03]  /*01c0*/  F2I.FTZ.U32.TRUNC.NTZ R17, R16 ;  /* 0x0000001000117305 */ /* 0x000566000021f000 */
[----:B------:R-:W0:Y:S01]  /*01d0*/  LDC.64 R2, c[0x0][0x388] ;  /* 0x0000e200ff027b82 */ /* 0x000e220000000a00 */
[----:B--2---:R-:W-:Y:S02]  /*01e0*/  HFMA2 R16, -RZ, RZ, 0, 0 ;  /* 0x00000000ff107431 */ /* 0x004fe400000001ff */
[----:B-----5:R-:W-:-:S04]  /*01f0*/  IMAD.MOV R13, RZ, RZ, -R17 ;  /* 0x000000ffff0d7224 */ /* 0x020fc800078e0a11 */
[----:B------:R-:W-:-:S04]  /*0200*/  IMAD R13, R13, R8, RZ ;  /* 0x000000080d0d7224 */ /* 0x000fc800078e02ff */
[----:B------:R-:W-:-:S04]  /*0210*/  IMAD.HI.U32 R13, R17, R13, R16 ;  /* 0x0000000d110d7227 */ /* 0x000fc800078e0010 */
[----:B-1----:R-:W-:Y:S02]  /*0220*/  IMAD R17, R6, UR5, RZ ;  /* 0x0000000506117c24 */ /* 0x002fe4000f8e02ff */
[----:B----4-:R-:W-:-:S07]  /*0230*/  IMAD.MOV.U32 R16, RZ, RZ, R7 ;  /* 0x000000ffff107224 */ /* 0x010fce00078e0007 */
.L_x_84:
[----:B01----:R-:W-:-:S05]  /*0240*/  IMAD.WIDE R6, R16, 0x4, R2 ;  /* 0x0000000410067825 */ /* 0x003fca00078e0202 */
[----:B------:R0:W2:Y:S01]  /*0250*/  LDG.E R19, desc[UR6][R6.64] ;  /* 0x0000000606137981 */ /* 0x0000a2000c1e1900 */
[----:B------:R-:W-:Y:S02]  /*0260*/  IABS R18, R10 ;  /* 0x0000000a00127213 */ /* 0x000fe40000000000 */
[----:B------:R-:W-:Y:S02]  /*0270*/  IABS R22, R16 ;  /* 0x0000001000167213 */ /* 0x000fe40000000000 */
[----:B------:R-:W1:Y:S01]  /*0280*/  I2F.RP R20, R18 ;  /* 0x0000001200147306 */ /* 0x000e620000209400 */
[-C--:B------:R-:W-:Y:S02]  /*0290*/  IABS R24, R9.reuse ;  /* 0x0000000900187213 */ /* 0x080fe40000000000 */
[----:B------:R-:W-:Y:S01]  /*02a0*/  IMAD.HI.U32 R21, R13, R22, RZ ;  /* 0x000000160d157227 */ /* 0x000fe200078e00ff */
[----:B0-----:R-:W-:-:S03]  /*02b0*/  LOP3.LUT R6, R16, R9, RZ, 0x3c, !PT ;  /* 0x0000000910067212 */ /* 0x001fc600078e3cff */
[----:B------:R-:W-:Y:S01]  /*02c0*/  IMAD.MOV R23, RZ, RZ, -R21 ;  /* 0x000000ffff177224 */ /* 0x000fe200078e0a15 */
[----:B------:R-:W-:-:S03]  /*02d0*/  ISETP.GE.AND P2, PT, R6, RZ, PT ;  /* 0x000000ff0600720c */ /* 0x000fc60003f46270 */
[----:B------:R-:W-:Y:S01]  /*02e0*/  IMAD R23, R24, R23, R22 ;  /* 0x0000001718177224 */ /* 0x000fe200078e0216 */
[----:B------:R-:W-:Y:S01]  /*02f0*/  MOV R6, RZ ;  /* 0x000000ff00067202 */ /* 0x000fe20000000f00 */
[----:B-1----:R-:W0:Y:S03]  /*0300*/  MUFU.RCP R20, R20 ;  /* 0x0000001400147308 */ /* 0x002e260000001000 */
[----:B------:R-:W-:-:S13]  /*0310*/  ISETP.GT.U32.AND P3, PT, R8, R23, PT ;  /* 0x000000170800720c */ /* 0x000fda0003f64070 */
[----:B------:R-:W-:Y:S02]  /*0320*/  @!P3 IADD3 R23, PT, PT, R23, -R24, RZ ;  /* 0x800000181717b210 */ /* 0x000fe40007ffe0ff */
[----:B------:R-:W-:Y:S01]  /*0330*/  @!P3 IADD3 R21, PT, PT, R21, 0x1, RZ ;  /* 0x000000011515b810 */ /* 0x000fe20007ffe0ff */
[----:B0-----:R-:W-:Y:S01]  /*0340*/  VIADD R7, R20, 0xffffffe ;  /* 0x0ffffffe14077836 */ /* 0x001fe20000000000 */
[----:B------:R-:W-:Y:S02]  /*0350*/  ISETP.GE.U32.AND P1, PT, R23, R8, PT ;  /* 0x000000081700720c */ /* 0x000fe40003f26070 */
[----:B------:R-:W-:Y:S02]  /*0360*/  ISETP.NE.AND P3, PT, R9, RZ, PT ;  /* 0x000000ff0900720c */ /* 0x000fe40003f65270 */
[----:B------:R-:W-:Y:S01]  /*0370*/  IABS R20, R11 ;  /* 0x0000000b00147213 */ /* 0x000fe20000000000 */
[----:B------:R-:W0:Y:S08]  /*0380*/  F2I.FTZ.U32.TRUNC.NTZ R7, R7 ;  /* 0x0000000700077305 */ /* 0x000e30000021f000 */
[----:B------:R-:W-:-:S04]  /*0390*/  @P1 VIADD R21, R21, 0x1 ;  /* 0x0000000115151836 */ /* 0x000fc80000000000 */
[----:B------:R-:W-:Y:S01]  /*03a0*/  @!P2 IMAD.MOV R21, RZ, RZ, -R21 ;  /* 0x000000ffff15a224 */ /* 0x000fe200078e0a15 */
[----:B------:R-:W-:Y:S02]  /*03b0*/  @!P3 LOP3.LUT R21, RZ, R9, RZ, 0x33, !PT ;  /* 0x00000009ff15b212 */ /* 0x000fe400078e33ff */
[----:B0-----:R-:W-:Y:S02]  /*03c0*/  IADD3 R23, PT, PT, RZ, -R7, RZ ;  /* 0x80000007ff177210 */ /* 0x001fe40007ffe0ff */
[----:B------:R-:W-:-:S03]  /*03d0*/  IABS R22, R21 ;  /* 0x0000001500167213 */ /* 0x000fc60000000000 */
[----:B------:R-:W-:-:S04]  /*03e0*/  IMAD R23, R23, R18, RZ ;  /* 0x0000001217177224 */ /* 0x000fc800078e02ff */
[----:B------:R-:W-:-:S04]  /*03f0*/  IMAD.HI.U32 R6, R7, R23, R6 ;  /* 0x0000001707067227 */ /* 0x000fc800078e0006 */
[----:B------:R-:W-:Y:S02]  /*0400*/  IMAD.MOV.U32 R7, RZ, RZ, R22 ;  /* 0x000000ffff077224 */ /* 0x000fe400078e0016 */
[----:B------:R-:W0:Y:S02]  /*0410*/  I2F.RP R22, R20 ;  /* 0x0000001400167306 */ /* 0x000e240000209400 */
[----:B------:R-:W-:-:S05]  /*0420*/  IMAD.HI.U32 R6, R6, R7, RZ ;  /* 0x0000000706067227 */ /* 0x000fca00078e00ff */
[----:B------:R-:W-:-:S05]  /*0430*/  IADD3 R23, PT, PT, -R6, RZ, RZ ;  /* 0x000000ff06177210 */ /* 0x000fca0007ffe1ff */
[C---:B------:R-:W-:Y:S01]  /*0440*/  IMAD R7, R18.reuse, R23, R7 ;  /* 0x0000001712077224 */ /* 0x040fe200078e0207 */
[----:B0-----:R-:W0:Y:S04]  /*0450*/  MUFU.RCP R22, R22 ;  /* 0x0000001600167308 */ /* 0x001e280000001000 */
[----:B------:R-:W-:-:S13]  /*0460*/  ISETP.GT.U32.AND P3, PT, R18, R7, PT ;  /* 0x000000071200720c */ /* 0x000fda0003f64070 */
[----:B------:R-:W-:Y:S01]  /*0470*/  @!P3 IMAD.IADD R7, R7, 0x1, -R18 ;  /* 0x000000010707b824 */ /* 0x000fe200078e0a12 */
[----:B0-----:R-:W-:Y:S01]  /*0480*/  IADD3 R23, PT, PT, R22, 0xffffffe, RZ ;  /* 0x0ffffffe16177810 */ /* 0x001fe20007ffe0ff */
[----:B------:R-:W-:Y:S01]  /*0490*/  @!P3 VIADD R6, R6, 0x1 ;  /* 0x000000010606b836 */ /* 0x000fe20000000000 */
[----:B------:R-:W-:Y:S02]  /*04a0*/  ISETP.NE.AND P3, PT, R10, RZ, PT ;  /* 0x000000ff0a00720c */ /* 0x000fe40003f65270 */
[----:B------:R-:W-:Y:S02]  /*04b0*/  ISETP.GE.U32.AND P1, PT, R7, R18, PT ;  /* 0x000000120700720c */ /* 0x000fe40003f26070 */
[----:B------:R-:W-:Y:S01]  /*04c0*/  LOP3.LUT R18, R21, R10, RZ, 0x3c, !PT ;  /* 0x0000000a15127212 */ /* 0x000fe200078e3cff */
[----:B------:R-:W0:Y:S01]  /*04d0*/  F2I.FTZ.U32.TRUNC.NTZ R7, R23 ;  /* 0x0000001700077305 */ /* 0x000e22000021f000 */
[----:B---3--:R-:W-:Y:S02]  /*04e0*/  IABS R22, R12 ;  /* 0x0000000c00167213 */ /* 0x008fe40000000000 */
[----:B------:R-:W-:-:S07]  /*04f0*/  ISETP.GE.AND P2, PT, R18, RZ, PT ;  /* 0x000000ff1200720c */ /* 0x000fce0003f46270 */
[----:B------:R-:W-:-:S05]  /*0500*/  @P1 IADD3 R6, PT, PT, R6, 0x1, RZ ;  /* 0x0000000106061810 */ /* 0x000fca0007ffe0ff */
[----:B------:R-:W-:Y:S01]  /*0510*/  IMAD.MOV.U32 R18, RZ, RZ, R6 ;  /* 0x000000ffff127224 */ /* 0x000fe200078e0006 */
[----:B0-----:R-:W-:Y:S02]  /*0520*/  IADD3 R25, PT, PT, RZ, -R7, RZ ;  /* 0x80000007ff197210 */ /* 0x001fe40007ffe0ff */
[----:B------:R-:W-:Y:S01]  /*0530*/  MOV R6, RZ ;  /* 0x000000ff00067202 */ /* 0x000fe20000000f00 */
[----:B------:R-:W-:Y:S01]  /*0540*/  @!P2 IMAD.MOV R18, RZ, RZ, -R18 ;  /* 0x000000ffff12a224 */ /* 0x000fe200078e0a12 */
[----:B------:R-:W-:Y:S01]  /*0550*/  @!P3 LOP3.LUT R18, RZ, R10, RZ, 0x33, !PT ;  /* 0x0000000aff12b212 */ /* 0x000fe200078e33ff */
[----:B------:R-:W-:-:S03]  /*0560*/  IMAD R23, R25, R20, RZ ;  /* 0x0000001419177224 */ /* 0x000fc600078e02ff */
[----:B------:R-:W-:Y:S01]  /*0570*/  IABS R24, R18 ;  /* 0x0000001200187213 */ /* 0x000fe20000000000 */
[----:B------:R-:W-:Y:S02]  /*0580*/  IMAD.HI.U32 R6, R7, R23, R6 ;  /* 0x0000001707067227 */ /* 0x000fe400078e0006 */
[----:B------:R-:W0:Y:S02]  /*0590*/  I2F.RP R23, R22 ;  /* 0x0000001600177306 */ /* 0x000e240000209400 */
[----:B------:R-:W-:-:S04]  /*05a0*/  IMAD.MOV.U32 R7, RZ, RZ, R24 ;  /* 0x000000ffff077224 */ /* 0x000fc800078e0018 */
[----:B------:R-:W-:-:S05]  /*05b0*/  IMAD.HI.U32 R6, R6, R7, RZ ;  /* 0x0000000706067227 */ /* 0x000fca00078e00ff */
[----:B------:R-:W-:Y:S01]  /*05c0*/  IADD3 R24, PT, PT, -R6, RZ, RZ ;  /* 0x000000ff06187210 */ /* 0x000fe20007ffe1ff */
[----:B0-----:R-:W0:Y:S04]  /*05d0*/  MUFU.RCP R23, R23 ;  /* 0x0000001700177308 */ /* 0x001e280000001000 */
[----:B------:R-:W-:-:S05]  /*05e0*/  IMAD R7, R20, R24, R7 ;  /* 0x0000001814077224 */ /* 0x000fca00078e0207 */
[----:B------:R-:W-:Y:S02]  /*05f0*/  ISETP.GT.U32.AND P3, PT, R20, R7, PT ;  /* 0x000000071400720c */ /* 0x000fe40003f64070 */
[----:B0-----:R-:W-:-:S11]  /*0600*/  IADD3 R24, PT, PT, R23, 0xffffffe, RZ ;  /* 0x0ffffffe17187810 */ /* 0x001fd60007ffe0ff */
[----:B------:R-:W-:Y:S02]  /*0610*/  @!P3 IMAD.IADD R7, R7, 0x1, -R20 ;  /* 0x000000010707b824 */ /* 0x000fe400078e0a14 */
[----:B------:R-:W-:Y:S01]  /*0620*/  @!P3 VIADD R6, R6, 0x1 ;  /* 0x000000010606b836 */ /* 0x000fe20000000000 */
[----:B------:R-:W-:Y:S02]  /*0630*/  ISETP.NE.AND P3, PT, R11, RZ, PT ;  /* 0x000000ff0b00720c */ /* 0x000fe40003f65270 */
[----:B------:R-:W-:Y:S02]  /*0640*/  ISETP.GE.U32.AND P1, PT, R7, R20, PT ;  /* 0x000000140700720c */ /* 0x000fe40003f26070 */
[----:B------:R-:W-:Y:S01]  /*0650*/  LOP3.LUT R20, R18, R11, RZ, 0x3c, !PT ;  /* 0x0000000b12147212 */ /* 0x000fe200078e3cff */
[----:B------:R-:W0:Y:S03]  /*0660*/  F2I.FTZ.U32.TRUNC.NTZ R7, R24 ;  /* 0x0000001800077305 */ /* 0x000e26000021f000 */
        /* <DEDUP_REMOVED lines=9> */
[----:B------:R-:W-:Y:S01]  /*0700*/  IMAD.HI.U32 R6, R7, R23, R6 ;  /* 0x0000001707067227 */ /* 0x000fe200078e0006 */
[----:B------:R-:W-:-:S03]  /*0710*/  ISETP.GE.AND P2, PT, R20, RZ, PT ;  /* 0x000000ff1400720c */ /* 0x000fc60003f46270 */
[----:B------:R-:W-:Y:S02]  /*0720*/  IMAD.MOV.U32 R7, RZ, RZ, R24 ;  /* 0x000000ffff077224 */ /* 0x000fe400078e0018 */
[----:B------:R-:W-:Y:S02]  /*0730*/  IMAD.MOV R20, RZ, RZ, -R20 ;  /* 0x000000ffff147224 */ /* 0x000fe400078e0a14 */
[----:B------:R-:W-:-:S04]  /*0740*/  IMAD.HI.U32 R6, R6, R7, RZ ;  /* 0x0000000706067227 */ /* 0x000fc800078e00ff */
[----:B------:R-:W-:Y:S01]  /*0750*/  IMAD R20, R11, R20, R18 ;  /* 0x000000140b147224 */ /* 0x000fe200078e0212 */
[----:B------:R-:W-:-:S05]  /*0760*/  IADD3 R6, PT, PT, -R6, RZ, RZ ;  /* 0x000000ff06067210 */ /* 0x000fca0007ffe1ff */
[----:B------:R-:W-:Y:S02]  /*0770*/  IMAD R7, R22, R6, R7 ;  /* 0x0000000616077224 */ /* 0x000fe400078e0207 */
[----:B------:R-:W-:-:S03]  /*0780*/  IMAD.MOV R6, RZ, RZ, -R18 ;  /* 0x000000ffff067224 */ /* 0x000fc600078e0a12 */
[----:B------:R-:W-:Y:S01]  /*0790*/  ISETP.GT.U32.AND P1, PT, R22, R7, PT ;  /* 0x000000071600720c */ /* 0x000fe20003f24070 */
[----:B------:R-:W-:Y:S01]  /*07a0*/  IMAD R6, R10, R6, R21 ;  /* 0x000000060a067224 */ /* 0x000fe200078e0215 */
[----:B------:R-:W-:-:S03]  /*07b0*/  IADD3 R21, PT, PT, -R21, RZ, RZ ;  /* 0x000000ff15157210 */ /* 0x000fc60007ffe1ff */
[----:B------:R-:W-:-:S08]  /*07c0*/  IMAD R6, R6, UR8, R17 ;  /* 0x0000000806067c24 */ /* 0x000fd0000f8e0211 */
[----:B------:R-:W-:-:S05]  /*07d0*/  @!P1 IMAD.IADD R7, R7, 0x1, -R22 ;  /* 0x0000000107079824 */ /* 0x000fca00078e0a16 */
[----:B------:R-:W-:-:S13]  /*07e0*/  ISETP.GT.U32.AND P1, PT, R22, R7, PT ;  /* 0x000000071600720c */ /* 0x000fda0003f24070 */
[----:B------:R-:W-:-:S04]  /*07f0*/  @!P1 IADD3 R7, PT, PT, R7, -R22, RZ ;  /* 0x8000001607079210 */ /* 0x000fc80007ffe0ff */
[----:B------:R-:W-:-:S04]  /*0800*/  @!P2 IADD3 R7, PT, PT, -R7, RZ, RZ ;  /* 0x000000ff0707a210 */ /* 0x000fc80007ffe1ff */
[----:B------:R-:W-:-:S05]  /*0810*/  SEL R7, R14, R7, !P0 ;  /* 0x000000070e077207 */ /* 0x000fca0004000000 */
[----:B------:R-:W-:Y:S02]  /*0820*/  IMAD.IADD R6, R7, 0x1, R6 ;  /* 0x0000000107067824 */ /* 0x000fe400078e0206 */
[----:B------:R-:W-:Y:S01]  /*0830*/  IMAD R7, R9, R21, R16 ;  /* 0x0000001509077224 */ /* 0x000fe200078e0210 */
[----:B------:R-:W-:Y:S01]  /*0840*/  IADD3 R16, PT, PT, R15, R16, RZ ;  /* 0x000000100f107210 */ /* 0x000fe20007ffe0ff */
[----:B------:R-:W-:-:S03]  /*0850*/  IMAD R6, R6, R11, R20 ;  /* 0x0000000b06067224 */ /* 0x000fc600078e0214 */
[----:B------:R-:W-:Y:S01]  /*0860*/  ISETP.GE.AND P1, PT, R16, R0, PT ;  /* 0x000000001000720c */ /* 0x000fe20003f26270 */
[----:B------:R-:W-:-:S04]  /*0870*/  IMAD R7, R6, R9, R7 ;  /* 0x0000000906077224 */ /* 0x000fc800078e0207 */
[----:B------:R-:W-:-:S05]  /*0880*/  IMAD.WIDE R6, R7, 0x4, R4 ;  /* 0x0000000407067825 */ /* 0x000fca00078e0204 */
[----:B--2---:R1:W-:Y:S03]  /*0890*/  STG.E desc[UR6][R6.64], R19 ;  /* 0x0000001306007986 */ /* 0x0043e6000c101906 */
[----:B------:R-:W-:Y:S05]  /*08a0*/  @!P1 BRA `(.L_x_84) ;  /* 0xfffffff800649947 */ /* 0x000fea000383ffff */
[----:B------:R-:W-:Y:S05]  /*08b0*/  EXIT ;  /* 0x000000000000794d */ /* 0x000fea0003800000 */
.L_x_85:
        /* <DEDUP_REMOVED lines=12> */
.L_x_707:


//--------------------- .text._ZN17fastertransformer34add_fusedQKV_bias_transpose_kernelI6__halfLb1EEEvPT_S3_S3_NS_29PrefixPromptBatchWeightsParamIS2_EES3_PKS2_PKiiiiiib --------------------------
	.section	.text._ZN17fastertransformer34add_fusedQKV_bias_transpose_kernelI6__halfLb1EEEvPT_S3_S3_NS_29PrefixPromptBatchWeightsParamIS2_EES3_PKS2_PKiiiiiib,"ax",@progbits
	.align	128
        .global         _ZN17fastertransformer34add_fusedQKV_bias_transpose_kernelI6__halfLb1EEEvPT_S3_S3_NS_29PrefixPromptBatchWeightsParamIS2_EES3_PKS2_PKiiiiiib
        .type           _ZN17fastertransformer34add_fusedQKV_bias_transpose_kernelI6__halfLb1EEEvPT_S3_S3_NS_29PrefixPromptBatchWeightsParamIS2_EES3_PKS2_PKiiiiiib,@function
        .size           _ZN17fastertransformer34add_fusedQKV_bias_transpose_kernelI6__halfLb1EEEvPT_S3_S3_NS_29PrefixPromptBatchWeightsParamIS2_EES3_PKS2_PKiiiiiib,(.L_x_708 - _ZN17fastertransformer34add_fusedQKV_bias_transpose_kernelI6__halfLb1EEEvPT_S3_S3_NS_29PrefixPromptBatchWeightsParamIS2_EES3_PKS2_PKiiiiiib)
        .other          _ZN17fastertransformer34add_fusedQKV_bias_transpose_kernelI6__halfLb1EEEvPT_S3_S3_NS_29PrefixPromptBatchWeightsParamIS2_EES3_PKS2_PKiiiiiib,@"STO_CUDA_ENTRY STV_DEFAULT"
_ZN17fastertransformer34add_fusedQKV_bias_transpose_kernelI6__halfLb1EEEvPT_S3_S3_NS_29PrefixPromptBatchWeightsParamIS2_EES3_PKS2_PKiiiiiib:
.text._ZN17fastertransformer34add_fusedQKV_bias_transpose_kernelI6__halfLb1EEEvPT_S3_S3_NS_29PrefixPromptBatchWeightsParamIS2_EES3_PKS2_PKiiiiiib:
[----:B------:R-:W-:Y:S08]  /*0000*/  LDC R1, c[0x0][0x37c] ;  /* 0x0000df00ff017b82 */ /* 0x000ff00000000800 */
[----:B------:R-:W0:Y:S01]  /*0010*/  S2UR UR4, SR_CTAID.X ;  /* 0x00000000000479c3 */ /* 0x000e220000002500 */
[----:B------:R-:W1:Y:S01]  /*0020*/  LDCU UR5, c[0x0][0x3d0] ;  /* 0x00007a00ff0577ac */ /* 0x000e620008000800 */
[----:B------:R-:W-:Y:S01]  /*0030*/  HFMA2 R9, -RZ, RZ, 0, 0 ;  /* 0x00000000ff097431 */ /* 0x000fe200000001ff */
[----:B------:R-:W2:Y:S05]  /*0040*/  LDCU.64 UR8, c[0x0][0x358] ;  /* 0x00006b00ff0877ac */ /* 0x000eaa0008000a00 */
[----:B------:R-:W0:Y:S08]  /*0050*/  LDC R5, c[0x0][0x3a8] ;  /* 0x0000ea00ff057b82 */ /* 0x000e300000000800 */
[----:B------:R-:W3:Y:S01]  /*0060*/  LDC.64 R2, c[0x0][0x3c8] ;  /* 0x0000f200ff027b82 */ /* 0x000ee20000000a00 */
[----:B-1----:R-:W-:-:S07]  /*0070*/  IADD3 R8, PT, PT, RZ, -UR5, RZ ;  /* 0x80000005ff087c10 */ /* 0x002fce000fffe0ff */
[----:B------:R-:W1:Y:S01]  /*0080*/  LDC R0, c[0x0][0x3d4] ;  /* 0x0000f500ff007b82 */ /* 0x000e620000000800 */
[----:B0-----:R-:W-:-:S05]  /*0090*/  IMAD R8, R8, R5, UR4 ;  /* 0x0000000408087e24 */ /* 0x001fca000f8e0205 */
[----:B------:R-:W-:Y:S02]  /*00a0*/  ISETP.GE.AND P0, PT, R8, RZ, PT ;  /* 0x000000ff0800720c */ /* 0x000fe40003f06270 */
[----:B---3--:R-:W-:-:S04]  /*00b0*/  ISETP.EQ.U32.AND P1, PT, R2, RZ, PT ;  /* 0x000000ff0200720c */ /* 0x008fc80003f22070 */
[----:B------:R-:W-:-:S13]  /*00c0*/  ISETP.EQ.OR.EX P0, PT, R3, RZ, !P0, P1 ;  /* 0x000000ff0300720c */ /* 0x000fda0004702710 */
[----:B------:R-:W0:Y:S02]  /*00d0*/  @!P0 LDC.64 R2, c[0x0][0x3c8] ;  /* 0x0000f200ff028b82 */ /* 0x000e240000000a00 */
[----:B0-----:R-:W-:-:S05]  /*00e0*/  @!P0 IMAD.WIDE.U32 R2, R8, 0x4, R2 ;  /* 0x0000000408028825 */ /* 0x001fca00078e0002 */
[----:B--2---:R0:W2:Y:S01]  /*00f0*/  @!P0 LDG.E R9, desc[UR8][R2.64] ;  /* 0x0000000802098981 */ /* 0x0040a2000c1e1900 */
[----:B-1----:R-:W-:Y:S01]  /*0100*/  IABS R11, R0 ;  /* 0x00000000000b7213 */ /* 0x002fe20000000000 */
[----:B------:R-:W1:Y:S03]  /*0110*/  S2UR UR10, SR_CTAID.Y ;  /* 0x00000000000a79c3 */ /* 0x000e660000002600 */
[----:B------:R-:W3:Y:S08]  /*0120*/  I2F.RP R4, R11 ;  /* 0x0000000b00047306 */ /* 0x000ef00000209400 */
[----:B---3--:R-:W3:Y:S02]  /*0130*/  MUFU.RCP R4, R4 ;  /* 0x0000000400047308 */ /* 0x008ee40000001000 */
[----:B---3--:R-:W-:-:S06]  /*0140*/  IADD3 R6, PT, PT, R4, 0xffffffe, RZ ;  /* 0x0ffffffe04067810 */ /* 0x008fcc0007ffe0ff */
[----:B------:R3:W4:Y:S02]  /*0150*/  F2I.FTZ.U32.TRUNC.NTZ R7, R6 ;  /* 0x0000000600077305 */ /* 0x000724000021f000 */
[----:B---3--:R-:W-:Y:S02]  /*0160*/  MOV R6, RZ ;  /* 0x000000ff00067202 */ /* 0x008fe40000000f00 */
[----:B----4-:R-:W-:-:S05]  /*0170*/  IADD3 R10, PT, PT, RZ, -R7, RZ ;  /* 0x80000007ff0a7210 */ /* 0x010fca0007ffe0ff */
[----:B0-----:R-:W-:-:S04]  /*0180*/  IMAD R3, R10, R11, RZ ;  /* 0x0000000b0a037224 */ /* 0x001fc800078e02ff */
[----:B------:R-:W-:Y:S01]  /*0190*/  IMAD.HI.U32 R7, R7, R3, R6 ;  /* 0x0000000307077227 */ /* 0x000fe200078e0006 */
[----:B------:R-:W-:Y:S02]  /*01a0*/  IADD3 R6, PT, PT, R5, R0, RZ ;  /* 0x0000000005067210 */ /* 0x000fe40007ffe0ff */
[----:B--2---:R-:W-:-:S04]  /*01b0*/  IADD3 R9, PT, PT, R8, R9, RZ ;  /* 0x0000000908097210 */ /* 0x004fc80007ffe0ff */
[----:B------:R-:W-:-:S05]  /*01c0*/  IABS R2, R9 ;  /* 0x0000000900027213 */ /* 0x000fca0000000000 */
[----:B------:R-:W-:-:S05]  /*01d0*/  IMAD.HI.U32 R3, R7, R2, RZ ;  /* 0x0000000207037227 */ /* 0x000fca00078e00ff */
[----:B------:R-:W-:-:S05]  /*01e0*/  IADD3 R4, PT, PT, -R3, RZ, RZ ;  /* 0x000000ff03047210 */ /* 0x000fca0007ffe1ff */
[C---:B------:R-:W-:Y:S02]  /*01f0*/  IMAD R2, R11.reuse, R4, R2 ;  /* 0x000000040b027224 */ /* 0x040fe400078e0202 */
[----:B------:R-:W0:Y:S03]  /*0200*/  S2R R4, SR_TID.X ;  /* 0x0000000000047919 */ /* 0x000e260000002100 */
[----:B------:R-:W-:-:S13]  /*0210*/  ISETP.GT.U32.AND P1, PT, R11, R2, PT ;  /* 0x000000020b00720c */ /* 0x000fda0003f24070 */
[-C--:B------:R-:W-:Y:S02]  /*0220*/  @!P1 IADD3 R2, PT, PT, R2, -R11.reuse, RZ ;  /* 0x8000000b02029210 */ /* 0x080fe40007ffe0ff */
[----:B------:R-:W-:Y:S02]  /*0230*/  @!P1 IADD3 R3, PT, PT, R3, 0x1, RZ ;  /* 0x0000000103039810 */ /* 0x000fe40007ffe0ff */
[----:B------:R-:W-:Y:S02]  /*0240*/  ISETP.GE.U32.AND P0, PT, R2, R11, PT ;  /* 0x0000000b0200720c */ /* 0x000fe40003f06070 */
[----:B------:R-:W-:Y:S02]  /*0250*/  LOP3.LUT R2, R9, R0, RZ, 0x3c, !PT ;  /* 0x0000000009027212 */ /* 0x000fe400078e3cff */
[----:B------:R-:W-:Y:S02]  /*0260*/  ISETP.NE.AND P1, PT, R0, RZ, PT ;  /* 0x000000ff0000720c */ /* 0x000fe40003f25270 */
[----:B------:R-:W-:-:S02]  /*0270*/  ISETP.GE.AND P2, PT, R2, RZ, PT ;  /* 0x000000ff0200720c */ /* 0x000fc40003f46270 */
[----:B0-----:R-:W-:-:S05]  /*0280*/  SHF.L.U32 R4, R4, 0x1, RZ ;  /* 0x0000000104047819 */ /* 0x001fca00000006ff */
[----:B------:R-:W-:Y:S02]  /*0290*/  @P0 IADD3 R3, PT, PT, R3, 0x1, RZ ;  /* 0x0000000103030810 */ /* 0x000fe40007ffe0ff */
[----:B------:R-:W-:-:S04]  /*02a0*/  ISETP.GT.AND P0, PT, R8, -0x1, PT ;  /* 0xffffffff0800780c */ /* 0x000fc80003f04270 */
[----:B------:R-:W-:Y:S02]  /*02b0*/  @!P2 IADD3 R3, PT, PT, -R3, RZ, RZ ;  /* 0x000000ff0303a210 */ /* 0x000fe40007ffe1ff */
[----:B------:R-:W-:-:S04]  /*02c0*/  @!P1 LOP3.LUT R3, RZ, R0, RZ, 0x33, !PT ;  /* 0x00000000ff039212 */ /* 0x000fc800078e33ff */
[----:B------:R-:W-:-:S05]  /*02d0*/  IADD3 R7, PT, PT, -R3, RZ, RZ ;  /* 0x000000ff03077210 */ /* 0x000fca0007ffe1ff */
[----:B------:R-:W-:Y:S01]  /*02e0*/  IMAD R2, R0, R7, R9 ;  /* 0x0000000700027224 */ /* 0x000fe200078e0209 */
[----:B-1----:R-:W-:Y:S06]  /*02f0*/  @P0 BRA `(.L_x_86) ;  /* 0x0000000000d80947 */ /* 0x002fec0003800000 */
[----:B------:R-:W0:Y:S01]  /*0300*/  I2F.U32.RP R0, R5 ;  /* 0x0000000500007306 */ /* 0x000e220000209000 */
[----:B------:R-:W-:-:S07]  /*0310*/  ISETP.NE.U32.AND P2, PT, R5, RZ, PT ;  /* 0x000000ff0500720c */ /* 0x000fce0003f45070 */
[----:B0-----:R-:W0:Y:S02]  /*0320*/  MUFU.RCP R0, R0 ;  /* 0x0000000000007308 */ /* 0x001e240000001000 */
[----:B0-----:R-:W-:-:S06]  /*0330*/  IADD3 R2, PT, PT, R0, 0xffffffe, RZ ;  /* 0x0ffffffe00027810 */ /* 0x001fcc0007ffe0ff */
[----:B------:R0:W1:Y:S02]  /*0340*/  F2I.FTZ.U32.TRUNC.NTZ R3, R2 ;  /* 0x0000000200037305 */ /* 0x000064000021f000 */
[----:B0-----:R-:W-:Y:S02]  /*0350*/  MOV R2, RZ ;  /* 0x000000ff00027202 */ /* 0x001fe40000000f00 */
        /* <DEDUP_REMOVED lines=8> */
[----:B------:R-:W-:Y:S01]  /*03e0*/  @P0 IADD3 R8, PT, PT, R8, -R5, RZ ;  /* 0x8000000508080210 */ /* 0x000fe20007ffe0ff */
[----:B------:R-:W-:-:S03]  /*03f0*/  @P0 VIADD R7, R7, 0x1 ;  /* 0x0000000107070836 */ /* 0x000fc60000000000 */
[----:B------:R-:W-:-:S13]  /*0400*/  ISETP.GE.U32.AND P1, PT, R8, R5, PT ;  /* 0x000000050800720c */ /* 0x000fda0003f26070 */
[----:B------:R-:W-:Y:S02]  /*0410*/  @P1 IADD3 R7, PT, PT, R7, 0x1, RZ ;  /* 0x0000000107071810 */ /* 0x000fe40007ffe0ff */
[----:B------:R-:W-:-:S05]  /*0420*/  @!P2 LOP3.LUT R7, RZ, R5, RZ, 0x33, !PT ;  /* 0x00000005ff07a212 */ /* 0x000fca00078e33ff */
[----:B0-----:R-:W-:-:S05]  /*0430*/  IMAD.WIDE.U32 R2, R7, 0x4, R2 ;  /* 0x0000000407027825 */ /* 0x001fca00078e0002 */
[----:B------:R-:W2:Y:S01]  /*0440*/  LDG.E R0, desc[UR8][R2.64] ;  /* 0x0000000802007981 */ /* 0x000ea2000c1e1900 */
[----:B------:R-:W-:-:S05]  /*0450*/  IADD3 R8, PT, PT, -R7, RZ, RZ ;  /* 0x000000ff07087210 */ /* 0x000fca0007ffe1ff */
[----:B------:R-:W-:-:S05]  /*0460*/  IMAD R5, R5, R8, UR4 ;  /* 0x0000000405057e24 */ /* 0x000fca000f8e0208 */
[----:B--2---:R-:W-:-:S13]  /*0470*/  ISETP.GE.AND P0, PT, R5, R0, PT ;  /* 0x000000000500720c */ /* 0x004fda0003f06270 */
[----:B------:R-:W-:Y:S05]  /*0480*/  @P0 EXIT ;  /* 0x000000000000094d */ /* 0x000fea0003800000 */
[----:B------:R-:W0:Y:S08]  /*0490*/  LDC.64 R2, c[0x0][0x3d8] ;  /* 0x0000f600ff027b82 */ /* 0x000e300000000a00 */
[----:B------:R-:W1:Y:S01]  /*04a0*/  LDC.64 R8, c[0x0][0x398] ;  /* 0x0000e600ff087b82 */ /* 0x000e620000000a00 */
[-C--:B0-----:R-:W-:Y:S01]  /*04b0*/  ISETP.GE.AND P0, PT, R4, R3.reuse, PT ;  /* 0x000000030400720c */ /* 0x081fe20003f06270 */
[----:B------:R-:W-:-:S02]  /*04c0*/  IMAD R12, R5, R3, R4 ;  /* 0x00000003050c7224 */ /* 0x000fc400078e0204 */
[----:B------:R-:W-:-:S04]  /*04d0*/  IMAD R17, R3, R0, RZ ;  /* 0x0000000003117224 */ /* 0x000fc800078e02ff */
[----:B------:R-:W-:Y:S02]  /*04e0*/  IMAD R10, R17, UR10, R12 ;  /* 0x0000000a110a7c24 */ /* 0x000fe4000f8e020c */
[----:B-1----:R-:W-:-:S04]  /*04f0*/  IMAD.WIDE.U32 R4, R7, 0x8, R8 ;  /* 0x0000000807047825 */ /* 0x002fc800078e0008 */
[----:B------:R-:W-:Y:S01]  /*0500*/  IMAD R7, R7, R2, UR10 ;  /* 0x0000000a07077e24 */ /* 0x000fe2000f8e0202 */
[----:B------:R-:W-:Y:S06]  /*0510*/  @P0 EXIT ;  /* 0x000000000000094d */ /* 0x000fec0003800000 */
[----:B------:R-:W2:Y:S01]  /*0520*/  LDG.E.64 R4, desc[UR8][R4.64] ;  /* 0x0000000804047981 */ /* 0x000ea2000c1e1b00 */
[----:B------:R-:W0:Y:S01]  /*0530*/  LDCU.64 UR4, c[0x0][0x3b0] ;  /* 0x00007600ff0477ac */ /* 0x000e220008000a00 */
[----:B------:R-:W-:-:S03]  /*0540*/  SHF.R.S32.HI R11, RZ, 0x1f, R10 ;  /* 0x0000001fff0b7819 */ /* 0x000fc6000001140a */
[----:B0-----:R-:W-:-:S04]  /*0550*/  IMAD.WIDE.U32 R10, R0, UR4, R10 ;  /* 0x00000004000a7c25 */ /* 0x001fc8000f8e000a */
[----:B------:R-:W-:Y:S01]  /*0560*/  IMAD R9, R0, UR5, R11 ;  /* 0x0000000500097c24 */ /* 0x000fe2000f8e020b */
[----:B--2---:R-:W-:-:S04]  /*0570*/  LEA R8, P0, R10, R4, 0x1 ;  /* 0x000000040a087211 */ /* 0x004fc800078008ff */
[----:B------:R-:W-:Y:S02]  /*0580*/  LEA.HI.X R9, R10, R5, R9, 0x1, P0 ;  /* 0x000000050a097211 */ /* 0x000fe400000f0c09 */
[----:B------:R-:W0:Y:S03]  /*0590*/  LDC.64 R10, c[0x0][0x388] ;  /* 0x0000e200ff0a7b82 */ /* 0x000e260000000a00 */
[----:B------:R-:W2:Y:S01]  /*05a0*/  LD.E R15, desc[UR8][R8.64] ;  /* 0x00000008080f7980 */ /* 0x000ea2000c101900 */
[----:B------:R-:W-:Y:S02]  /*05b0*/  IMAD R6, R6, R3, RZ ;  /* 0x0000000306067224 */ /* 0x000fe400078e02ff */
[----:B------:R-:W-:Y:S02]  /*05c0*/  IMAD R5, R2, R17, RZ ;  /* 0x0000001102057224 */ /* 0x000fe400078e02ff */
[----:B------:R-:W-:-:S02]  /*05d0*/  IMAD R13, R7, R6, R12 ;  /* 0x00000006070d7224 */ /* 0x000fc400078e020c */
[----:B------:R-:W-:Y:S01]  /*05e0*/  IMAD.WIDE R4, R5, 0x2, R8 ;  /* 0x0000000205047825 */ /* 0x000fe200078e0208 */
[----:B------:R-:W1:Y:S03]  /*05f0*/  LDC.64 R6, c[0x0][0x390] ;  /* 0x0000e400ff067b82 */ /* 0x000e660000000a00 */
[----:B0-----:R-:W-:-:S05]  /*0600*/  IMAD.WIDE R2, R13, 0x2, R10 ;  /* 0x000000020d027825 */ /* 0x001fca00078e020a */
[----:B--2---:R-:W-:Y:S04]  /*0610*/  STG.E desc[UR8][R2.64], R15 ;  /* 0x0000000f02007986 */ /* 0x004fe8000c101908 */
[----:B------:R-:W2:Y:S01]  /*0620*/  LD.E R5, desc[UR8][R4.64] ;  /* 0x0000000804057980 */ /* 0x000ea2000c101900 */
[----:B-1----:R-:W-:-:S05]  /*0630*/  IMAD.WIDE R6, R13, 0x2, R6 ;  /* 0x000000020d067825 */ /* 0x002fca00078e0206 */
[----:B--2---:R-:W-:Y:S01]  /*0640*/  STG.E desc[UR8][R6.64], R5 ;  /* 0x0000000506007986 */ /* 0x004fe2000c101908 */
[----:B------:R-:W-:Y:S05]  /*0650*/  EXIT ;  /* 0x000000000000794d */ /* 0x000fea0003800000 */
.L_x_86:
[----:B------:R-:W0:Y:S01]  /*0660*/  LDC.64 R10, c[0x0][0x3d8] ;  /* 0x0000f600ff0a7b82 */ /* 0x000e220000000a00 */
[----:B------:R-:W1:Y:S07]  /*0670*/  LDCU.U8 UR4, c[0x0][0x3e4] ;  /* 0x00007c80ff0477ac */ /* 0x000e6e0008000000 */
[----:B------:R-:W2:Y:S08]  /*0680*/  LDC.64 R12, c[0x0][0x3b8] ;  /* 0x0000ee00ff0c7b82 */ /* 0x000eb00000000a00 */
[----:B------:R-:W3:Y:S01]  /*0690*/  LDC.64 R20, c[0x0][0x3a0] ;  /* 0x0000e800ff147b82 */ /* 0x000ee20000000a00 */
[----:B0-----:R-:W-:Y:S01]  /*06a0*/  ISETP.GE.AND P0, PT, R4, R11, PT ;  /* 0x0000000b0400720c */ /* 0x001fe20003f06270 */
[----:B------:R-:W-:-:S02]  /*06b0*/  IMAD R23, R11, R10, RZ ;  /* 0x0000000a0b177224 */ /* 0x000fc400078e02ff */
[----:B------:R-:W-:Y:S02]  /*06c0*/  IMAD R15, R11, UR10, R4 ;  /* 0x0000000a0b0f7c24 */ /* 0x000fe4000f8e0204 */
[----:B------:R-:W-:-:S04]  /*06d0*/  IMAD R14, R8, R23, RZ ;  /* 0x00000017080e7224 */ /* 0x000fc800078e02ff */
[----:B------:R-:W-:-:S04]  /*06e0*/  IMAD R17, R14, 0x3, R15 ;  /* 0x000000030e117824 */ /* 0x000fc800078e020f */
[----:B------:R-:W0:Y:S01]  /*06f0*/  @!P0 LDC.64 R18, c[0x0][0x3c0] ;  /* 0x0000f000ff128b82 */ /* 0x000e220000000a00 */
[----:B--2---:R-:W-:-:S04]  /*0700*/  IMAD.WIDE R12, R17, 0x2, R12 ;  /* 0x00000002110c7825 */ /* 0x004fc800078e020c */
[----:B---3--:R-:W-:Y:S01]  /*0710*/  IMAD.WIDE R20, R3, 0x4, R20 ;  /* 0x0000000403147825 */ /* 0x008fe200078e0214 */
[----:B------:R-:W2:Y:S05]  /*0720*/  @!P0 LDG.E R9, desc[UR8][R12.64] ;  /* 0x000000080c098981 */ /* 0x000eaa000c1e1900 */
[----:B------:R-:W3:Y:S01]  /*0730*/  LDG.E R21, desc[UR8][R20.64] ;  /* 0x0000000814157981 */ /* 0x000ee2000c1e1900 */
[----:B0-----:R-:W-:-:S04]  /*0740*/  @!P0 IMAD.WIDE R18, R15, 0x2, R18 ;  /* 0x000000020f128825 */ /* 0x001fc800078e0212 */
[C---:B------:R-:W-:Y:S01]  /*0750*/  IMAD.WIDE R14, R23.reuse, 0x2, R12 ;  /* 0x00000002170e7825 */ /* 0x040fe200078e020c */
[----:B------:R3:W2:Y:S03]  /*0760*/  @!P0 LDG.E.CONSTANT R26, desc[UR8][R18.64] ;  /* 0x00000008121a8981 */ /* 0x0006a6000c1e9900 */
[C---:B------:R-:W-:Y:S01]  /*0770*/  @!P0 IMAD.WIDE R16, R23.reuse, 0x2, R18 ;  /* 0x0000000217108825 */ /* 0x040fe200078e0212 */
[----:B------:R-:W4:Y:S03]  /*0780*/  @!P0 LDG.E R22, desc[UR8][R14.64] ;  /* 0x000000080e168981 */ /* 0x000f26000c1e1900 */
[C---:B------:R-:W-:Y:S01]  /*0790*/  @!P0 IMAD.WIDE R24, R23.reuse, 0x2, R14 ;  /* 0x0000000217188825 */ /* 0x040fe200078e020e */
[----:B------:R-:W4:Y:S03]  /*07a0*/  @!P0 LDG.E.CONSTANT R7, desc[UR8][R16.64] ;  /* 0x0000000810078981 */ /* 0x000f26000c1e9900 */
[----:B------:R-:W-:Y:S01]  /*07b0*/  @!P0 IMAD.WIDE R28, R23, 0x2, R16 ;  /* 0x00000002171c8825 */ /* 0x000fe200078e0210 */
[----:B------:R0:W5:Y:S04]  /*07c0*/  @!P0 LDG.E R5, desc[UR8][R24.64] ;  /* 0x0000000818058981 */ /* 0x000168000c1e1900 */
[----:B------:R0:W5:Y:S01]  /*07d0*/  @!P0 LDG.E.CONSTANT R8, desc[UR8][R28.64] ;  /* 0x000000081c088981 */ /* 0x000162000c1e9900 */
[----:B-1----:R-:W-:-:S04]  /*07e0*/  UPRMT UR4, UR4, 0x8880, URZ ;  /* 0x0000888004047896 */ /* 0x002fc800080000ff */
[----:B------:R-:W-:Y:S01]  /*07f0*/  UISETP.NE.AND UP0, UPT, UR4, URZ, UPT ;  /* 0x000000ff0400728c */ /* 0x000fe2000bf05270 */
[----:B------:R-:W-:Y:S01]  /*0800*/  BSSY.RECONVERGENT B0, `(.L_x_87) ;  /* 0x0000090000007945 */ /* 0x000fe20003800200 */
[----:B---3--:R-:W-:Y:S01]  /*0810*/  IADD3 R18, PT, PT, R2, R21, RZ ;  /* 0x0000001502127210 */ /* 0x008fe20007ffe0ff */
[----:B--2---:R-:W-:Y:S02]  /*0820*/  HFMA2 R9, R9, 1, 1, R26 ;  /* 0x3c003c0009097831 */ /* 0x004fe4000000001a */
[----:B----4-:R-:W-:-:S04]  /*0830*/  HADD2 R7, R22, R7 ;  /* 0x0000000716077230 */ /* 0x010fc80000000000 */
[----:B0-----:R-:W-:Y:S05]  /*0840*/  BRA.U UP0, `(.L_x_88) ;  /* 0x0000000100747547 */ /* 0x001fea000b800000 */
[----:B------:R-:W0:Y:S02]  /*0850*/  LDCU UR4, c[0x0][0x3e0] ;  /* 0x00007c00ff0477ac */ /* 0x000e240008000800 */
[----:B0-----:R-:W-:-:S13]  /*0860*/  ISETP.GE.AND P1, PT, R4, UR4, PT ;  /* 0x0000000404007c0c */ /* 0x001fda000bf26270 */
[----:B------:R-:W-:Y:S05]  /*0870*/  @P1 BRA `(.L_x_89) ;  /* 0x0000000800201947 */ /* 0x000fea0003800000 */
[----:B------:R-:W-:Y:S01]  /*0880*/  I2FP.F32.U32 R16, UR4 ;  /* 0x0000000400107c45 */ /* 0x000fe20008201000 */
[----:B------:R-:W-:Y:S01]  /*0890*/  HADD2.F32 R20, -RZ, R9.H1_H1 ;  /* 0x30000009ff147230 */ /* 0x000fe20000004100 */
[----:B------:R-:W-:Y:S01]  /*08a0*/  I2FP.F32.U32 R4, R4 ;  /* 0x0000000400047245 */ /* 0x000fe20000201000 */
[----:B------:R-:W-:Y:S01]  /*08b0*/  HADD2.F32 R21, -RZ, R7.H1_H1 ;  /* 0x30000007ff157230 */ /* 0x000fe20000004100 */
[----:B------:R0:W1:Y:S01]  /*08c0*/  MUFU.RCP R17, R16 ;  /* 0x0000001000117308 */ /* 0x0000620000001000 */
[----:B------:R-:W-:Y:S02]  /*08d0*/  HADD2.F32 R9, -RZ, R9.H0_H0 ;  /* 0x20000009ff097230 */ /* 0x000fe40000004100 */
[----:B0-----:R-:W-:Y:S02]  /*08e0*/  HADD2.F32 R16, -RZ, R7.H0_H0 ;  /* 0x20000007ff107230 */ /* 0x001fe40000004100 */
[----:B-1----:R-:W-:-:S04]  /*08f0*/  FMUL.FTZ R4, R4, R17 ;  /* 0x0000001104047220 */ /* 0x002fc80000410000 */
[----:B------:R-:W-:Y:S01]  /*0900*/  FMUL.FTZ R17, R4, 13.28771209716796875 ;  /* 0x41549a7804117820 */ /* 0x000fe20000410000 */
[----:B------:R-:W-:-:S05]  /*0910*/  I2FP.F32.S32 R4, R18 ;  /* 0x0000001200047245 */ /* 0x000fca0000201400 */
[----:B------:R-:W0:Y:S02]  /*0920*/  MUFU.EX2 R17, -R17 ;  /* 0x8000001100117308 */ /* 0x000e240000000800 */
[----:B0-----:R-:W-:-:S04]  /*0930*/  FMUL.FTZ R4, R4, R17 ;  /* 0x0000001104047220 */ /* 0x001fc80000410000 */
[----:B------:R-:W-:-:S04]  /*0940*/  FMUL.RZ R22, R4, 0.15915493667125701904 ;  /* 0x3e22f98304167820 */ /* 0x000fc8000040c000 */
[----:B------:R-:W0:Y:S08]  /*0950*/  MUFU.SIN R19, R22 ;  /* 0x0000001600137308 */ /* 0x000e300000000400 */
[----:B------:R-:W1:Y:S01]  /*0960*/  MUFU.COS R4, R22 ;  /* 0x0000001600047308 */ /* 0x000e620000000000 */
[CC--:B0-----:R-:W-:Y:S01]  /*0970*/  FMUL.FTZ R7, R19.reuse, R20.reuse ;  /* 0x0000001413077220 */ /* 0x0c1fe20000410000 */
[CC--:B------:R-:W-:Y:S01]  /*0980*/  FMUL.FTZ R17, R19.reuse, R21.reuse ;  /* 0x0000001513117220 */ /* 0x0c0fe20000410000 */
[C---:B-1----:R-:W-:Y:S01]  /*0990*/  FMUL.FTZ R20, R4.reuse, R20 ;  /* 0x0000001404147220 */ /* 0x042fe20000410000 */
[C---:B------:R-:W-:Y:S01]  /*09a0*/  FMUL.FTZ R21, R4.reuse, R21 ;  /* 0x0000001504157220 */ /* 0x040fe20000410000 */
[CC--:B------:R-:W-:Y:S01]  /*09b0*/  FFMA.FTZ R7, R4.reuse, R9.reuse, -R7 ;  /* 0x0000000904077223 */ /* 0x0c0fe20000010807 */
[-C--:B------:R-:W-:Y:S01]  /*09c0*/  FFMA.FTZ R17, R4, R16.reuse, -R17 ;  /* 0x0000001004117223 */ /* 0x080fe20000010811 */
[C---:B------:R-:W-:Y:S01]  /*09d0*/  FFMA.FTZ R20, R19.reuse, R9, R20 ;  /* 0x0000000913147223 */ /* 0x040fe20000010014 */
[----:B------:R-:W-:-:S04]  /*09e0*/  FFMA.FTZ R16, R19, R16, R21 ;  /* 0x0000001013107223 */ /* 0x000fc80000010015 */
[----:B------:R-:W-:Y:S02]  /*09f0*/  F2FP.F16.F32.PACK_AB R9, R20, R7 ;  /* 0x000000071409723e */ /* 0x000fe400000000ff */
[----:B------:R-:W-:Y:S01]  /*0a00*/  F2FP.F16.F32.PACK_AB R7, R16, R17 ;  /* 0x000000111007723e */ /* 0x000fe200000000ff */
[----:B------:R-:W-:Y:S06]  /*0a10*/  BRA `(.L_x_89) ;  /* 0x0000000400b87947 */ /* 0x000fec0003800000 */
.L_x_88:
[----:B------:R-:W0:Y:S01]  /*0a20*/  LDCU UR11, c[0x0][0x3e0] ;  /* 0x00007c00ff0b77ac */ /* 0x000e220008000800 */
[----:B------:R-:W-:Y:S01]  /*0a30*/  IABS R22, R4 ;  /* 0x0000000400167213 */ /* 0x000fe20000000000 */
[----:B------:R-:W1:Y:S01]  /*0a40*/  S2UR UR6, SR_CgaCtaId ;  /* 0x00000000000679c3 */ /* 0x000e620000008800 */
[----:B------:R-:W-:Y:S01]  /*0a50*/  BSSY.RECONVERGENT B1, `(.L_x_90) ;  /* 0x000005d000017945 */ /* 0x000fe20003800200 */
[----:B0-----:R-:W-:-:S04]  /*0a60*/  ULEA.HI UR4, UR11, UR11, URZ, 0x1 ;  /* 0x0000000b0b047291 */ /* 0x001fc8000f8f08ff */
[----:B------:R-:W-:-:S03]  /*0a70*/  USHF.R.S32.HI UR5, URZ, 0x1, UR4 ;  /* 0x00000001ff057899 */ /* 0x000fc60008011404 */
[----:B------:R-:W-:Y:S02]  /*0a80*/  UMOV UR4, 0x400 ;  /* 0x0000040000047882 */ /* 0x000fe40000000000 */
[----:B-1----:R-:W-:Y:S01]  /*0a90*/  ULEA UR4, UR6, UR4, 0x18 ;  /* 0x0000000406047291 */ /* 0x002fe2000f8ec0ff */
[----:B------:R-:W-:-:S03]  /*0aa0*/  MOV R19, UR5 ;  /* 0x0000000500137c02 */ /* 0x000fc60008000f00 */
[----:B------:R-:W-:Y:S01]  /*0ab0*/  ULEA UR7, UR11, UR4, 0x1 ;  /* 0x000000040b077291 */ /* 0x000fe2000f8e08ff */
[-C--:B------:R-:W-:Y:S02]  /*0ac0*/  IABS R20, R19.reuse ;  /* 0x0000001300147213 */ /* 0x080fe40000000000 */
[----:B------:R-:W-:Y:S02]  /*0ad0*/  IABS R24, R19 ;  /* 0x0000001300187213 */ /* 0x000fe40000000000 */
[----:B------:R-:W0:Y:S08]  /*0ae0*/  I2F.RP R21, R20 ;  /* 0x0000001400157306 */ /* 0x000e300000209400 */
[----:B0-----:R-:W0:Y:S02]  /*0af0*/  MUFU.RCP R21, R21 ;  /* 0x0000001500157308 */ /* 0x001e240000001000 */
[----:B0-----:R-:W-:-:S02]  /*0b00*/  IADD3 R16, PT, PT, R21, 0xffffffe, RZ ;  /* 0x0ffffffe15107810 */ /* 0x001fc40007ffe0ff */
[----:B------:R-:W-:-:S04]  /*0b10*/  IADD3 R21, PT, PT, RZ, -R24, RZ ;  /* 0x80000018ff157210 */ /* 0x000fc80007ffe0ff */
[----:B------:R0:W1:Y:S02]  /*0b20*/  F2I.FTZ.U32.TRUNC.NTZ R17, R16 ;  /* 0x0000001000117305 */ /* 0x000064000021f000 */
[----:B0-----:R-:W-:Y:S02]  /*0b30*/  MOV R16, RZ ;  /* 0x000000ff00107202 */ /* 0x001fe40000000f00 */
[----:B-1----:R-:W-:-:S05]  /*0b40*/  IADD3 R23, PT, PT, RZ, -R17, RZ ;  /* 0x80000011ff177210 */ /* 0x002fca0007ffe0ff */
[----:B------:R-:W-:-:S04]  /*0b50*/  IMAD R23, R23, R20, RZ ;  /* 0x0000001417177224 */ /* 0x000fc800078e02ff */
[----:B------:R-:W-:-:S06]  /*0b60*/  IMAD.HI.U32 R17, R17, R23, R16 ;  /* 0x0000001711117227 */ /* 0x000fcc00078e0010 */
[----:B------:R-:W-:-:S04]  /*0b70*/  IMAD.HI.U32 R16, R17, R22, RZ ;  /* 0x0000001611107227 */ /* 0x000fc800078e00ff */
[----:B------:R-:W-:-:S05]  /*0b80*/  IMAD R17, R16, R21, R22 ;  /* 0x0000001510117224 */ /* 0x000fca00078e0216 */
[----:B------:R-:W-:-:S13]  /*0b90*/  ISETP.GT.U32.AND P3, PT, R20, R17, PT ;  /* 0x000000111400720c */ /* 0x000fda0003f64070 */
[-C--:B------:R-:W-:Y:S02]  /*0ba0*/  @!P3 IADD3 R17, PT, PT, R17, -R20.reuse, RZ ;  /* 0x800000141111b210 */ /* 0x080fe40007ffe0ff */
[----:B------:R-:W-:Y:S02]  /*0bb0*/  @!P3 IADD3 R16, PT, PT, R16, 0x1, RZ ;  /* 0x000000011010b810 */ /* 0x000fe40007ffe0ff */
[----:B------:R-:W-:Y:S02]  /*0bc0*/  ISETP.GE.U32.AND P1, PT, R17, R20, PT ;  /* 0x000000141100720c */ /* 0x000fe40003f26070 */
[----:B------:R-:W-:Y:S02]  /*0bd0*/  LOP3.LUT R17, R4, UR5, RZ, 0x3c, !PT ;  /* 0x0000000504117c12 */ /* 0x000fe4000f8e3cff */
[----:B------:R-:W-:Y:S02]  /*0be0*/  ISETP.NE.AND P3, PT, RZ, UR5, PT ;  /* 0x00000005ff007c0c */ /* 0x000fe4000bf65270 */
[----:B------:R-:W-:-:S02]  /*0bf0*/  ISETP.GE.AND P2, PT, R17, RZ, PT ;  /* 0x000000ff1100720c */ /* 0x000fc40003f46270 */
[----:B------:R-:W-:-:S05]  /*0c00*/  VIMNMX R17, PT, PT, R11, UR11, PT ;  /* 0x0000000b0b117c48 */ /* 0x000fca000bfe0100 */
[----:B------:R-:W-:Y:S01]  /*0c10*/  @P1 VIADD R16, R16, 0x1 ;  /* 0x0000000110101836 */ /* 0x000fe20000000000 */
[----:B------:R-:W-:-:S05]  /*0c20*/  ISETP.GT.AND P1, PT, R17, R4, PT ;  /* 0x000000041100720c */ /* 0x000fca0003f24270 */
[----:B------:R-:W-:Y:S02]  /*0c30*/  @!P2 IADD3 R16, PT, PT, -R16, RZ, RZ ;  /* 0x000000ff1010a210 */ /* 0x000fe40007ffe1ff */
[----:B------:R-:W-:Y:S02]  /*0c40*/  @!P3 LOP3.LUT R16, RZ, UR5, RZ, 0x33, !PT ;  /* 0x00000005ff10bc12 */ /* 0x000fe4000f8e33ff */
[----:B------:R-:W-:Y:S02]  /*0c50*/  ISETP.GT.AND P2, PT, R17, R4, PT ;  /* 0x000000041100720c */ /* 0x000fe40003f44270 */
[----:B------:R-:W-:-:S05]  /*0c60*/  IADD3 R21, PT, PT, -R16, RZ, RZ ;  /* 0x000000ff10157210 */ /* 0x000fca0007ffe1ff */
[----:B------:R-:W-:-:S04]  /*0c70*/  IMAD R21, R21, UR5, R4 ;  /* 0x0000000515157c24 */ /* 0x000fc8000f8e0204 */
[----:B------:R-:W-:-:S05]  /*0c80*/  @P1 IMAD R20, R16, UR5, R21 ;  /* 0x0000000510141c24 */ /* 0x000fca000f8e0215 */
[C---:B------:R-:W-:Y:S02]  /*0c90*/  @P1 LEA R22, R20.reuse, UR4, 0x1 ;  /* 0x0000000414161c11 */ /* 0x040fe4000f8e08ff */
[----:B------:R-:W-:-:S03]  /*0ca0*/  @P1 LEA R20, R20, UR7, 0x1 ;  /* 0x0000000714141c11 */ /* 0x000fc6000f8e08ff */
[----:B------:R0:W-:Y:S04]  /*0cb0*/  @P1 STS [R22], R9 ;  /* 0x0000000916001388 */ /* 0x0001e80000000800 */
[----:B------:R0:W-:Y:S01]  /*0cc0*/  @P1 STS [R20], R7 ;  /* 0x0000000714001388 */ /* 0x0001e20000000800 */
[----:B------:R-:W-:Y:S06]  /*0cd0*/  BAR.SYNC.DEFER_BLOCKING 0x0 ;  /* 0x0000000000007b1d */ /* 0x000fec0000010000 */
[----:B------:R-:W-:Y:S05]  /*0ce0*/  @!P2 BRA `(.L_x_91) ;  /* 0x0000000000cca947 */ /* 0x000fea0003800000 */
[----:B------:R-:W-:Y:S01]  /*0cf0*/  USHF.R.S32.HI UR6, URZ, 0x1f, UR11 ;  /* 0x0000001fff067899 */ /* 0x000fe2000801140b */
[----:B0-----:R-:W-:Y:S01]  /*0d00*/  SHF.R.U32.HI R7, RZ, 0x1, R21 ;  /* 0x00000001ff077819 */ /* 0x001fe20000011615 */
[----:B------:R-:W-:Y:S02]  /*0d10*/  BSSY.RECONVERGENT B2, `(.L_x_92) ;  /* 0x000002a000027945 */ /* 0x000fe40003800200 */
[----:B------:R-:W-:-:S04]  /*0d20*/  ULEA.HI UR6, UR6, UR11, URZ, 0x2 ;  /* 0x0000000b06067291 */ /* 0x000fc8000f8f10ff */
[----:B------:R-:W-:-:S06]  /*0d30*/  USHF.R.S32.HI UR6, URZ, 0x2, UR6 ;  /* 0x00000002ff067899 */ /* 0x000fcc0008011406 */
[----:B------:R-:W-:-:S05]  /*0d40*/  IMAD R4, R16, UR6, R7 ;  /* 0x0000000610047c24 */ /* 0x000fca000f8e0207 */
[----:B------:R-:W-:-:S04]  /*0d50*/  SHF.L.U32 R4, R4, 0x1, RZ ;  /* 0x0000000104047819 */ /* 0x000fc800000006ff */
[C---:B------:R-:W-:Y:S01]  /*0d60*/  IADD3 R20, PT, PT, R4.reuse, UR4, RZ ;  /* 0x0000000404147c10 */ /* 0x040fe2000fffe0ff */
[----:B------:R-:W-:Y:S01]  /*0d70*/  LDS.U16 R9, [R4+UR4] ;  /* 0x0000000404097984 */ /* 0x000fe20008000400 */
[C---:B------:R-:W-:Y:S02]  /*0d80*/  IADD3 R22, PT, PT, R4.reuse, UR7, RZ ;  /* 0x0000000704167c10 */ /* 0x040fe4000fffe0ff */
[C---:B------:R-:W-:Y:S01]  /*0d90*/  LEA R17, R19.reuse, R20, 0x1 ;  /* 0x0000001413117211 */ /* 0x040fe200078e08ff */
[----:B------:R-:W-:Y:S01]  /*0da0*/  LDS.U16 R7, [R4+UR7] ;  /* 0x0000000704077984 */ /* 0x000fe20008000400 */
[----:B------:R-:W-:Y:S02]  /*0db0*/  LEA R19, R19, R22, 0x1 ;  /* 0x0000001613137211 */ /* 0x000fe400078e08ff */
[----:B------:R-:W-:Y:S01]  /*0dc0*/  ISETP.GE.AND P1, PT, R4, UR11, PT ;  /* 0x0000000b04007c0c */ /* 0x000fe2000bf26270 */
[----:B------:R-:W0:Y:S04]  /*0dd0*/  LDS.U16 R20, [R17] ;  /* 0x0000000011147984 */ /* 0x000e280000000400 */
[----:B------:R-:W1:Y:S01]  /*0de0*/  LDS.U16 R22, [R19] ;  /* 0x0000000013167984 */ /* 0x000e620000000400 */
[----:B0-----:R-:W-:-:S02]  /*0df0*/  PRMT R9, R9, 0x5410, R20 ;  /* 0x0000541009097816 */ /* 0x001fc40000000014 */
[----:B-1----:R-:W-:-:S05]  /*0e00*/  PRMT R7, R7, 0x5410, R22 ;  /* 0x0000541007077816 */ /* 0x002fca0000000016 */
[----:B------:R-:W-:Y:S05]  /*0e10*/  @P1 BRA `(.L_x_93) ;  /* 0x0000000000641947 */ /* 0x000fea0003800000 */
[----:B------:R-:W-:Y:S01]  /*0e20*/  I2FP.F32.U32 R23, UR11 ;  /* 0x0000000b00177c45 */ /* 0x000fe20008201000 */
[----:B------:R-:W-:Y:S01]  /*0e30*/  HADD2.F32 R25, -RZ, R9.H1_H1 ;  /* 0x30000009ff197230 */ /* 0x000fe20000004100 */
[----:B------:R-:W-:Y:S01]  /*0e40*/  I2FP.F32.S32 R20, R4 ;  /* 0x0000000400147245 */ /* 0x000fe20000201400 */
[--C-:B------:R-:W-:Y:S01]  /*0e50*/  HADD2.F32 R28, -RZ, R7.reuse.H1_H1 ;  /* 0x30000007ff1c7230 */ /* 0x100fe20000004100 */
[----:B------:R-:W-:Y:S01]  /*0e60*/  I2FP.F32.S32 R21, R18 ;  /* 0x0000001200157245 */ /* 0x000fe20000201400 */
[----:B------:R-:W-:Y:S01]  /*0e70*/  HADD2.F32 R7, -RZ, R7.H0_H0 ;  /* 0x20000007ff077230 */ /* 0x000fe20000004100 */
[----:B------:R-:W0:Y:S01]  /*0e80*/  MUFU.RCP R23, R23 ;  /* 0x0000001700177308 */ /* 0x000e220000001000 */
[----:B------:R-:W-:Y:S02]  /*0e90*/  HADD2.F32 R29, -RZ, R9.H0_H0 ;  /* 0x20000009ff1d7230 */ /* 0x000fe40000004100 */
[----:B0-----:R-:W-:-:S04]  /*0ea0*/  FMUL.FTZ R20, R20, R23 ;  /* 0x0000001714147220 */ /* 0x001fc80000410000 */
[----:B------:R-:W-:-:S04]  /*0eb0*/  FMUL.FTZ R22, R20, 13.28771209716796875 ;  /* 0x41549a7814167820 */ /* 0x000fc80000410000 */
[----:B------:R-:W0:Y:S02]  /*0ec0*/  MUFU.EX2 R20, -R22 ;  /* 0x8000001600147308 */ /* 0x000e240000000800 */
[----:B0-----:R-:W-:-:S04]  /*0ed0*/  FMUL.FTZ R20, R21, R20 ;  /* 0x0000001415147220 */ /* 0x001fc80000410000 */
[----:B------:R-:W-:-:S04]  /*0ee0*/  FMUL.RZ R27, R20, 0.15915493667125701904 ;  /* 0x3e22f983141b7820 */ /* 0x000fc8000040c000 */
[----:B------:R-:W0:Y:S08]  /*0ef0*/  MUFU.SIN R20, R27 ;  /* 0x0000001b00147308 */ /* 0x000e300000000400 */
[----:B------:R-:W1:Y:S01]  /*0f00*/  MUFU.COS R21, R27 ;  /* 0x0000001b00157308 */ /* 0x000e620000000000 */
[CC--:B0-----:R-:W-:Y:S01]  /*0f10*/  FMUL.FTZ R24, R25.reuse, R20.reuse ;  /* 0x0000001419187220 */ /* 0x0c1fe20000410000 */
[C---:B------:R-:W-:Y:S01]  /*0f20*/  FMUL.FTZ R26, R28.reuse, R20 ;  /* 0x000000141c1a7220 */ /* 0x040fe20000410000 */
[-C--:B-1----:R-:W-:Y:S01]  /*0f30*/  FMUL.FTZ R23, R25, R21.reuse ;  /* 0x0000001519177220 */ /* 0x082fe20000410000 */
[----:B------:R-:W-:-:S02]  /*0f40*/  FMUL.FTZ R25, R28, R21 ;  /* 0x000000151c197220 */ /* 0x000fc40000410000 */
[-C--:B------:R-:W-:Y:S01]  /*0f50*/  FFMA.FTZ R26, R7, R21.reuse, -R26 ;  /* 0x00000015071a7223 */ /* 0x080fe2000001081a */
[C---:B------:R-:W-:Y:S01]  /*0f60*/  FFMA.FTZ R9, R29.reuse, R21, -R24 ;  /* 0x000000151d097223 */ /* 0x040fe20000010818 */
[-C--:B------:R-:W-:Y:S01]  /*0f70*/  FFMA.FTZ R22, R29, R20.reuse, R23 ;  /* 0x000000141d167223 */ /* 0x080fe20000010017 */
[----:B------:R-:W-:-:S04]  /*0f80*/  FFMA.FTZ R7, R7, R20, R25 ;  /* 0x0000001407077223 */ /* 0x000fc80000010019 */
[----:B------:R-:W-:Y:S02]  /*0f90*/  F2FP.F16.F32.PACK_AB R9, R22, R9 ;  /* 0x000000091609723e */ /* 0x000fe400000000ff */
[----:B------:R-:W-:-:S07]  /*0fa0*/  F2FP.F16.F32.PACK_AB R7, R7, R26 ;  /* 0x0000001a0707723e */ /* 0x000fce00000000ff */
.L_x_93:
[----:B------:R-:W-:Y:S05]  /*0fb0*/  BSYNC.RECONVERGENT B2 ;  /* 0x0000000000027941 */ /* 0x000fea0003800200 */
.L_x_92:
[----:B------:R-:W-:Y:S01]  /*0fc0*/  PRMT R20, R9, 0x7632, R20 ;  /* 0x0000763209147816 */ /* 0x000fe20000000014 */
[----:B------:R1:W-:Y:S01]  /*0fd0*/  STS.U16 [R4+UR4], R9 ;  /* 0x0000000904007988 */ /* 0x0003e20008000404 */
[----:B------:R-:W-:-:S03]  /*0fe0*/  PRMT R21, R7, 0x7632, R21 ;  /* 0x0000763207157816 */ /* 0x000fc60000000015 */
[----:B------:R1:W-:Y:S04]  /*0ff0*/  STS.U16 [R17], R20 ;  /* 0x0000001411007388 */ /* 0x0003e80000000400 */
[----:B------:R1:W-:Y:S04]  /*1000*/  STS.U16 [R4+UR7], R7 ;  /* 0x0000000704007988 */ /* 0x0003e80008000407 */
[----:B------:R1:W-:Y:S02]  /*1010*/  STS.U16 [R19], R21 ;  /* 0x0000001513007388 */ /* 0x0003e40000000400 */
.L_x_91:
[----:B------:R-:W-:Y:S05]  /*1020*/  BSYNC.RECONVERGENT B1 ;  /* 0x0000000000017941 */ /* 0x000fea0003800200 */
.L_x_90:
[----:B-1----:R-:W1:Y:S01]  /*1030*/  S2R R4, SR_TID.X ;  /* 0x0000000000047919 */ /* 0x002e620000002100 */
[----:B------:R-:W2:Y:S01]  /*1040*/  S2UR UR6, SR_CgaCtaId ;  /* 0x00000000000679c3 */ /* 0x000ea20000008800 */
[----:B------:R-:W-:Y:S01]  /*1050*/  IADD3 R17, PT, PT, -R16, RZ, RZ ;  /* 0x000000ff10117210 */ /* 0x000fe20007ffe1ff */
[----:B------:R-:W-:-:S06]  /*1060*/  UMOV UR4, 0x400 ;  /* 0x0000040000047882 */ /* 0x000fcc0000000000 */
[----:B------:R-:W-:Y:S01]  /*1070*/  BAR.SYNC.DEFER_BLOCKING 0x0 ;  /* 0x0000000000007b1d */ /* 0x000fe20000010000 */
[----:B--2---:R-:W-:Y:S01]  /*1080*/  ULEA UR4, UR6, UR4, 0x18 ;  /* 0x0000000406047291 */ /* 0x004fe2000f8ec0ff */
[----:B-1----:R-:W-:-:S05]  /*1090*/  SHF.L.U32 R4, R4, 0x1, RZ ;  /* 0x0000000104047819 */ /* 0x002fca00000006ff */
[----:B------:R-:W-:-:S04]  /*10a0*/  IMAD R17, R17, UR5, R4 ;  /* 0x0000000511117c24 */ /* 0x000fc8000f8e0204 */
[----:B------:R-:W-:-:S05]  /*10b0*/  @P2 IMAD R16, R16, UR5, R17 ;  /* 0x0000000510102c24 */ /* 0x000fca000f8e0211 */
[C---:B------:R-:W-:Y:S02]  /*10c0*/  @P2 LEA R4, R16.reuse, UR4, 0x1 ;  /* 0x0000000410042c11 */ /* 0x040fe4000f8e08ff */
[----:B------:R-:W-:-:S03]  /*10d0*/  @P2 LEA R16, R16, UR7, 0x1 ;  /* 0x0000000710102c11 */ /* 0x000fc6000f8e08ff */
[----:B0-----:R0:W1:Y:S04]  /*10e0*/  @P2 LDS R9, [R4] ;  /* 0x0000000004092984 */ /* 0x0010680000000800 */
[----:B------:R0:W2:Y:S02]  /*10f0*/  @P2 LDS R7, [R16] ;  /* 0x0000000010072984 */ /* 0x0000a40000000800 */
.L_x_89:
[----:B------:R-:W-:Y:S05]  /*1100*/  BSYNC.RECONVERGENT B0 ;  /* 0x0000000000007941 */ /* 0x000fea0003800200 */
.L_x_87:
[----:B0-----:R-:W0:Y:S01]  /*1110*/  S2R R4, SR_TID.X ;  /* 0x0000000000047919 */ /* 0x001e220000002100 */
[-C--:B------:R-:W-:Y:S02]  /*1120*/  IMAD R17, R11, R10.reuse, RZ ;  /* 0x0000000a0b117224 */ /* 0x080fe400078e02ff */
[----:B-----5:R-:W-:Y:S02]  /*1130*/  HFMA2 R5, R5, 1, 1, R8 ;  /* 0x3c003c0005057831 */ /* 0x020fe40000000008 */
[----:B------:R-:W-:Y:S01]  /*1140*/  IMAD R10, R3, R10, UR10 ;  /* 0x0000000a030a7e24 */ /* 0x000fe2000f8e020a */
[----:B-1----:R1:W-:Y:S01]  /*1150*/  @!P0 STG.E desc[UR8][R12.64], R9 ;  /* 0x000000090c008986 */ /* 0x0023e2000c101908 */
[----:B------:R-:W-:-:S03]  /*1160*/  @!P0 IMAD.WIDE R16, R17, 0x2, R14 ;  /* 0x0000000211108825 */ /* 0x000fc600078e020e */
[----:B--2---:R1:W-:Y:S04]  /*1170*/  @!P0 STG.E desc[UR8][R14.64], R7 ;  /* 0x000000070e008986 */ /* 0x0043e8000c101908 */
[----:B------:R1:W-:Y:S01]  /*1180*/  @!P0 STG.E desc[UR8][R16.64], R5 ;  /* 0x0000000510008986 */ /* 0x0003e2000c101908 */
[----:B------:R-:W-:Y:S05]  /*1190*/  @P0 EXIT ;  /* 0x000000000000094d */ /* 0x000fea0003800000 */
[----:B-1----:R-:W1:Y:S01]  /*11a0*/  LDC.64 R16, c[0x0][0x380] ;  /* 0x0000e000ff107b82 */ /* 0x002e620000000a00 */
[----:B0-----:R-:W-:Y:S01]  /*11b0*/  SHF.L.U32 R4, R4, 0x1, RZ ;  /* 0x0000000104047819 */ /* 0x001fe200000006ff */
[----:B------:R-:W-:-:S04]  /*11c0*/  IMAD R3, R10, R11, RZ ;  /* 0x0000000b0a037224 */ /* 0x000fc800078e02ff */
[--C-:B------:R-:W-:Y:S02]  /*11d0*/  IMAD R2, R2, R11, R4.reuse ;  /* 0x0000000b02027224 */ /* 0x100fe400078e0204 */
[----:B------:R-:W0:Y:S01]  /*11e0*/  LDC.64 R14, c[0x0][0x388] ;  /* 0x0000e200ff0e7b82 */ /* 0x000e220000000a00 */
[----:B------:R-:W-:Y:S02]  /*11f0*/  IMAD R6, R6, R3, R4 ;  /* 0x0000000306067224 */ /* 0x000fe400078e0204 */
[----:B------:R-:W-:Y:S02]  /*1200*/  IMAD R3, R3, R0, R2 ;  /* 0x0000000003037224 */ /* 0x000fe400078e0202 */
[----:B------:R-:W-:-:S03]  /*1210*/  IMAD R11, R18, R11, R6 ;  /* 0x0000000b120b7224 */ /* 0x000fc600078e0206 */
[----:B------:R-:W2:Y:S01]  /*1220*/  LDC.64 R12, c[0x0][0x390] ;  /* 0x0000e400ff0c7b82 */ /* 0x000ea20000000a00 */
[----:B-1----:R-:W-:-:S05]  /*1230*/  IMAD.WIDE R16, R3, 0x2, R16 ;  /* 0x0000000203107825 */ /* 0x002fca00078e0210 */
[----:B------:R-:W-:Y:S01]  /*1240*/  STG.E desc[UR8][R16.64], R9 ;  /* 0x0000000910007986 */ /* 0x000fe2000c101908 */
[----:B0-----:R-:W-:-:S05]  /*1250*/  IMAD.WIDE R14, R11, 0x2, R14 ;  /* 0x000000020b0e7825 */ /* 0x001fca00078e020e */
[----:B------:R-:W-:Y:S01]  /*1260*/  STG.E desc[UR8][R14.64], R7 ;  /* 0x000000070e007986 */ /* 0x000fe2000c101908 */
[----:B--2---:R-:W-:-:S05]  /*1270*/  IMAD.WIDE R12, R11, 0x2, R12 ;  /* 0x000000020b0c7825 */ /* 0x004fca00078e020c */
[----:B------:R-:W-:Y:S01]  /*1280*/  STG.E desc[UR8][R12.64], R5 ;  /* 0x000000050c007986 */ /* 0x000fe2000c101908 */
[----:B------:R-:W-:Y:S05]  /*1290*/  EXIT ;  /* 0x000000000000794d */ /* 0x000fea0003800000 */
.L_x_94:
        /* <DEDUP_REMOVED lines=14> */
.L_x_708:


//--------------------- .text._ZN17fastertransformer34add_fusedQKV_bias_transpose_kernelI6__halfLb0EEEvPT_S3_S3_NS_29PrefixPromptBatchWeightsParamIS2_EES3_PKS2_PKiiiiiib --------------------------
	.section	.text._ZN17fastertransformer34add_fusedQKV_bias_transpose_kernelI6__halfLb0EEEvPT_S3_S3_NS_29PrefixPromptBatchWeightsParamIS2_EES3_PKS2_PKiiiiiib,"ax",@progbits
	.align	128
        .global         _ZN17fastertransformer34add_fusedQKV_bias_transpose_kernelI6__halfLb0EEEvPT_S3_S3_NS_29PrefixPromptBatchWeightsParamIS2_EES3_PKS2_PKiiiiiib
        .type           _ZN17fastertransformer34add_fusedQKV_bias_transpose_kernelI6__halfLb0EEEvPT_S3_S3_NS_29PrefixPromptBatchWeightsParamIS2_EES3_PKS2_PKiiiiiib,@function
        .size           _ZN17fastertransformer34add_fusedQKV_bias_transpose_kernelI6__halfLb0EEEvPT_S3_S3_NS_29PrefixPromptBatchWeightsParamIS2_EES3_PKS2_PKiiiiiib,(.L_x_709 - _ZN17fastertransformer34add_fusedQKV_bias_transpose_kernelI6__halfLb0EEEvPT_S3_S3_NS_29PrefixPromptBatchWeightsParamIS2_EES3_PKS2_PKiiiiiib)
        .other          _ZN17fastertransformer34add_fusedQKV_bias_transpose_kernelI6__halfLb0EEEvPT_S3_S3_NS_29PrefixPromptBatchWeightsParamIS2_EES3_PKS2_PKiiiiiib,@"STO_CUDA_ENTRY STV_DEFAULT"
_ZN17fastertransformer34add_fusedQKV_bias_transpose_kernelI6__halfLb0EEEvPT_S3_S3_NS_29PrefixPromptBatchWeightsParamIS2_EES3_PKS2_PKiiiiiib:
.text._ZN17fastertransformer34add_fusedQKV_bias_transpose_kernelI6__halfLb0EEEvPT_S3_S3_NS_29PrefixPromptBatchWeightsParamIS2_EES3_PKS2_PKiiiiiib:
[----:B------:R-:W-:Y:S08]  /*0000*/  LDC R1, c[0x0][0x37c] ;  /* 0x0000df00ff017b82 */ /* 0x000ff00000000800 */
[----:B------:R-:W0:Y:S01]  /*0010*/  S2UR UR6, SR_CTAID.X ;  /* 0x00000000000679c3 */ /* 0x000e220000002500 */
[----:B------:R-:W1:Y:S01]  /*0020*/  LDCU UR4, c[0x0][0x3d0] ;  /* 0x00007a00ff0477ac */ /* 0x000e620008000800 */
[----:B------:R-:W0:Y:S01]  /*0030*/  LDCU UR18, c[0x0][0x3a8] ;  /* 0x00007500ff1277ac */ /* 0x000e220008000800 */
[----:B------:R-:W2:Y:S01]  /*0040*/  LDCU.64 UR8, c[0x0][0x3c8] ;  /* 0x00007900ff0877ac */ /* 0x000ea20008000a00 */
[----:B------:R-:W3:Y:S01]  /*0050*/  LDCU.64 UR12, c[0x0][0x358] ;  /* 0x00006b00ff0c77ac */ /* 0x000ee20008000a00 */
[----:B------:R-:W4:Y:S03]  /*0060*/  S2R R0, SR_TID.X ;  /* 0x0000000000007919 */ /* 0x000f260000002100 */
[----:B------:R-:W4:Y:S01]  /*0070*/  LDC.64 R6, c[0x0][0x3b8] ;  /* 0x0000ee00ff067b82 */ /* 0x000f220000000a00 */
[----:B------:R-:W4:Y:S01]  /*0080*/  LDCU.64 UR14, c[0x0][0x3d8] ;  /* 0x00007b00ff0e77ac */ /* 0x000f220008000a00 */
[----:B-1----:R-:W-:Y:S01]  /*0090*/  UIADD3 UR4, UPT, UPT, -UR4, URZ, URZ ;  /* 0x000000ff04047290 */ /* 0x002fe2000fffe1ff */
[----:B------:R-:W1:Y:S01]  /*00a0*/  S2R R3, SR_CTAID.Y ;  /* 0x0000000000037919 */ /* 0x000e620000002600 */
[----:B------:R-:W1:Y:S02]  /*00b0*/  LDCU UR19, c[0x0][0x3d4] ;  /* 0x00007a80ff1377ac */ /* 0x000e640008000800 */
[----:B0-----:R-:W-:-:S02]  /*00c0*/  UIMAD UR6, UR4, UR18, UR6 ;  /* 0x00000012040672a4 */ /* 0x001fc4000f8e0206 */
[----:B--2---:R-:W-:Y:S02]  /*00d0*/  UISETP.EQ.U32.AND UP1, UPT, UR8, URZ, UPT ;  /* 0x000000ff0800728c */ /* 0x004fe4000bf22070 */
[----:B------:R-:W-:-:S04]  /*00e0*/  UISETP.GE.AND UP0, UPT, UR6, URZ, UPT ;  /* 0x000000ff0600728c */ /* 0x000fc8000bf06270 */
[----:B------:R-:W-:-:S06]  /*00f0*/  UISETP.EQ.OR.EX UP0, UPT, UR9, URZ, !UP0, UP1 ;  /* 0x000000ff0900728c */ /* 0x000fcc000c702710 */
[----:B------:R-:W-:-:S05]  /*0100*/  PLOP3.LUT P1, PT, PT, PT, UP0, 0x80, 0x8 ;  /* 0x000000000008781c */ /* 0x000fca0003f2f008 */
[----:B------:R-:W0:Y:S02]  /*0110*/  @!UP0 LDCU.64 UR4, c[0x0][0x3c8] ;  /* 0x00007900ff0487ac */ /* 0x000e240008000a00 */
[----:B0-----:R-:W-:-:S06]  /*0120*/  @!UP0 UIMAD.WIDE.U32 UR4, UR6, 0x4, UR4 ;  /* 0x00000004060488a5 */ /* 0x001fcc000f8e0004 */
[----:B------:R-:W-:Y:S02]  /*0130*/  MOV R14, UR4 ;  /* 0x00000004000e7c02 */ /* 0x000fe40008000f00 */
[----:B------:R-:W-:-:S05]  /*0140*/  MOV R15, UR5 ;  /* 0x00000005000f7c02 */ /* 0x000fca0008000f00 */
[----:B---3--:R0:W2:Y:S01]  /*0150*/  @!P1 LDG.E R14, desc[UR12][R14.64] ;  /* 0x0000000c0e0e9981 */ /* 0x0080a2000c1e1900 */
[----:B----4-:R-:W-:Y:S01]  /*0160*/  SHF.L.U32 R0, R0, 0x1, RZ ;  /* 0x0000000100007819 */ /* 0x010fe200000006ff */
[----:B------:R-:W-:-:S03]  /*0170*/  UIMAD UR4, UR15, UR14, URZ ;  /* 0x0000000e0f0472a4 */ /* 0x000fc6000f8e02ff */
[----:B------:R-:W-:Y:S01]  /*0180*/  ISETP.GE.AND P0, PT, R0, UR15, PT ;  /* 0x0000000f00007c0c */ /* 0x000fe2000bf06270 */
[----:B------:R-:W-:Y:S01]  /*0190*/  UIMAD UR5, UR6, UR4, URZ ;  /* 0x00000004060572a4 */ /* 0x000fe2000f8e02ff */
[----:B-1----:R-:W-:Y:S01]  /*01a0*/  IMAD R3, R3, UR15, R0 ;  /* 0x0000000f03037c24 */ /* 0x002fe2000f8e0200 */
[----:B------:R-:W-:-:S04]  /*01b0*/  MOV R19, UR4 ;  /* 0x0000000400137c02 */ /* 0x000fc80008000f00 */
[----:B------:R-:W-:-:S04]  /*01c0*/  IMAD.U32 R2, RZ, RZ, UR5 ;  /* 0x00000005ff027e24 */ /* 0x000fc8000f8e00ff */
[----:B------:R-:W-:Y:S02]  /*01d0*/  IMAD R5, R2, 0x3, R3 ;  /* 0x0000000302057824 */ /* 0x000fe400078e0203 */
[----:B------:R-:W1:Y:S02]  /*01e0*/  @!P0 LDC.64 R16, c[0x0][0x3c0] ;  /* 0x0000f000ff108b82 */ /* 0x000e640000000a00 */
[----:B------:R-:W-:Y:S01]  /*01f0*/  IMAD.WIDE R6, R5, 0x2, R6 ;  /* 0x0000000205067825 */ /* 0x000fe200078e0206 */
[----:B------:R-:W-:Y:S02]  /*0200*/  MOV R5, UR4 ;  /* 0x0000000400057c02 */ /* 0x000fe40008000f00 */
[----:B------:R-:W-:Y:S02]  /*0210*/  MOV R21, UR4 ;  /* 0x0000000400157c02 */ /* 0x000fe40008000f00 */
[----:B------:R-:W3:Y:S01]  /*0220*/  @!P0 LDG.E R11, desc[UR12][R6.64] ;  /* 0x0000000c060b8981 */ /* 0x000ee2000c1e1900 */
[----:B------:R-:W-:-:S05]  /*0230*/  IMAD.WIDE R4, R5, 0x2, R6 ;  /* 0x0000000205047825 */ /* 0x000fca00078e0206 */
[----:B------:R-:W4:Y:S01]  /*0240*/  @!P0 LDG.E R10, desc[UR12][R4.64] ;  /* 0x0000000c040a8981 */ /* 0x000f22000c1e1900 */
[----:B-1----:R-:W-:-:S04]  /*0250*/  @!P0 IMAD.WIDE R16, R3, 0x2, R16 ;  /* 0x0000000203108825 */ /* 0x002fc800078e0210 */
[----:B------:R-:W-:Y:S01]  /*0260*/  IMAD.U32 R3, RZ, RZ, UR4 ;  /* 0x00000004ff037e24 */ /* 0x000fe2000f8e00ff */
[----:B------:R1:W3:Y:S01]  /*0270*/  @!P0 LDG.E.CONSTANT R12, desc[UR12][R16.64] ;  /* 0x0000000c100c8981 */ /* 0x0002e2000c1e9900 */
[----:B------:R-:W-:-:S04]  /*0280*/  @!P0 IMAD.WIDE R18, R19, 0x2, R16 ;  /* 0x0000000213128825 */ /* 0x000fc800078e0210 */
[----:B------:R-:W-:Y:S01]  /*0290*/  IMAD.WIDE R2, R3, 0x2, R4 ;  /* 0x0000000203027825 */ /* 0x000fe200078e0204 */
[----:B------:R-:W4:Y:S03]  /*02a0*/  @!P0 LDG.E.CONSTANT R13, desc[UR12][R18.64] ;  /* 0x0000000c120d8981 */ /* 0x000f26000c1e9900 */
[----:B------:R-:W-:Y:S01]  /*02b0*/  @!P0 IMAD.WIDE R20, R21, 0x2, R18 ;  /* 0x0000000215148825 */ /* 0x000fe200078e0212 */
[----:B------:R1:W5:Y:S04]  /*02c0*/  @!P0 LDG.E R9, desc[UR12][R2.64] ;  /* 0x0000000c02098981 */ /* 0x000368000c1e1900 */
[----:B------:R1:W5:Y:S01]  /*02d0*/  @!P0 LDG.E.CONSTANT R8, desc[UR12][R20.64] ;  /* 0x0000000c14088981 */ /* 0x000362000c1e9900 */
[----:B0-----:R-:W-:-:S04]  /*02e0*/  IABS R15, UR19 ;  /* 0x00000013000f7c13 */ /* 0x001fc80008000000 */
[----:B------:R-:W-:-:S13]  /*02f0*/  R2UR UR8, R15 ;  /* 0x000000000f0872ca */ /* 0x000fda00000e0000 */
[----:B------:R-:W0:Y:S08]  /*0300*/  I2F.RP R15, UR8 ;  /* 0x00000008000f7d06 */ /* 0x000e300008209400 */
[----:B0-----:R-:W1:Y:S01]  /*0310*/  MUFU.RCP R15, R15 ;  /* 0x0000000f000f7308 */ /* 0x001e620000001000 */
[----:B------:R-:W-:Y:S01]  /*0320*/  UMOV UR4, URZ ;  /* 0x000000ff00047c82 */ /* 0x000fe20008000000 */
[----:B-1----:R-:W-:-:S06]  /*0330*/  IADD3 R16, PT, PT, R15, 0xffffffe, RZ ;  /* 0x0ffffffe0f107810 */ /* 0x002fcc0007ffe0ff */
[----:B------:R-:W0:Y:S02]  /*0340*/  F2I.FTZ.U32.TRUNC.NTZ R16, R16 ;  /* 0x0000001000107305 */ /* 0x000e24000021f000 */
[----:B0-----:R-:W-:Y:S01]  /*0350*/  R2UR UR5, R16 ;  /* 0x00000000100572ca */ /* 0x001fe200000e0000 */
[----:B------:R-:W0:Y:S01]  /*0360*/  S2UR UR17, SR_CTAID.Y ;  /* 0x00000000001179c3 */ /* 0x000e220000002600 */
[----:B------:R-:W-:Y:S01]  /*0370*/  BSSY.RECONVERGENT B0, `(.L_x_95) ;  /* 0x00000a2000007945 */ /* 0x000fe20003800200 */
[----:B--2---:R-:W-:-:S13]  /*0380*/  @!P1 R2UR UR4, R14 ;  /* 0x000000000e0492ca */ /* 0x004fda00000e0000 */
[----:B------:R-:W-:-:S06]  /*0390*/  UIADD3 UR9, UPT, UPT, UR6, UR4, URZ ;  /* 0x0000000406097290 */ /* 0x000fcc000fffe0ff */
[----:B------:R-:W-:Y:S01]  /*03a0*/  IABS R14, UR9 ;  /* 0x00000009000e7c13 */ /* 0x000fe20008000000 */
[----:B------:R-:W-:-:S03]  /*03b0*/  UIADD3 UR6, UPT, UPT, URZ, -UR5, URZ ;  /* 0x80000005ff067290 */ /* 0x000fc6000fffe0ff */
[----:B------:R-:W-:Y:S01]  /*03c0*/  R2UR UR7, R14 ;  /* 0x000000000e0772ca */ /* 0x000fe200000e0000 */
[----:B------:R-:W-:Y:S01]  /*03d0*/  UIMAD UR6, UR6, UR8, URZ ;  /* 0x00000008060672a4 */ /* 0x000fe2000f8e02ff */
[----:B------:R-:W-:-:S03]  /*03e0*/  UMOV UR4, URZ ;  /* 0x000000ff00047c82 */ /* 0x000fc60008000000 */
[----:B------:R-:W-:-:S08]  /*03f0*/  UIMAD.WIDE.U32 UR4, UR5, UR6, UR4 ;  /* 0x00000006050472a5 */ /* 0x000fd0000f8e0004 */
[----:B------:R-:W-:-:S04]  /*0400*/  UIMAD.WIDE.U32 UR4, UR5, UR7, URZ ;  /* 0x00000007050472a5 */ /* 0x000fc8000f8e00ff */
[----:B------:R-:W-:-:S04]  /*0410*/  UIADD3 UR4, UPT, UPT, -UR5, URZ, URZ ;  /* 0x000000ff05047290 */ /* 0x000fc8000fffe1ff */
[----:B------:R-:W-:Y:S01]  /*0420*/  UIMAD UR4, UR8, UR4, UR7 ;  /* 0x00000004080472a4 */ /* 0x000fe2000f8e0207 */
[----:B------:R-:W1:Y:S03]  /*0430*/  LDCU.U8 UR7, c[0x0][0x3e4] ;  /* 0x00007c80ff0777ac */ /* 0x000e660008000000 */
[----:B------:R-:W-:Y:S02]  /*0440*/  UISETP.GT.U32.AND UP0, UPT, UR8, UR4, UPT ;  /* 0x000000040800728c */ /* 0x000fe4000bf04070 */
[----:B------:R-:W-:-:S09]  /*0450*/  UISETP.GE.AND UP2, UPT, UR9, URZ, UPT ;  /* 0x000000ff0900728c */ /* 0x000fd2000bf46270 */
[----:B------:R-:W-:-:S04]  /*0460*/  @!UP0 UIADD3 UR4, UPT, UPT, UR4, -UR8, URZ ;  /* 0x8000000804048290 */ /* 0x000fc8000fffe0ff */
[----:B------:R-:W-:Y:S02]  /*0470*/  UIADD3 UR6, UPT, UPT, UR4, -UR8, URZ ;  /* 0x8000000804067290 */ /* 0x000fe4000fffe0ff */
[----:B------:R-:W-:Y:S02]  /*0480*/  UISETP.GT.U32.AND UP1, UPT, UR8, UR4, UPT ;  /* 0x000000040800728c */ /* 0x000fe4000bf24070 */
[----:B-1----:R-:W-:Y:S02]  /*0490*/  UPRMT UR8, UR7, 0x8880, URZ ;  /* 0x0000888007087896 */ /* 0x002fe400080000ff */
[----:B------:R-:W-:-:S04]  /*04a0*/  USEL UR6, UR6, UR4, !UP1 ;  /* 0x0000000406067287 */ /* 0x000fc8000c800000 */
[----:B------:R-:W-:Y:S02]  /*04b0*/  @!UP2 UIADD3 UR6, UPT, UPT, -UR6, URZ, URZ ;  /* 0x000000ff0606a290 */ /* 0x000fe4000fffe1ff */
[----:B------:R-:W-:Y:S01]  /*04c0*/  UISETP.NE.AND UP2, UPT, UR8, URZ, UPT ;  /* 0x000000ff0800728c */ /* 0x000fe2000bf45270 */
[----:B---3--:R-:W-:Y:S01]  /*04d0*/  HFMA2 R11, R11, 1, 1, R12 ;  /* 0x3c003c000b0b7831 */ /* 0x008fe2000000000c */
[----:B------:R-:W-:Y:S01]  /*04e0*/  ULOP3.LUT UR7, URZ, UR19, URZ, 0x33, !UPT ;  /* 0x00000013ff077292 */ /* 0x000fe2000f8e33ff */
[----:B----4-:R-:W-:Y:S01]  /*04f0*/  HADD2 R13, R10, R13 ;  /* 0x0000000d0a0d7230 */ /* 0x010fe20000000000 */
[----:B------:R-:W-:-:S04]  /*0500*/  UISETP.NE.AND UP1, UPT, UR19, URZ, UPT ;  /* 0x000000ff1300728c */ /* 0x000fc8000bf25270 */
[----:B------:R-:W-:Y:S01]  /*0510*/  USEL UR10, UR7, UR6, !UP1 ;  /* 0x00000006070a7287 */ /* 0x000fe2000c800000 */
[----:B0-----:R-:W-:Y:S11]  /*0520*/  BRA.U UP2, `(.L_x_96) ;  /* 0x0000000102747547 */ /* 0x001ff6000b800000 */
        /* <DEDUP_REMOVED lines=12> */
[----:B------:R-:W-:-:S03]  /*05f0*/  I2FP.F32.S32 R10, UR10 ;  /* 0x0000000a000a7c45 */ /* 0x000fc60008201400 */
        /* <DEDUP_REMOVED lines=16> */
.L_x_96:
[----:B------:R-:W0:Y:S01]  /*0700*/  LDCU UR20, c[0x0][0x3e0] ;  /* 0x00007c00ff1477ac */ /* 0x000e220008000800 */
[----:B------:R-:W-:Y:S01]  /*0710*/  IABS R18, R0 ;  /* 0x0000000000127213 */ /* 0x000fe20000000000 */
[----:B------:R-:W1:Y:S01]  /*0720*/  S2UR UR8, SR_CgaCtaId ;  /* 0x00000000000879c3 */ /* 0x000e620000008800 */
[----:B------:R-:W-:Y:S01]  /*0730*/  BSSY.RECONVERGENT B1, `(.L_x_98) ;  /* 0x000005f000017945 */ /* 0x000fe20003800200 */
[----:B0-----:R-:W-:Y:S02]  /*0740*/  ULEA.HI UR6, UR20, UR20, URZ, 0x1 ;  /* 0x0000001414067291 */ /* 0x001fe4000f8f08ff */
[----:B------:R-:W-:Y:S02]  /*0750*/  UISETP.LT.AND UP2, UPT, UR15, UR20, UPT ;  /* 0x000000140f00728c */ /* 0x000fe4000bf41270 */
[----:B------:R-:W-:Y:S02]  /*0760*/  USHF.R.S32.HI UR7, URZ, 0x1, UR6 ;  /* 0x00000001ff077899 */ /* 0x000fe40008011406 */
[----:B------:R-:W-:Y:S01]  /*0770*/  USEL UR11, UR15, UR20, UP2 ;  /* 0x000000140f0b7287 */ /* 0x000fe20009000000 */
[----:B------:R-:W-:-:S03]  /*0780*/  UMOV UR6, 0x400 ;  /* 0x0000040000067882 */ /* 0x000fc60000000000 */
[----:B------:R-:W-:Y:S01]  /*0790*/  MOV R16, UR7 ;  /* 0x0000000700107c02 */ /* 0x000fe20008000f00 */
[----:B-1----:R-:W-:-:S03]  /*07a0*/  ULEA UR6, UR8, UR6, 0x18 ;  /* 0x0000000608067291 */ /* 0x002fc6000f8ec0ff */
[-C--:B------:R-:W-:Y:S01]  /*07b0*/  IABS R17, R16.reuse ;  /* 0x0000001000117213 */ /* 0x080fe20000000000 */
[----:B------:R-:W-:Y:S01]  /*07c0*/  ULEA UR16, UR20, UR6, 0x1 ;  /* 0x0000000614107291 */ /* 0x000fe2000f8e08ff */
[----:B------:R-:W-:Y:S02]  /*07d0*/  IABS R20, R16 ;  /* 0x0000001000147213 */ /* 0x000fe40000000000 */
[----:B------:R-:W0:Y:S08]  /*07e0*/  I2F.RP R10, R17 ;  /* 0x00000011000a7306 */ /* 0x000e300000209400 */
[----:B0-----:R-:W0:Y:S02]  /*07f0*/  MUFU.RCP R10, R10 ;  /* 0x0000000a000a7308 */ /* 0x001e240000001000 */
[----:B0-----:R-:W-:-:S06]  /*0800*/  IADD3 R14, PT, PT, R10, 0xffffffe, RZ ;  /* 0x0ffffffe0a0e7810 */ /* 0x001fcc0007ffe0ff */
[----:B------:R0:W1:Y:S02]  /*0810*/  F2I.FTZ.U32.TRUNC.NTZ R15, R14 ;  /* 0x0000000e000f7305 */ /* 0x000064000021f000 */
[----:B0-----:R-:W-:Y:S01]  /*0820*/  MOV R14, RZ ;  /* 0x000000ff000e7202 */ /* 0x001fe20000000f00 */
[----:B-1----:R-:W-:-:S04]  /*0830*/  IMAD.MOV R12, RZ, RZ, -R15 ;  /* 0x000000ffff0c7224 */ /* 0x002fc800078e0a0f */
[----:B------:R-:W-:Y:S01]  /*0840*/  IMAD R19, R12, R17, RZ ;  /* 0x000000110c137224 */ /* 0x000fe200078e02ff */
[----:B------:R-:W-:-:S03]  /*0850*/  MOV R12, R18 ;  /* 0x00000012000c7202 */ /* 0x000fc60000000f00 */
[----:B------:R-:W-:Y:S01]  /*0860*/  IMAD.HI.U32 R15, R15, R19, R14 ;  /* 0x000000130f0f7227 */ /* 0x000fe200078e000e */
[----:B------:R-:W-:-:S05]  /*0870*/  IADD3 R19, PT, PT, RZ, -R20, RZ ;  /* 0x80000014ff137210 */ /* 0x000fca0007ffe0ff */
[----:B------:R-:W-:-:S04]  /*0880*/  IMAD.HI.U32 R10, R15, R12, RZ ;  /* 0x0000000c0f0a7227 */ /* 0x000fc800078e00ff */
[----:B------:R-:W-:-:S05]  /*0890*/  IMAD R12, R10, R19, R12 ;  /* 0x000000130a0c7224 */ /* 0x000fca00078e020c */
[----:B------:R-:W-:-:S13]  /*08a0*/  ISETP.GT.U32.AND P3, PT, R17, R12, PT ;  /* 0x0000000c1100720c */ /* 0x000fda0003f64070 */
[----:B------:R-:W-:Y:S01]  /*08b0*/  @!P3 IMAD.IADD R12, R12, 0x1, -R17 ;  /* 0x000000010c0cb824 */ /* 0x000fe200078e0a11 */
[----:B------:R-:W-:Y:S02]  /*08c0*/  @!P3 IADD3 R10, PT, PT, R10, 0x1, RZ ;  /* 0x000000010a0ab810 */ /* 0x000fe40007ffe0ff */
[----:B------:R-:W-:Y:S02]  /*08d0*/  ISETP.NE.AND P3, PT, RZ, UR7, PT ;  /* 0x00000007ff007c0c */ /* 0x000fe4000bf65270 */
[----:B------:R-:W-:Y:S02]  /*08e0*/  ISETP.GE.U32.AND P1, PT, R12, R17, PT ;  /* 0x000000110c00720c */ /* 0x000fe40003f26070 */
[----:B------:R-:W-:-:S04]  /*08f0*/  LOP3.LUT R12, R0, UR7, RZ, 0x3c, !PT ;  /* 0x00000007000c7c12 */ /* 0x000fc8000f8e3cff */
[----:B------:R-:W-:-:S07]  /*0900*/  ISETP.GE.AND P2, PT, R12, RZ, PT ;  /* 0x000000ff0c00720c */ /* 0x000fce0003f46270 */
[----:B------:R-:W-:Y:S02]  /*0910*/  @P1 IADD3 R10, PT, PT, R10, 0x1, RZ ;  /* 0x000000010a0a1810 */ /* 0x000fe40007ffe0ff */
[----:B------:R-:W-:-:S04]  /*0920*/  ISETP.LT.AND P1, PT, R0, UR11, PT ;  /* 0x0000000b00007c0c */ /* 0x000fc8000bf21270 */
[----:B------:R-:W-:Y:S02]  /*0930*/  @!P2 IADD3 R10, PT, PT, -R10, RZ, RZ ;  /* 0x000000ff0a0aa210 */ /* 0x000fe40007ffe1ff */
[----:B------:R-:W-:Y:S02]  /*0940*/  @!P3 LOP3.LUT R10, RZ, UR7, RZ, 0x33, !PT ;  /* 0x00000007ff0abc12 */ /* 0x000fe4000f8e33ff */
[----:B------:R-:W-:-:S03]  /*0950*/  ISETP.LT.AND P2, PT, R0, UR11, PT ;  /* 0x0000000b00007c0c */ /* 0x000fc6000bf41270 */
[----:B------:R-:W-:-:S04]  /*0960*/  IMAD.MOV R15, RZ, RZ, -R10 ;  /* 0x000000ffff0f7224 */ /* 0x000fc800078e0a0a */
        /* <DEDUP_REMOVED lines=15> */
[C---:B------:R-:W-:Y:S02]  /*0a60*/  IADD3 R11, PT, PT, R12.reuse, UR6, RZ ;  /* 0x000000060c0b7c10 */ /* 0x040fe4000fffe0ff */
[C---:B------:R-:W-:Y:S02]  /*0a70*/  IADD3 R13, PT, PT, R12.reuse, UR16, RZ ;  /* 0x000000100c0d7c10 */ /* 0x040fe4000fffe0ff */
[----:B------:R-:W-:Y:S01]  /*0a80*/  ISETP.GE.AND P1, PT, R12, UR20, PT ;  /* 0x000000140c007c0c */ /* 0x000fe2000bf26270 */
[C---:B------:R-:W-:Y:S01]  /*0a90*/  IMAD R14, R16.reuse, 0x2, R11 ;  /* 0x00000002100e7824 */ /* 0x040fe200078e020b */
[----:B------:R-:W-:Y:S01]  /*0aa0*/  LEA R16, R16, R13, 0x1 ;  /* 0x0000000d10107211 */ /* 0x000fe200078e08ff */
[----:B------:R-:W-:Y:S04]  /*0ab0*/  LDS.U16 R11, [R12+UR6] ;  /* 0x000000060c0b7984 */ /* 0x000fe80008000400 */
[----:B------:R-:W-:Y:S04]  /*0ac0*/  LDS.U16 R13, [R12+UR16] ;  /* 0x000000100c0d7984 */ /* 0x000fe80008000400 */
[----:B------:R-:W0:Y:S04]  /*0ad0*/  LDS.U16 R18, [R14] ;  /* 0x000000000e127984 */ /* 0x000e280000000400 */
[----:B------:R-:W1:Y:S01]  /*0ae0*/  LDS.U16 R20, [R16] ;  /* 0x0000000010147984 */ /* 0x000e620000000400 */
[----:B0-----:R-:W-:-:S02]  /*0af0*/  PRMT R11, R11, 0x5410, R18 ;  /* 0x000054100b0b7816 */ /* 0x001fc40000000012 */
[----:B-1----:R-:W-:Y:S01]  /*0b00*/  PRMT R13, R13, 0x5410, R20 ;  /* 0x000054100d0d7816 */ /* 0x002fe20000000014 */
[----:B------:R-:W-:Y:S06]  /*0b10*/  @P1 BRA `(.L_x_101) ;  /* 0x0000000000641947 */ /* 0x000fec0003800000 */
[----:B------:R-:W-:Y:S01]  /*0b20*/  I2FP.F32.U32 R22, UR20 ;  /* 0x0000001400167c45 */ /* 0x000fe20008201000 */
[----:B------:R-:W-:Y:S01]  /*0b30*/  HADD2.F32 R24, -RZ, R11.H1_H1 ;  /* 0x3000000bff187230 */ /* 0x000fe20000004100 */
[----:B------:R-:W-:Y:S01]  /*0b40*/  I2FP.F32.S32 R17, R12 ;  /* 0x0000000c00117245 */ /* 0x000fe20000201400 */
[----:B------:R-:W-:Y:S01]  /*0b50*/  HADD2.F32 R26, -RZ, R13.H1_H1 ;  /* 0x3000000dff1a7230 */ /* 0x000fe20000004100 */
[----:B------:R-:W-:Y:S01]  /*0b60*/  I2FP.F32.S32 R20, UR10 ;  /* 0x0000000a00147c45 */ /* 0x000fe20008201400 */
        /* <DEDUP_REMOVED lines=10> */
[-C--:B0-----:R-:W-:Y:S01]  /*0c10*/  FMUL.FTZ R20, R24, R17.reuse ;  /* 0x0000001118147220 */ /* 0x081fe20000410000 */
[----:B------:R-:W-:Y:S01]  /*0c20*/  FMUL.FTZ R22, R26, R17 ;  /* 0x000000111a167220 */ /* 0x000fe20000410000 */
[-C--:B-1----:R-:W-:Y:S01]  /*0c30*/  FMUL.FTZ R18, R24, R19.reuse ;  /* 0x0000001318127220 */ /* 0x082fe20000410000 */
[-C--:B------:R-:W-:Y:S01]  /*0c40*/  FMUL.FTZ R24, R26, R19.reuse ;  /* 0x000000131a187220 */ /* 0x080fe20000410000 */
[-C--:B------:R-:W-:Y:S01]  /*0c50*/  FFMA.FTZ R11, R23, R19.reuse, -R20 ;  /* 0x00000013170b7223 */ /* 0x080fe20000010814 */
[----:B------:R-:W-:Y:S01]  /*0c60*/  FFMA.FTZ R13, R25, R19, -R22 ;  /* 0x00000013190d7223 */ /* 0x000fe20000010816 */
[-C--:B------:R-:W-:Y:S01]  /*0c70*/  FFMA.FTZ R18, R23, R17.reuse, R18 ;  /* 0x0000001117127223 */ /* 0x080fe20000010012 */
[----:B------:R-:W-:-:S04]  /*0c80*/  FFMA.FTZ R24, R25, R17, R24 ;  /* 0x0000001119187223 */ /* 0x000fc80000010018 */
[----:B------:R-:W-:Y:S02]  /*0c90*/  F2FP.F16.F32.PACK_AB R11, R18, R11 ;  /* 0x0000000b120b723e */ /* 0x000fe400000000ff */
[----:B------:R-:W-:-:S07]  /*0ca0*/  F2FP.F16.F32.PACK_AB R13, R24, R13 ;  /* 0x0000000d180d723e */ /* 0x000fce00000000ff */
.L_x_101:
[----:B------:R-:W-:Y:S05]  /*0cb0*/  BSYNC.RECONVERGENT B2 ;  /* 0x0000000000027941 */ /* 0x000fea0003800200 */
.L_x_100:
[----:B------:R-:W-:Y:S01]  /*0cc0*/  PRMT R17, R11, 0x7632, R17 ;  /* 0x000076320b117816 */ /* 0x000fe20000000011 */
[----:B------:R1:W-:Y:S01]  /*0cd0*/  STS.U16 [R12+UR6], R11 ;  /* 0x0000000b0c007988 */ /* 0x0003e20008000406 */
[----:B------:R-:W-:-:S03]  /*0ce0*/  PRMT R18, R13, 0x7632, R18 ;  /* 0x000076320d127816 */ /* 0x000fc60000000012 */
[----:B------:R1:W-:Y:S04]  /*0cf0*/  STS.U16 [R14], R17 ;  /* 0x000000110e007388 */ /* 0x0003e80000000400 */
[----:B------:R1:W-:Y:S04]  /*0d00*/  STS.U16 [R12+UR16], R13 ;  /* 0x0000000d0c007988 */ /* 0x0003e80008000410 */
[----:B------:R1:W-:Y:S02]  /*0d10*/  STS.U16 [R16], R18 ;  /* 0x0000001210007388 */ /* 0x0003e40000000400 */
.L_x_99:
[----:B------:R-:W-:Y:S05]  /*0d20*/  BSYNC.RECONVERGENT B1 ;  /* 0x0000000000017941 */ /* 0x000fea0003800200 */
.L_x_98:
[----:B------:R-:W-:Y:S01]  /*0d30*/  BAR.SYNC.DEFER_BLOCKING 0x0 ;  /* 0x0000000000007b1d */ /* 0x000fe20000010000 */
[----:B------:R-:W-:-:S05]  /*0d40*/  @P2 IMAD R10, R10, UR7, R15 ;  /* 0x000000070a0a2c24 */ /* 0x000fca000f8e020f */
[C---:B01----:R-:W-:Y:S02]  /*0d50*/  @P2 LEA R12, R10.reuse, UR6, 0x1 ;  /* 0x000000060a0c2c11 */ /* 0x043fe4000f8e08ff */
[----:B------:R-:W-:-:S03]  /*0d60*/  @P2 LEA R10, R10, UR16, 0x1 ;  /* 0x000000100a0a2c11 */ /* 0x000fc6000f8e08ff */
[----:B------:R0:W1:Y:S04]  /*0d70*/  @P2 LDS R11, [R12] ;  /* 0x000000000c0b2984 */ /* 0x0000680000000800 */
[----:B------:R0:W2:Y:S02]  /*0d80*/  @P2 LDS R13, [R10] ;  /* 0x000000000a0d2984 */ /* 0x0000a40000000800 */
.L_x_97:
[----:B------:R-:W-:Y:S05]  /*0d90*/  BSYNC.RECONVERGENT B0 ;  /* 0x0000000000007941 */ /* 0x000fea0003800200 */
.L_x_95:
[----:B0-----:R-:W-:Y:S01]  /*0da0*/  IABS R10, UR19 ;  /* 0x00000013000a7c13 */ /* 0x001fe20008000000 */
[----:B------:R-:W-:Y:S01]  /*0db0*/  @!UP0 UIADD3 UR5, UPT, UPT, UR5, 0x1, URZ ;  /* 0x0000000105058890 */ /* 0x000fe2000fffe0ff */
[----:B------:R-:W-:Y:S01]  /*0dc0*/  MOV R15, UR10 ;  /* 0x0000000a000f7c02 */ /* 0x000fe20008000f00 */
[----:B------:R-:W-:Y:S01]  /*0dd0*/  ULOP3.LUT UR7, URZ, UR19, URZ, 0x33, !UPT ;  /* 0x00000013ff077292 */ /* 0x000fe2000f8e33ff */
[----:B------:R-:W-:Y:S01]  /*0de0*/  R2UR UR6, R10 ;  /* 0x000000000a0672ca */ /* 0x000fe200000e0000 */
[----:B-----5:R-:W-:Y:S01]  /*0df0*/  HFMA2 R9, R9, 1, 1, R8 ;  /* 0x3c003c0009097831 */ /* 0x020fe20000000008 */
[----:B-1----:R0:W-:Y:S01]  /*0e00*/  @!P0 STG.E desc[UR12][R6.64], R11 ;  /* 0x0000000b06008986 */ /* 0x0021e2000c10190c */
[----:B------:R-:W-:-:S03]  /*0e10*/  IMAD R0, R15, UR15, R0 ;  /* 0x0000000f0f007c24 */ /* 0x000fc6000f8e0200 */
[----:B--2---:R0:W-:Y:S04]  /*0e20*/  @!P0 STG.E desc[UR12][R4.64], R13 ;  /* 0x0000000d04008986 */ /* 0x0041e8000c10190c */
[----:B------:R0:W-:Y:S03]  /*0e30*/  @!P0 STG.E desc[UR12][R2.64], R9 ;  /* 0x0000000902008986 */ /* 0x0001e6000c10190c */
[----:B------:R-:W-:Y:S02]  /*0e40*/  UISETP.GE.U32.AND UP2, UPT, UR4, UR6, UPT ;  /* 0x000000060400728c */ /* 0x000fe4000bf46070 */
[----:B------:R-:W-:-:S04]  /*0e50*/  ULOP3.LUT UR6, UR9, UR19, URZ, 0x3c, !UPT ;  /* 0x0000001309067292 */ /* 0x000fc8000f8e3cff */
[----:B------:R-:W-:-:S05]  /*0e60*/  UISETP.GE.AND UP3, UPT, UR6, URZ, UPT ;  /* 0x000000ff0600728c */ /* 0x000fca000bf66270 */
[----:B------:R-:W-:-:S07]  /*0e70*/  @UP2 UIADD3 UR5, UPT, UPT, UR5, 0x1, URZ ;  /* 0x0000000105052890 */ /* 0x000fce000fffe0ff */
[----:B------:R-:W-:Y:S02]  /*0e80*/  UMOV UR6, UR5 ;  /* 0x0000000500067c82 */ /* 0x000fe40008000000 */
[----:B------:R-:W-:-:S04]  /*0e90*/  @!UP3 UIADD3 UR6, UPT, UPT, -UR6, URZ, URZ ;  /* 0x000000ff0606b290 */ /* 0x000fc8000fffe1ff */
[----:B------:R-:W-:Y:S02]  /*0ea0*/  USEL UR6, UR7, UR6, !UP1 ;  /* 0x0000000607067287 */ /* 0x000fe4000c800000 */
[----:B------:R-:W-:Y:S02]  /*0eb0*/  UIADD3 UR7, UPT, UPT, UR18, UR19, URZ ;  /* 0x0000001312077290 */ /* 0x000fe4000fffe0ff */
[----:B------:R-:W-:-:S04]  /*0ec0*/  UIMAD UR6, UR6, UR14, UR17 ;  /* 0x0000000e060672a4 */ /* 0x000fc8000f8e0211 */
[----:B------:R-:W-:Y:S01]  /*0ed0*/  UIMAD UR6, UR6, UR15, URZ ;  /* 0x0000000f060672a4 */ /* 0x000fe2000f8e02ff */
[----:B------:R-:W-:-:S05]  /*0ee0*/  MOV R17, UR7 ;  /* 0x0000000700117c02 */ /* 0x000fca0008000f00 */
[----:B------:R-:W-:Y:S01]  /*0ef0*/  MOV R15, UR6 ;  /* 0x00000006000f7c02 */ /* 0x000fe20008000f00 */
[----:B------:R-:W-:-:S04]  /*0f00*/  IMAD R17, R17, UR6, R0 ;  /* 0x0000000611117c24 */ /* 0x000fc8000f8e0200 */
[----:B------:R-:W-:Y:S01]  /*0f10*/  IMAD R15, R15, UR19, R0 ;  /* 0x000000130f0f7c24 */ /* 0x000fe2000f8e0200 */
[----:B0-----:R-:W-:Y:S06]  /*0f20*/  @P0 EXIT ;  /* 0x000000000000094d */ /* 0x001fec0003800000 */
[----:B------:R-:W0:Y:S08]  /*0f30*/  LDC.64 R2, c[0x0][0x380] ;  /* 0x0000e000ff027b82 */ /* 0x000e300000000a00 */
[----:B------:R-:W1:Y:S08]  /*0f40*/  LDC.64 R4, c[0x0][0x388] ;  /* 0x0000e200ff047b82 */ /* 0x000e700000000a00 */
[----:B------:R-:W2:Y:S01]  /*0f50*/  LDC.64 R6, c[0x0][0x390] ;  /* 0x0000e400ff067b82 */ /* 0x000ea20000000a00 */
[----:B0-----:R-:W-:-:S05]  /*0f60*/  IMAD.WIDE R2, R15, 0x2, R2 ;  /* 0x000000020f027825 */ /* 0x001fca00078e0202 */
[----:B------:R-:W-:Y:S01]  /*0f70*/  STG.E desc[UR12][R2.64], R11 ;  /* 0x0000000b02007986 */ /* 0x000fe2000c10190c */
[----:B-1----:R-:W-:-:S05]  /*0f80*/  IMAD.WIDE R4, R17, 0x2, R4 ;  /* 0x0000000211047825 */ /* 0x002fca00078e0204 */
[----:B------:R-:W-:Y:S01]  /*0f90*/  STG.E desc[UR12][R4.64], R13 ;  /* 0x0000000d04007986 */ /* 0x000fe2000c10190c */
[----:B--2---:R-:W-:-:S05]  /*0fa0*/  IMAD.WIDE R6, R17, 0x2, R6 ;  /* 0x0000000211067825 */ /* 0x004fca00078e0206 */
[----:B------:R-:W-:Y:S01]  /*0fb0*/  STG.E desc[UR12][R6.64], R9 ;  /* 0x0000000906007986 */ /* 0x000fe2000c10190c */
[----:B------:R-:W-:Y:S05]  /*0fc0*/  EXIT ;  /* 0x000000000000794d */ /* 0x000fea0003800000 */
.L_x_102:
        /* <DEDUP_REMOVED lines=11> */
.L_x_709:


//--------------------- .text._ZN17fastertransformer34add_fusedQKV_bias_transpose_kernelI6__halfEEvPT_S3_S3_S3_PKS2_PKiiiiiiPKfi --------------------------
	.section	.text._ZN17fastertransformer34add_fusedQKV_bias_transpose_kernelI6__halfEEvPT_S3_S3_S3_PKS2_PKiiiiiiPKfi,"ax",@progbits
	.align	128
        .global         _ZN17fastertransformer34add_fusedQKV_bias_transpose_kernelI6__halfEEvPT_S3_S3_S3_PKS2_PKiiiiiiPKfi
        .type           _ZN17fastertransformer34add_fusedQKV_bias_transpose_kernelI6__halfEEvPT_S3_S3_S3_PKS2_PKiiiiiiPKfi,@function
        .size           _ZN17fastertransformer34add_fusedQKV_bias_transpose_kernelI6__halfEEvPT_S3_S3_S3_PKS2_PKiiiiiiPKfi,(.L_x_710 - _ZN17fastertransformer34add_fusedQKV_bias_transpose_kernelI6__halfEEvPT_S3_S3_S3_PKS2_PKiiiiiiPKfi)
        .other          _ZN17fastertransformer34add_fusedQKV_bias_transpose_kernelI6__halfEEvPT_S3_S3_S3_PKS2_PKiiiiiiPKfi,@"STO_CUDA_ENTRY STV_DEFAULT"
_ZN17fastertransformer34add_fusedQKV_bias_transpose_kernelI6__halfEEvPT_S3_S3_S3_PKS2_PKiiiiiiPKfi:
.text._ZN17fastertransformer34add_fusedQKV_bias_transpose_kernelI6__halfEEvPT_S3_S3_S3_PKS2_PKiiiiiiPKfi:
[----:B------:R-:W0:Y:S01]  /*0000*/  LDC R1, c[0x0][0x37c] ;  /* 0x0000df00ff017b82 */ /* 0x000e220000000800 */
[----:B------:R-:W1:Y:S07]  /*0010*/  S2R R0, SR_CTAID.X ;  /* 0x0000000000007919 */ /* 0x000e6e0000002500 */
[----:B------:R-:W2:Y:S01]  /*0020*/  LDC.64 R14, c[0x0][0x3b8] ;  /* 0x0000ee00ff0e7b82 */ /* 0x000ea20000000a00 */
[----:B------:R-:W2:Y:S01]  /*0030*/  LDCU UR5, c[0x0][0x3c0] ;  /* 0x00007800ff0577ac */ /* 0x000ea20008000800 */
[----:B0-----:R-:W-:Y:S01]  /*0040*/  VIADD R1, R1, 0xffffffe8 ;  /* 0xffffffe801017836 */ /* 0x001fe20000000000 */
[----:B------:R-:W1:Y:S01]  /*0050*/  S2R R9, SR_TID.X ;  /* 0x0000000000097919 */ /* 0x000e620000002100 */
[----:B------:R-:W1:Y:S04]  /*0060*/  LDCU UR4, c[0x0][0x360] ;  /* 0x00006c00ff0477ac */ /* 0x000e680008000800 */
[----:B------:R-:W0:Y:S08]  /*0070*/  LDC.64 R2, c[0x0][0x380] ;  /* 0x0000e000ff027b82 */ /* 0x000e300000000a00 */
[----:B------:R-:W3:Y:S01]  /*0080*/  LDC.64 R4, c[0x0][0x388] ;  /* 0x0000e200ff047b82 */ /* 0x000ee20000000a00 */
[----:B--2---:R-:W-:-:S07]  /*0090*/  IMAD R15, R15, UR5, RZ ;  /* 0x000000050f0f7c24 */ /* 0x004fce000f8e02ff */
[----:B------:R-:W2:Y:S01]  /*00a0*/  LDC.64 R6, c[0x0][0x390] ;  /* 0x0000e400ff067b82 */ /* 0x000ea20000000a00 */
[----:B------:R-:W-:-:S04]  /*00b0*/  IMAD R13, R15, R14, RZ ;  /* 0x0000000e0f0d7224 */ /* 0x000fc800078e02ff */
[----:B------:R-:W-:Y:S01]  /*00c0*/  IMAD R13, R13, 0x3, RZ ;  /* 0x000000030d0d7824 */ /* 0x000fe200078e02ff */
[----:B0-----:R0:W-:Y:S01]  /*00d0*/  STL.64 [R1], R2 ;  /* 0x0000000201007387 */ /* 0x0011e20000100a00 */
[----:B-1----:R-:W-:-:S05]  /*00e0*/  IMAD R0, R0, UR4, R9 ;  /* 0x0000000400007c24 */ /* 0x002fca000f8e0209 */
[----:B------:R-:W-:Y:S01]  /*00f0*/  ISETP.GE.AND P0, PT, R0, R13, PT ;  /* 0x0000000d0000720c */ /* 0x000fe20003f06270 */
[----:B---3--:R0:W-:Y:S04]  /*0100*/  STL.64 [R1+0x8], R4 ;  /* 0x0000080401007387 */ /* 0x0081e80000100a00 */
[----:B--2---:R0:W-:Y:S08]  /*0110*/  STL.64 [R1+0x10], R6 ;  /* 0x0000100601007387 */ /* 0x0041f00000100a00 */
[----:B------:R-:W-:Y:S05]  /*0120*/  @P0 EXIT ;  /* 0x000000000000094d */ /* 0x000fea0003800000 */
[----:B------:R-:W1:Y:S01]  /*0130*/  LDCU UR8, c[0x0][0x3d0] ;  /* 0x00007a00ff0877ac */ /* 0x000e620008000800 */
[----:B------:R-:W-:Y:S01]  /*0140*/  IMAD R17, R15, 0x3, RZ ;  /* 0x000000030f117824 */ /* 0x000fe200078e02ff */
[----:B------:R-:W2:Y:S01]  /*0150*/  LDCU UR5, c[0x0][0x370] ;  /* 0x00006e00ff0577ac */ /* 0x000ea20008000800 */
[----:B------:R-:W3:Y:S01]  /*0160*/  LDCU.64 UR6, c[0x0][0x358] ;  /* 0x00006b00ff0677ac */ /* 0x000ee20008000a00 */
[----:B-1----:R-:W-:Y:S02]  /*0170*/  UISETP.NE.AND UP0, UPT, UR8, 0x2, UPT ;  /* 0x000000020800788c */ /* 0x002fe4000bf05270 */
[----:B--2---:R-:W-:-:S07]  /*0180*/  UIMAD UR4, UR4, UR5, URZ ;  /* 0x00000005040472a4 */ /* 0x004fce000f8e02ff */
[----:B---3--:R-:W-:Y:S05]  /*0190*/  BRA.U UP0, `(.L_x_103) ;  /* 0x0000001100c07547 */ /* 0x008fea000b800000 */
[----:B------:R-:W1:Y:S02]  /*01a0*/  LDCU.64 UR8, c[0x0][0x3a8] ;  /* 0x00007500ff0877ac */ /* 0x000e640008000a00 */
[----:B-1----:R-:W-:-:S04]  /*01b0*/  UISETP.NE.U32.AND UP0, UPT, UR8, URZ, UPT ;  /* 0x000000ff0800728c */ /* 0x002fc8000bf05070 */
[----:B------:R-:W-:-:S09]  /*01c0*/  UISETP.NE.AND.EX UP0, UPT, UR9, URZ, UPT, UP0 ;  /* 0x000000ff0900728c */ /* 0x000fd2000bf05300 */
[----:B------:R-:W-:Y:S05]  /*01d0*/  BRA.U !UP0, `(.L_x_104) ;  /* 0x0000000908647547 */ /* 0x000fea000b800000 */
[----:B------:R-:W-:Y:S01]  /*01e0*/  IABS R12, R17 ;  /* 0x00000011000c7213 */ /* 0x000fe20000000000 */
[----:B------:R-:W1:Y:S01]  /*01f0*/  LDC R14, c[0x0][0x3c0] ;  /* 0x0000f000ff0e7b82 */ /* 0x000e620000000800 */
[----:B------:R-:W2:Y:S02]  /*0200*/  LDCU UR5, c[0x0][0x3bc] ;  /* 0x00007780ff0577ac */ /* 0x000ea40008000800 */
[----:B0-----:R-:W0:Y:S01]  /*0210*/  I2F.RP R6, R12 ;  /* 0x0000000c00067306 */ /* 0x001e220000209400 */
[----:B------:R-:W3:Y:S04]  /*0220*/  LDCU.64 UR8, c[0x0][0x398] ;  /* 0x00007300ff0877ac */ /* 0x000ee80008000a00 */
[----:B------:R-:W4:Y:S08]  /*0230*/  LDC R16, c[0x0][0x3b4] ;  /* 0x0000ed00ff107b82 */ /* 0x000f300000000800 */
[----:B------:R-:W1:Y:S01]  /*0240*/  LDC.64 R4, c[0x0][0x3a0] ;  /* 0x0000e800ff047b82 */ /* 0x000e620000000a00 */
[----:B0-----:R-:W0:Y:S07]  /*0250*/  MUFU.RCP R6, R6 ;  /* 0x0000000600067308 */ /* 0x001e2e0000001000 */
[----:B------:R-:W1:Y:S01]  /*0260*/  LDC.64 R2, c[0x0][0x3a8] ;  /* 0x0000ea00ff027b82 */ /* 0x000e620000000a00 */
[----:B0-----:R-:W-:-:S04]  /*0270*/  VIADD R18, R6, 0xffffffe ;  /* 0x0ffffffe06127836 */ /* 0x001fc80000000000 */
[----:B------:R0:W5:Y:S02]  /*0280*/  F2I.FTZ.U32.TRUNC.NTZ R19, R18 ;  /* 0x0000001200137305 */ /* 0x000164000021f000 */
[----:B0-----:R-:W-:Y:S01]  /*0290*/  IMAD.MOV.U32 R18, RZ, RZ, RZ ;  /* 0x000000ffff127224 */ /* 0x001fe200078e00ff */
[----:B-----5:R-:W-:-:S05]  /*02a0*/  IADD3 R7, PT, PT, RZ, -R19, RZ ;  /* 0x80000013ff077210 */ /* 0x020fca0007ffe0ff */
[----:B------:R-:W-:-:S04]  /*02b0*/  IMAD R7, R7, R12, RZ ;  /* 0x0000000c07077224 */ /* 0x000fc800078e02ff */
[----:B--234-:R-:W-:-:S07]  /*02c0*/  IMAD.HI.U32 R18, R19, R7, R18 ;  /* 0x0000000713127227 */ /* 0x01cfce00078e0012 */
.L_x_105:
[----:B------:R-:W-:Y:S02]  /*02d0*/  IABS R9, R15 ;  /* 0x0000000f00097213 */ /* 0x000fe40000000000 */
[----:B------:R-:W-:Y:S02]  /*02e0*/  IABS R6, R17 ;  /* 0x0000001100067213 */ /* 0x000fe40000000000 */
[----:B0-----:R-:W0:Y:S01]  /*02f0*/  I2F.RP R8, R9 ;  /* 0x0000000900087306 */ /* 0x001e220000209400 */
[----:B------:R-:W-:Y:S02]  /*0300*/  IABS R20, R0 ;  /* 0x0000000000147213 */ /* 0x000fe40000000000 */
[----:B------:R-:W-:Y:S01]  /*0310*/  IMAD.MOV R11, RZ, RZ, -R6 ;  /* 0x000000ffff0b7224 */ /* 0x000fe200078e0a06 */
[----:B-1----:R-:W-:Y:S02]  /*0320*/  IABS R23, R14 ;  /* 0x0000000e00177213 */ /* 0x002fe40000000000 */
[----:B------:R-:W-:-:S02]  /*0330*/  IMAD.HI.U32 R19, R18, R20, RZ ;  /* 0x0000001412137227 */ /* 0x000fc400078e00ff */
[----:B------:R-:W1:Y:S02]  /*0340*/  I2F.RP R10, R23 ;  /* 0x00000017000a7306 */ /* 0x000e640000209400 */
[----:B------:R-:W-:-:S05]  /*0350*/  IMAD R11, R19, R11, R20 ;  /* 0x0000000b130b7224 */ /* 0x000fca00078e0214 */
[----:B------:R-:W-:Y:S01]  /*0360*/  ISETP.GT.U32.AND P1, PT, R12, R11, PT ;  /* 0x0000000b0c00720c */ /* 0x000fe20003f24070 */
[----:B0-----:R-:W0:Y:S08]  /*0370*/  MUFU.RCP R8, R8 ;  /* 0x0000000800087308 */ /* 0x001e300000001000 */
[----:B-1----:R-:W-:Y:S04]  /*0380*/  MUFU.RCP R10, R10 ;  /* 0x0000000a000a7308 */ /* 0x002fe80000001000 */
[----:B------:R-:W-:Y:S01]  /*0390*/  @!P1 IMAD.IADD R11, R11, 0x1, -R6 ;  /* 0x000000010b0b9824 */ /* 0x000fe200078e0a06 */
[----:B------:R-:W-:Y:S01]  /*03a0*/  LOP3.LUT R6, R0, R17, RZ, 0x3c, !PT ;  /* 0x0000001100067212 */ /* 0x000fe200078e3cff */
[----:B------:R-:W-:Y:S01]  /*03b0*/  @!P1 VIADD R19, R19, 0x1 ;  /* 0x0000000113139836 */ /* 0x000fe20000000000 */
[----:B------:R-:W-:-:S02]  /*03c0*/  ISETP.NE.AND P1, PT, R17, RZ, PT ;  /* 0x000000ff1100720c */ /* 0x000fc40003f25270 */
[----:B0-----:R-:W-:Y:S02]  /*03d0*/  IADD3 R7, PT, PT, R8, 0xffffffe, RZ ;  /* 0x0ffffffe08077810 */ /* 0x001fe40007ffe0ff */
[----:B------:R-:W-:Y:S02]  /*03e0*/  ISETP.GE.AND P2, PT, R6, RZ, PT ;  /* 0x000000ff0600720c */ /* 0x000fe40003f46270 */
[----:B------:R-:W-:Y:S02]  /*03f0*/  ISETP.GE.U32.AND P0, PT, R11, R12, PT ;  /* 0x0000000c0b00720c */ /* 0x000fe40003f06070 */
[----:B------:R-:W0:Y:S01]  /*0400*/  F2I.FTZ.U32.TRUNC.NTZ R7, R7 ;  /* 0x0000000700077305 */ /* 0x000e22000021f000 */
[----:B------:R-:W-:-:S05]  /*0410*/  IABS R8, R15 ;  /* 0x0000000f00087213 */ /* 0x000fca0000000000 */
[----:B------:R-:W-:-:S05]  /*0420*/  IMAD.MOV R21, RZ, RZ, -R8 ;  /* 0x000000ffff157224 */ /* 0x000fca00078e0a08 */
[----:B------:R-:W-:Y:S01]  /*0430*/  @P0 VIADD R19, R19, 0x1 ;  /* 0x0000000113130836 */ /* 0x000fe20000000000 */
[----:B0-----:R-:W-:-:S03]  /*0440*/  IADD3 R6, PT, PT, RZ, -R7, RZ ;  /* 0x80000007ff067210 */ /* 0x001fc60007ffe0ff */
[----:B------:R-:W-:Y:S01]  /*0450*/  @!P2 IMAD.MOV R19, RZ, RZ, -R19 ;  /* 0x000000ffff13a224 */ /* 0x000fe200078e0a13 */
[----:B------:R-:W-:Y:S01]  /*0460*/  @!P1 LOP3.LUT R19, RZ, R17, RZ, 0x33, !PT ;  /* 0x00000011ff139212 */ /* 0x000fe200078e33ff */
[----:B------:R-:W-:Y:S02]  /*0470*/  IMAD R11, R6, R9, RZ ;  /* 0x00000009060b7224 */ /* 0x000fe400078e02ff */
[----:B------:R-:W-:-:S05]  /*0480*/  HFMA2 R6, -RZ, RZ, 0, 0 ;  /* 0x00000000ff067431 */ /* 0x000fca00000001ff */
[----:B------:R-:W-:-:S04]  /*0490*/  IMAD.HI.U32 R11, R7, R11, R6 ;  /* 0x0000000b070b7227 */ /* 0x000fc800078e0006 */
[----:B------:R-:W-:Y:S01]  /*04a0*/  VIADD R6, R10, 0xffffffe ;  /* 0x0ffffffe0a067836 */ /* 0x000fe20000000000 */
[----:B------:R-:W-:Y:S01]  /*04b0*/  IADD3 R10, PT, PT, -R19, RZ, RZ ;  /* 0x000000ff130a7210 */ /* 0x000fe20007ffe1ff */
[----:B------:R-:W-:Y:S02]  /*04c0*/  IMAD.HI.U32 R24, R11, R20, RZ ;  /* 0x000000140b187227 */ /* 0x000fe400078e00ff */
[----:B------:R0:W1:Y:S02]  /*04d0*/  F2I.FTZ.U32.TRUNC.NTZ R7, R6 ;  /* 0x0000000600077305 */ /* 0x000064000021f000 */
[----:B------:R-:W-:Y:S02]  /*04e0*/  IMAD R24, R24, R21, R20 ;  /* 0x0000001518187224 */ /* 0x000fe400078e0214 */
[----:B------:R-:W-:-:S03]  /*04f0*/  IMAD R10, R17, R10, R0 ;  /* 0x0000000a110a7224 */ /* 0x000fc600078e0200 */
[----:B------:R-:W-:Y:S02]  /*0500*/  ISETP.GT.U32.AND P0, PT, R9, R24, PT ;  /* 0x000000180900720c */ /* 0x000fe40003f04070 */
[----:B------:R-:W-:Y:S02]  /*0510*/  IABS R26, R10 ;  /* 0x0000000a001a7213 */ /* 0x000fe40000000000 */
[----:B0-----:R-:W-:-:S03]  /*0520*/  MOV R6, RZ ;  /* 0x000000ff00067202 */ /* 0x001fc60000000f00 */
[----:B------:R-:W-:-:S04]  /*0530*/  IMAD.HI.U32 R8, R11, R26, RZ ;  /* 0x0000001a0b087227 */ /* 0x000fc800078e00ff */
[----:B-1----:R-:W-:Y:S02]  /*0540*/  IMAD.MOV R22, RZ, RZ, -R7 ;  /* 0x000000ffff167224 */ /* 0x002fe400078e0a07 */
[----:B------:R-:W-:Y:S02]  /*0550*/  @!P0 IMAD.IADD R24, R24, 0x1, -R9 ;  /* 0x0000000118188824 */ /* 0x000fe400078e0a09 */
[----:B------:R-:W-:Y:S02]  /*0560*/  IMAD R26, R8, R21, R26 ;  /* 0x00000015081a7224 */ /* 0x000fe400078e021a */
[----:B------:R-:W-:Y:S01]  /*0570*/  IMAD R21, R22, R23, RZ ;  /* 0x0000001716157224 */ /* 0x000fe200078e02ff */
[C---:B------:R-:W-:Y:S02]  /*0580*/  ISETP.GT.U32.AND P1, PT, R9.reuse, R24, PT ;  /* 0x000000180900720c */ /* 0x040fe40003f24070 */
[----:B------:R-:W-:Y:S01]  /*0590*/  ISETP.GT.U32.AND P3, PT, R9, R26, PT ;  /* 0x0000001a0900720c */ /* 0x000fe20003f64070 */
[----:B------:R-:W-:Y:S01]  /*05a0*/  IMAD.HI.U32 R21, R7, R21, R6 ;  /* 0x0000001507157227 */ /* 0x000fe200078e0006 */
[----:B------:R-:W-:-:S04]  /*05b0*/  IADD3 R6, P0, PT, R0, UR8, RZ ;  /* 0x0000000800067c10 */ /* 0x000fc8000ff1e0ff */
[C---:B------:R-:W-:Y:S02]  /*05c0*/  LEA.HI.X.SX32 R7, R0.reuse, UR9, 0x1, P0 ;  /* 0x0000000900077c11 */ /* 0x040fe400080f0eff */
[----:B------:R-:W-:Y:S02]  /*05d0*/  ISETP.GE.AND P0, PT, R0, RZ, PT ;  /* 0x000000ff0000720c */ /* 0x000fe40003f06270 */
[----:B------:R-:W-:Y:S01]  /*05e0*/  IABS R11, R16 ;  /* 0x00000010000b7213 */ /* 0x000fe20000000000 */
[--C-:B------:R-:W-:Y:S01]  /*05f0*/  @!P1 IMAD.IADD R24, R24, 0x1, -R9.reuse ;  /* 0x0000000118189824 */ /* 0x100fe200078e0a09 */
[----:B------:R-:W-:Y:S01]  /*0600*/  ISETP.NE.AND P2, PT, R15, RZ, PT ;  /* 0x000000ff0f00720c */ /* 0x000fe20003f45270 */
[----:B------:R-:W-:Y:S01]  /*0610*/  @!P3 IMAD.IADD R26, R26, 0x1, -R9 ;  /* 0x000000011a1ab824 */ /* 0x000fe200078e0a09 */
[----:B------:R-:W-:Y:S01]  /*0620*/  LOP3.LUT R25, RZ, R15, RZ, 0x33, !PT ;  /* 0x0000000fff197212 */ /* 0x000fe200078e33ff */
[----:B------:R0:W2:Y:S01]  /*0630*/  LDG.E.S8 R22, desc[UR6][R6.64] ;  /* 0x0000000606167981 */ /* 0x0000a2000c1e1300 */
[----:B------:R-:W-:Y:S01]  /*0640*/  MOV R28, R24 ;  /* 0x00000018001c7202 */ /* 0x000fe20000000f00 */
[----:B------:R-:W-:Y:S01]  /*0650*/  IMAD.MOV.U32 R24, RZ, RZ, R11 ;  /* 0x000000ffff187224 */ /* 0x000fe200078e000b */
[----:B------:R-:W-:-:S02]  /*0660*/  ISETP.GE.U32.AND P1, PT, R26, R9, PT ;  /* 0x000000091a00720c */ /* 0x000fc40003f26070 */
[----:B------:R-:W-:Y:S01]  /*0670*/  LOP3.LUT R9, R10, R15, RZ, 0x3c, !PT ;  /* 0x0000000f0a097212 */ /* 0x000fe200078e3cff */
[----:B------:R-:W1:Y:S01]  /*0680*/  I2F.RP R26, R24 ;  /* 0x00000018001a7306 */ /* 0x000e620000209400 */
[----:B------:R-:W-:Y:S01]  /*0690*/  @!P0 IMAD.MOV R28, RZ, RZ, -R28 ;  /* 0x000000ffff1c8224 */ /* 0x000fe200078e0a1c */
[----:B------:R-:W-:Y:S02]  /*06a0*/  @!P3 IADD3 R8, PT, PT, R8, 0x1, RZ ;  /* 0x000000010808b810 */ /* 0x000fe40007ffe0ff */
[----:B------:R-:W-:Y:S01]  /*06b0*/  ISETP.GE.AND P4, PT, R9, RZ, PT ;  /* 0x000000ff0900720c */ /* 0x000fe20003f86270 */
[----:B0-----:R-:W-:Y:S01]  /*06c0*/  IMAD.HI.U32 R6, R21, R20, RZ ;  /* 0x0000001415067227 */ /* 0x001fe200078e00ff */
[----:B------:R-:W-:-:S03]  /*06d0*/  SEL R11, R25, R28, !P2 ;  /* 0x0000001c190b7207 */ /* 0x000fc60005000000 */
[----:B------:R-:W-:Y:S01]  /*06e0*/  IMAD.MOV R7, RZ, RZ, -R6 ;  /* 0x000000ffff077224 */ /* 0x000fe200078e0a06 */
[----:B------:R-:W-:Y:S01]  /*06f0*/  IABS R9, R11 ;  /* 0x0000000b00097213 */ /* 0x000fe20000000000 */
[----:B------:R-:W-:Y:S01]  /*0700*/  @P1 VIADD R8, R8, 0x1 ;  /* 0x0000000108081836 */ /* 0x000fe20000000000 */
[----:B------:R-:W-:Y:S01]  /*0710*/  LOP3.LUT R11, R11, R14, RZ, 0x3c, !PT ;  /* 0x0000000e0b0b7212 */ /* 0x000fe200078e3cff */
[----:B------:R-:W-:Y:S01]  /*0720*/  IMAD R20, R23, R7, R20 ;  /* 0x0000000717147224 */ /* 0x000fe200078e0214 */
[----:B------:R-:W-:Y:S01]  /*0730*/  MOV R6, R9 ;  /* 0x0000000900067202 */ /* 0x000fe20000000f00 */
[----:B-1----:R-:W0:Y:S01]  /*0740*/  MUFU.RCP R26, R26 ;  /* 0x0000001a001a7308 */ /* 0x002e220000001000 */
[----:B------:R-:W-:Y:S01]  /*0750*/  ISETP.GE.AND P1, PT, R11, RZ, PT ;  /* 0x000000ff0b00720c */ /* 0x000fe20003f26270 */
[----:B------:R-:W-:Y:S02]  /*0760*/  @!P4 IMAD.MOV R8, RZ, RZ, -R8 ;  /* 0x000000ffff08c224 */ /* 0x000fe400078e0a08 */
[----:B------:R-:W-:-:S03]  /*0770*/  IMAD.HI.U32 R21, R21, R6, RZ ;  /* 0x0000000615157227 */ /* 0x000fc600078e00ff */
[----:B------:R-:W-:Y:S01]  /*0780*/  SEL R25, R25, R8, !P2 ;  /* 0x0000000819197207 */ /* 0x000fe20005000000 */
[----:B------:R-:W-:Y:S01]  /*0790*/  IMAD.MOV R7, RZ, RZ, -R21 ;  /* 0x000000ffff077224 */ /* 0x000fe200078e0a15 */
[----:B------:R-:W1:Y:S03]  /*07a0*/  LDC.64 R8, c[0x0][0x3c8] ;  /* 0x0000f200ff087b82 */ /* 0x000e660000000a00 */
[----:B------:R-:W-:-:S05]  /*07b0*/  IMAD R6, R23, R7, R6 ;  /* 0x0000000717067224 */ /* 0x000fca00078e0206 */
[----:B------:R-:W-:Y:S02]  /*07c0*/  ISETP.GT.U32.AND P4, PT, R23, R6, PT ;  /* 0x000000061700720c */ /* 0x000fe40003f84070 */
[----:B0-----:R-:W-:-:S06]  /*07d0*/  IADD3 R7, PT, PT, R26, 0xffffffe, RZ ;  /* 0x0ffffffe1a077810 */ /* 0x001fcc0007ffe0ff */
[----:B------:R-:W0:Y:S05]  /*07e0*/  F2I.FTZ.U32.TRUNC.NTZ R7, R7 ;  /* 0x0000000700077305 */ /* 0x000e2a000021f000 */
[----:B------:R-:W-:Y:S02]  /*07f0*/  @!P4 IMAD.IADD R6, R6, 0x1, -R23 ;  /* 0x000000010606c824 */ /* 0x000fe400078e0a17 */
[----:B-1----:R-:W-:-:S03]  /*0800*/  IMAD.WIDE R8, R25, 0x4, R8 ;  /* 0x0000000419087825 */ /* 0x002fc600078e0208 */
[----:B------:R-:W-:Y:S01]  /*0810*/  ISETP.GE.U32.AND P2, PT, R6, R23, PT ;  /* 0x000000170600720c */ /* 0x000fe20003f46070 */
[----:B------:R-:W-:Y:S02]  /*0820*/  HFMA2 R6, -RZ, RZ, 0, 0 ;  /* 0x00000000ff067431 */ /* 0x000fe400000001ff */
[----:B------:R1:W3:Y:S01]  /*0830*/  LDG.E R8, desc[UR6][R8.64] ;  /* 0x0000000608087981 */ /* 0x0002e2000c1e1900 */
[----:B0-----:R-:W-:-:S04]  /*0840*/  IMAD.MOV R27, RZ, RZ, -R7 ;  /* 0x000000ffff1b7224 */ /* 0x001fc800078e0a07 */
[----:B------:R-:W-:-:S04]  /*0850*/  IMAD R27, R27, R24, RZ ;  /* 0x000000181b1b7224 */ /* 0x000fc800078e02ff */
[----:B------:R-:W-:-:S04]  /*0860*/  IMAD.HI.U32 R28, R7, R27, R6 ;  /* 0x0000001b071c7227 */ /* 0x000fc800078e0006 */
[----:B------:R-:W-:-:S06]  /*0870*/  IMAD.WIDE R6, R19, 0x4, R2 ;  /* 0x0000000413067825 */ /* 0x000fcc00078e0202 */
[----:B------:R-:W4:Y:S01]  /*0880*/  LDG.E R6, desc[UR6][R6.64] ;  /* 0x0000000606067981 */ /* 0x000f22000c1e1900 */
[----:B------:R-:W-:-:S04]  /*0890*/  IMAD.WIDE R10, R10, 0x2, R4 ;  /* 0x000000020a0a7825 */ /* 0x000fc800078e0204 */
[----:B------:R-:W-:Y:S02]  /*08a0*/  IMAD R26, R25, 0x8, R1 ;  /* 0x00000008191a7824 */ /* 0x000fe400078e0201 */
[----:B------:R0:W5:Y:S04]  /*08b0*/  LDG.E.U16.CONSTANT R11, desc[UR6][R10.64] ;  /* 0x000000060a0b7981 */ /* 0x000168000c1e9500 */
[----:B------:R-:W5:Y:S01]  /*08c0*/  LDL.64 R26, [R26] ;  /* 0x000000001a1a7983 */ /* 0x000f620000100a00 */
[----:B------:R-:W-:Y:S02]  /*08d0*/  ISETP.GT.U32.AND P5, PT, R23, R20, PT ;  /* 0x000000141700720c */ /* 0x000fe40003fa4070 */
[----:B------:R-:W-:-:S11]  /*08e0*/  @!P4 IADD3 R21, PT, PT, R21, 0x1, RZ ;  /* 0x000000011515c810 */ /* 0x000fd60007ffe0ff */
[----:B------:R-:W-:-:S05]  /*08f0*/  @!P5 IMAD.IADD R20, R20, 0x1, -R23 ;  /* 0x000000011414d824 */ /* 0x000fca00078e0a17 */
[----:B------:R-:W-:Y:S02]  /*0900*/  ISETP.GT.U32.AND P5, PT, R23, R20, PT ;  /* 0x000000141700720c */ /* 0x000fe40003fa4070 */
[----:B------:R-:W-:Y:S02]  /*0910*/  @P2 IADD3 R21, PT, PT, R21, 0x1, RZ ;  /* 0x0000000115152810 */ /* 0x000fe40007ffe0ff */
[----:B------:R-:W-:Y:S02]  /*0920*/  ISETP.NE.AND P2, PT, R14, RZ, PT ;  /* 0x000000ff0e00720c */ /* 0x000fe40003f45270 */
[----:B------:R-:W-:-:S07]  /*0930*/  @!P1 IADD3 R21, PT, PT, -R21, RZ, RZ ;  /* 0x000000ff15159210 */ /* 0x000fce0007ffe1ff */
[----:B------:R-:W-:-:S04]  /*0940*/  @!P5 IMAD.IADD R20, R20, 0x1, -R23 ;  /* 0x000000011414d824 */ /* 0x000fc800078e0a17 */
[----:B------:R-:W-:Y:S01]  /*0950*/  @!P0 IMAD.MOV R20, RZ, RZ, -R20 ;  /* 0x000000ffff148224 */ /* 0x000fe200078e0a14 */
[----:B------:R-:W-:-:S04]  /*0960*/  IADD3 R0, PT, PT, R0, UR4, RZ ;  /* 0x0000000400007c10 */ /* 0x000fc8000fffe0ff */
[----:B------:R-:W-:Y:S01]  /*0970*/  ISETP.GE.AND P0, PT, R0, R13, PT ;  /* 0x0000000d0000720c */ /* 0x000fe20003f06270 */
[----:B----4-:R-:W-:-:S05]  /*0980*/  IMAD.IADD R19, R19, 0x1, R6 ;  /* 0x0000000113137824 */ /* 0x010fca00078e0206 */
[----:B-1----:R-:W-:-:S05]  /*0990*/  IABS R9, R19 ;  /* 0x0000001300097213 */ /* 0x002fca0000000000 */
[----:B------:R-:W-:-:S05]  /*09a0*/  IMAD.HI.U32 R7, R28, R9, RZ ;  /* 0x000000091c077227 */ /* 0x000fca00078e00ff */
[----:B0-----:R-:W-:-:S05]  /*09b0*/  IADD3 R10, PT, PT, -R7, RZ, RZ ;  /* 0x000000ff070a7210 */ /* 0x001fca0007ffe1ff */
[----:B------:R-:W-:-:S05]  /*09c0*/  IMAD R9, R24, R10, R9 ;  /* 0x0000000a18097224 */ /* 0x000fca00078e0209 */
[----:B------:R-:W-:Y:S02]  /*09d0*/  ISETP.GT.U32.AND P6, PT, R24, R9, PT ;  /* 0x000000091800720c */ /* 0x000fe40003fc4070 */
[----:B------:R-:W-:-:S11]  /*09e0*/  LOP3.LUT R6, R19, R16, RZ, 0x3c, !PT ;  /* 0x0000001013067212 */ /* 0x000fd600078e3cff */
[----:B------:R-:W-:Y:S01]  /*09f0*/  @!P6 IMAD.IADD R9, R9, 0x1, -R24 ;  /* 0x000000010909e824 */ /* 0x000fe200078e0a18 */
[----:B------:R-:W-:-:S04]  /*0a00*/  ISETP.GE.AND P4, PT, R6, RZ, PT ;  /* 0x000000ff0600720c */ /* 0x000fc80003f86270 */
[----:B------:R-:W-:Y:S01]  /*0a10*/  ISETP.GE.U32.AND P3, PT, R9, R24, PT ;  /* 0x000000180900720c */ /* 0x000fe20003f66070 */
[----:B------:R-:W-:Y:S01]  /*0a20*/  @!P6 VIADD R7, R7, 0x1 ;  /* 0x000000010707e836 */ /* 0x000fe20000000000 */
[----:B------:R-:W-:Y:S01]  /*0a30*/  ISETP.NE.AND P6, PT, R16, RZ, PT ;  /* 0x000000ff1000720c */ /* 0x000fe20003fc5270 */
[----:B--2---:R0:W3:Y:S01]  /*0a40*/  I2F.S16 R9, R22 ;  /* 0x0000001600097306 */ /* 0x0040e20000101400 */
[----:B------:R-:W-:-:S09]  /*0a50*/  LOP3.LUT R6, RZ, R14, RZ, 0x33, !PT ;  /* 0x0000000eff067212 */ /* 0x000fd200078e33ff */
[----:B------:R-:W-:-:S04]  /*0a60*/  @P3 VIADD R7, R7, 0x1 ;  /* 0x0000000107073836 */ /* 0x000fc80000000000 */
[----:B------:R-:W-:Y:S01]  /*0a70*/  @!P4 IMAD.MOV R7, RZ, RZ, -R7 ;  /* 0x000000ffff07c224 */ /* 0x000fe200078e0a07 */
[----:B------:R-:W-:Y:S02]  /*0a80*/  @!P6 LOP3.LUT R7, RZ, R16, RZ, 0x33, !PT ;  /* 0x00000010ff07e212 */ /* 0x000fe400078e33ff */
[----:B0-----:R-:W-:-:S03]  /*0a90*/  SEL R22, R6, R21, !P2 ;  /* 0x0000001506167207 */ /* 0x001fc60005000000 */
[----:B------:R-:W-:Y:S02]  /*0aa0*/  IMAD.MOV R10, RZ, RZ, -R7 ;  /* 0x000000ffff0a7224 */ /* 0x000fe400078e0a07 */
[----:B---3--:R-:W-:Y:S01]  /*0ab0*/  FMUL.FTZ R8, R9, R8 ;  /* 0x0000000809087220 */ /* 0x008fe20000410000 */
[----:B------:R-:W-:Y:S02]  /*0ac0*/  IMAD R9, R7, UR5, R22 ;  /* 0x0000000507097c24 */ /* 0x000fe4000f8e0216 */
[----:B------:R-:W-:Y:S01]  /*0ad0*/  IMAD R10, R16, R10, R19 ;  /* 0x0000000a100a7224 */ /* 0x000fe200078e0213 */
[----:B------:R-:W-:-:S03]  /*0ae0*/  SEL R7, R6, R20, !P2 ;  /* 0x0000001406077207 */ /* 0x000fc60005000000 */
[----:B------:R-:W-:Y:S01]  /*0af0*/  IMAD R9, R9, R16, R10 ;  /* 0x0000001009097224 */ /* 0x000fe200078e020a */
[----:B------:R-:W-:-:S03]  /*0b00*/  F2FP.F16.F32.PACK_AB R8, RZ, R8 ;  /* 0x00000008ff08723e */ /* 0x000fc600000000ff */
[----:B------:R-:W-:Y:S02]  /*0b10*/  IMAD R7, R9, R14, R7 ;  /* 0x0000000e09077224 */ /* 0x000fe400078e0207 */
[----:B-----5:R-:W-:Y:S02]  /*0b20*/  HADD2 R8, R8.H0_H0, R11.H0_H0 ;  /* 0x2000000b08087230 */ /* 0x020fe40000000800 */
[----:B------:R-:W-:-:S05]  /*0b30*/  IMAD.WIDE R26, R7, 0x2, R26 ;  /* 0x00000002071a7825 */ /* 0x000fca00078e021a */
[----:B------:R0:W-:Y:S01]  /*0b40*/  ST.E.U16 desc[UR6][R26.64], R8 ;  /* 0x000000081a007985 */ /* 0x0001e2000c101506 */
[----:B------:R-:W-:Y:S05]  /*0b50*/  @!P0 BRA `(.L_x_105) ;  /* 0xfffffff400dc8947 */ /* 0x000fea000383ffff */
[----:B------:R-:W-:Y:S05]  /*0b60*/  EXIT ;  /* 0x000000000000794d */ /* 0x000fea0003800000 */
.L_x_104:
[----:B------:R-:W-:Y:S01]  /*0b70*/  IABS R14, R17 ;  /* 0x00000011000e7213 */ /* 0x000fe20000000000 */
[----:B------:R-:W1:Y:S01]  /*0b80*/  LDC R12, c[0x0][0x3c0] ;  /* 0x0000f000ff0c7b82 */ /* 0x000e620000000800 */
[----:B------:R-:W2:Y:S02]  /*0b90*/  LDCU UR5, c[0x0][0x3bc] ;  /* 0x00007780ff0577ac */ /* 0x000ea40008000800 */
[----:B------:R-:W3:Y:S01]  /*0ba0*/  I2F.RP R8, R14 ;  /* 0x0000000e00087306 */ /* 0x000ee20000209400 */
[----:B------:R-:W4:Y:S04]  /*0bb0*/  LDCU.64 UR8, c[0x0][0x398] ;  /* 0x00007300ff0877ac */ /* 0x000f280008000a00 */
[----:B------:R-:W1:Y:S08]  /*0bc0*/  LDC R19, c[0x0][0x3b4] ;  /* 0x0000ed00ff137b82 */ /* 0x000e700000000800 */
[----:B0-----:R-:W0:Y:S01]  /*0bd0*/  LDC.64 R2, c[0x0][0x3a0] ;  /* 0x0000e800ff027b82 */ /* 0x001e220000000a00 */
[----:B---3--:R-:W3:Y:S07]  /*0be0*/  MUFU.RCP R8, R8 ;  /* 0x0000000800087308 */ /* 0x008eee0000001000 */
[----:B------:R-:W0:Y:S01]  /*0bf0*/  LDC.64 R4, c[0x0][0x3c8] ;  /* 0x0000f200ff047b82 */ /* 0x000e220000000a00 */
[----:B---3--:R-:W-:-:S04]  /*0c00*/  VIADD R6, R8, 0xffffffe ;  /* 0x0ffffffe08067836 */ /* 0x008fc80000000000 */
[----:B------:R3:W5:Y:S02]  /*0c10*/  F2I.FTZ.U32.TRUNC.NTZ R7, R6 ;  /* 0x0000000600077305 */ /* 0x000764000021f000 */
[----:B---3--:R-:W-:Y:S01]  /*0c20*/  MOV R6, RZ ;  /* 0x000000ff00067202 */ /* 0x008fe20000000f00 */
[----:B-----5:R-:W-:-:S04]  /*0c30*/  IMAD.MOV R11, RZ, RZ, -R7 ;  /* 0x000000ffff0b7224 */ /* 0x020fc800078e0a07 */
[----:B------:R-:W-:-:S04]  /*0c40*/  IMAD R11, R11, R14, RZ ;  /* 0x0000000e0b0b7224 */ /* 0x000fc800078e02ff */
[----:B-12-4-:R-:W-:-:S07]  /*0c50*/  IMAD.HI.U32 R11, R7, R11, R6 ;  /* 0x0000000b070b7227 */ /* 0x016fce00078e0006 */
.L_x_106:
[----:B-1----:R-:W-:Y:S02]  /*0c60*/  IABS R20, R15 ;  /* 0x0000000f00147213 */ /* 0x002fe40000000000 */
[----:B------:R-:W-:Y:S02]  /*0c70*/  IABS R16, R12 ;  /* 0x0000000c00107213 */ /* 0x000fe40000000000 */
[----:B------:R-:W1:Y:S01]  /*0c80*/  I2F.RP R8, R20 ;  /* 0x0000001400087306 */ /* 0x000e620000209400 */
[----:B------:R-:W-:Y:S02]  /*0c90*/  IABS R6, R17 ;  /* 0x0000001100067213 */ /* 0x000fe40000000000 */
[----:B------:R-:W-:-:S03]  /*0ca0*/  IABS R23, R0 ;  /* 0x0000000000177213 */ /* 0x000fc60000000000 */
[----:B------:R-:W-:Y:S02]  /*0cb0*/  IMAD.MOV R9, RZ, RZ, -R6 ;  /* 0x000000ffff097224 */ /* 0x000fe400078e0a06 */
[----:B------:R-:W2:Y:S01]  /*0cc0*/  I2F.RP R18, R16 ;  /* 0x0000001000127306 */ /* 0x000ea20000209400 */
[----:B------:R-:W-:-:S04]  /*0cd0*/  IMAD.HI.U32 R10, R11, R23, RZ ;  /* 0x000000170b0a7227 */ /* 0x000fc800078e00ff */
[----:B------:R-:W-:-:S03]  /*0ce0*/  IMAD R9, R10, R9, R23 ;  /* 0x000000090a097224 */ /* 0x000fc600078e0217 */
[----:B-1----:R-:W1:Y:S02]  /*0cf0*/  MUFU.RCP R8, R8 ;  /* 0x0000000800087308 */ /* 0x002e640000001000 */
[----:B------:R-:W-:-:S06]  /*0d00*/  ISETP.GT.U32.AND P1, PT, R14, R9, PT ;  /* 0x000000090e00720c */ /* 0x000fcc0003f24070 */
[----:B--2---:R-:W2:Y:S07]  /*0d10*/  MUFU.RCP R18, R18 ;  /* 0x0000001200127308 */ /* 0x004eae0000001000 */
[----:B------:R-:W-:Y:S01]  /*0d20*/  @!P1 IADD3 R9, PT, PT, R9, -R6, RZ ;  /* 0x8000000609099210 */ /* 0x000fe20007ffe0ff */
[----:B------:R-:W-:Y:S01]  /*0d30*/  @!P1 VIADD R10, R10, 0x1 ;  /* 0x000000010a0a9836 */ /* 0x000fe20000000000 */
[----:B------:R-:W-:Y:S01]  /*0d40*/  LOP3.LUT R6, R0, R17, RZ, 0x3c, !PT ;  /* 0x0000001100067212 */ /* 0x000fe200078e3cff */
[----:B-1----:R-:W-:Y:S01]  /*0d50*/  VIADD R7, R8, 0xffffffe ;  /* 0x0ffffffe08077836 */ /* 0x002fe20000000000 */
[----:B------:R-:W-:-:S02]  /*0d60*/  ISETP.GE.U32.AND P0, PT, R9, R14, PT ;  /* 0x0000000e0900720c */ /* 0x000fc40003f06070 */
[----:B------:R-:W-:Y:S01]  /*0d70*/  ISETP.GE.AND P2, PT, R6, RZ, PT ;  /* 0x000000ff0600720c */ /* 0x000fe20003f46270 */
[----:B------:R-:W-:Y:S01]  /*0d80*/  IMAD.MOV.U32 R6, RZ, RZ, RZ ;  /* 0x000000ffff067224 */ /* 0x000fe200078e00ff */
[----:B------:R-:W-:Y:S01]  /*0d90*/  ISETP.NE.AND P1, PT, R17, RZ, PT ;  /* 0x000000ff1100720c */ /* 0x000fe20003f25270 */
[----:B------:R-:W1:Y:S01]  /*0da0*/  F2I.FTZ.U32.TRUNC.NTZ R7, R7 ;  /* 0x0000000700077305 */ /* 0x000e62000021f000 */
[----:B--2---:R-:W-:Y:S01]  /*0db0*/  VIADD R9, R18, 0xffffffe ;  /* 0x0ffffffe12097836 */ /* 0x004fe20000000000 */
[----:B------:R-:W-:-:S06]  /*0dc0*/  IABS R8, R15 ;  /* 0x0000000f00087213 */ /* 0x000fcc0000000000 */
[----:B------:R-:W2:Y:S01]  /*0dd0*/  F2I.FTZ.U32.TRUNC.NTZ R9, R9 ;  /* 0x0000000900097305 */ /* 0x000ea2000021f000 */
[----:B------:R-:W-:-:S05]  /*0de0*/  @P0 IADD3 R10, PT, PT, R10, 0x1, RZ ;  /* 0x000000010a0a0810 */ /* 0x000fca0007ffe0ff */
[----:B------:R-:W-:Y:S01]  /*0df0*/  @!P2 IMAD.MOV R10, RZ, RZ, -R10 ;  /* 0x000000ffff0aa224 */ /* 0x000fe200078e0a0a */
[----:B------:R-:W-:Y:S01]  /*0e00*/  @!P1 LOP3.LUT R10, RZ, R17, RZ, 0x33, !PT ;  /* 0x00000011ff0a9212 */ /* 0x000fe200078e33ff */
[----:B-1----:R-:W-:-:S04]  /*0e10*/  IMAD.MOV R21, RZ, RZ, -R7 ;  /* 0x000000ffff157224 */ /* 0x002fc800078e0a07 */
[----:B------:R-:W-:Y:S01]  /*0e20*/  IMAD R21, R21, R20, RZ ;  /* 0x0000001415157224 */ /* 0x000fe200078e02ff */
[----:B--2---:R-:W-:-:S03]  /*0e30*/  IADD3 R25, PT, PT, RZ, -R9, RZ ;  /* 0x80000009ff197210 */ /* 0x004fc60007ffe0ff */
[----:B------:R-:W-:Y:S01]  /*0e40*/  IMAD.HI.U32 R22, R7, R21, R6 ;  /* 0x0000001507167227 */ /* 0x000fe200078e0006 */
[----:B------:R-:W-:-:S03]  /*0e50*/  IABS R21, R19 ;  /* 0x0000001300157213 */ /* 0x000fc60000000000 */
[----:B------:R-:W-:Y:S01]  /*0e60*/  IMAD R7, R25, R16, RZ ;  /* 0x0000001019077224 */ /* 0x000fe200078e02ff */
[----:B------:R-:W-:Y:S01]  /*0e70*/  IADD3 R25, PT, PT, RZ, -R8, RZ ;  /* 0x80000008ff197210 */ /* 0x000fe20007ffe0ff */
[----:B------:R-:W-:Y:S01]  /*0e80*/  IMAD.MOV.U32 R8, RZ, RZ, RZ ;  /* 0x000000ffff087224 */ /* 0x000fe200078e00ff */
[----:B------:R-:W1:Y:S01]  /*0e90*/  I2F.RP R24, R21 ;  /* 0x0000001500187306 */ /* 0x000e620000209400 */
[----:B------:R-:W-:Y:S02]  /*0ea0*/  IMAD.MOV R6, RZ, RZ, -R10 ;  /* 0x000000ffff067224 */ /* 0x000fe400078e0a0a */
[----:B------:R-:W-:-:S04]  /*0eb0*/  IMAD.HI.U32 R18, R9, R7, R8 ;  /* 0x0000000709127227 */ /* 0x000fc800078e0008 */
[----:B------:R-:W-:-:S04]  /*0ec0*/  IMAD.HI.U32 R8, R22, R23, RZ ;  /* 0x0000001716087227 */ /* 0x000fc800078e00ff */
[----:B------:R-:W-:Y:S02]  /*0ed0*/  IMAD R7, R8, R25, R23 ;  /* 0x0000001908077224 */ /* 0x000fe400078e0217 */
[----:B------:R-:W-:Y:S01]  /*0ee0*/  IMAD R6, R17, R6, R0 ;  /* 0x0000000611067224 */ /* 0x000fe200078e0200 */
[----:B-1----:R-:W1:Y:S02]  /*0ef0*/  MUFU.RCP R24, R24 ;  /* 0x0000001800187308 */ /* 0x002e640000001000 */
[----:B------:R-:W-:Y:S02]  /*0f00*/  ISETP.GT.U32.AND P0, PT, R20, R7, PT ;  /* 0x000000071400720c */ /* 0x000fe40003f04070 */
[----:B------:R-:W-:-:S05]  /*0f10*/  IABS R9, R6 ;  /* 0x0000000600097213 */ /* 0x000fca0000000000 */
[----:B------:R-:W-:Y:S01]  /*0f20*/  IMAD.HI.U32 R8, R22, R9, RZ ;  /* 0x0000000916087227 */ /* 0x000fe200078e00ff */
[----:B------:R-:W-:-:S03]  /*0f30*/  LOP3.LUT R22, R6, R15, RZ, 0x3c, !PT ;  /* 0x0000000f06167212 */ /* 0x000fc600078e3cff */
[----:B------:R-:W-:Y:S01]  /*0f40*/  IMAD R9, R8, R25, R9 ;  /* 0x0000001908097224 */ /* 0x000fe200078e0209 */
[----:B------:R-:W-:Y:S01]  /*0f50*/  ISETP.GE.AND P3, PT, R22, RZ, PT ;  /* 0x000000ff1600720c */ /* 0x000fe20003f66270 */
[----:B------:R-:W-:Y:S01]  /*0f60*/  @!P0 IMAD.IADD R7, R7, 0x1, -R20 ;  /* 0x0000000107078824 */ /* 0x000fe200078e0a14 */
[----:B------:R-:W-:Y:S02]  /*0f70*/  ISETP.GE.AND P0, PT, R0, RZ, PT ;  /* 0x000000ff0000720c */ /* 0x000fe40003f06270 */
[----:B------:R-:W-:Y:S01]  /*0f80*/  ISETP.GT.U32.AND P2, PT, R20, R9, PT ;  /* 0x000000091400720c */ /* 0x000fe20003f44070 */
[----:B-1----:R-:W-:Y:S01]  /*0f90*/  VIADD R22, R24, 0xffffffe ;  /* 0x0ffffffe18167836 */ /* 0x002fe20000000000 */
[----:B------:R-:W-:-:S11]  /*0fa0*/  ISETP.GT.U32.AND P4, PT, R20, R7, PT ;  /* 0x000000071400720c */ /* 0x000fd60003f84070 */
[-C--:B------:R-:W-:Y:S01]  /*0fb0*/  @!P2 IADD3 R9, PT, PT, R9, -R20.reuse, RZ ;  /* 0x800000140909a210 */ /* 0x080fe20007ffe0ff */
[----:B------:R-:W-:Y:S02]  /*0fc0*/  @!P2 VIADD R8, R8, 0x1 ;  /* 0x000000010808a836 */ /* 0x000fe40000000000 */
[----:B------:R-:W-:Y:S01]  /*0fd0*/  @!P4 IMAD.IADD R7, R7, 0x1, -R20 ;  /* 0x000000010707c824 */ /* 0x000fe200078e0a14 */
[----:B------:R-:W-:Y:S01]  /*0fe0*/  ISETP.GE.U32.AND P1, PT, R9, R20, PT ;  /* 0x000000140900720c */ /* 0x000fe20003f26070 */
[----:B------:R-:W-:Y:S01]  /*0ff0*/  IMAD.HI.U32 R9, R18, R23, RZ ;  /* 0x0000001712097227 */ /* 0x000fe200078e00ff */
[----:B------:R-:W-:Y:S02]  /*1000*/  ISETP.NE.AND P4, PT, R15, RZ, PT ;  /* 0x000000ff0f00720c */ /* 0x000fe40003f85270 */
[----:B------:R-:W-:Y:S02]  /*1010*/  MOV R25, R7 ;  /* 0x0000000700197202 */ /* 0x000fe40000000f00 */
[----:B------:R-:W-:Y:S01]  /*1020*/  LOP3.LUT R20, RZ, R15, RZ, 0x33, !PT ;  /* 0x0000000fff147212 */ /* 0x000fe200078e33ff */
[----:B------:R-:W1:Y:S01]  /*1030*/  F2I.FTZ.U32.TRUNC.NTZ R7, R22 ;  /* 0x0000001600077305 */ /* 0x000e62000021f000 */
[----:B------:R-:W-:Y:S01]  /*1040*/  IADD3 R9, PT, PT, -R9, RZ, RZ ;  /* 0x000000ff09097210 */ /* 0x000fe20007ffe1ff */
[----:B------:R-:W-:-:S04]  /*1050*/  @!P0 IMAD.MOV R25, RZ, RZ, -R25 ;  /* 0x000000ffff198224 */ /* 0x000fc800078e0a19 */
[----:B------:R-:W-:Y:S01]  /*1060*/  @P1 VIADD R8, R8, 0x1 ;  /* 0x0000000108081836 */ /* 0x000fe20000000000 */
[----:B------:R-:W-:Y:S01]  /*1070*/  SEL R25, R20, R25, !P4 ;  /* 0x0000001914197207 */ /* 0x000fe20006000000 */
[----:B------:R-:W-:Y:S02]  /*1080*/  IMAD R23, R16, R9, R23 ;  /* 0x0000000910177224 */ /* 0x000fe400078e0217 */
[----:B------:R-:W-:Y:S01]  /*1090*/  @!P3 IMAD.MOV R8, RZ, RZ, -R8 ;  /* 0x000000ffff08b224 */ /* 0x000fe200078e0a08 */
[----:B------:R-:W-:-:S04]  /*10a0*/  IABS R29, R25 ;  /* 0x00000019001d7213 */ /* 0x000fc80000000000 */
[----:B------:R-:W-:Y:S01]  /*10b0*/  SEL R20, R20, R8, !P4 ;  /* 0x0000000814147207 */ /* 0x000fe20006000000 */
[----:B------:R-:W-:Y:S01]  /*10c0*/  IMAD.HI.U32 R18, R18, R29, RZ ;  /* 0x0000001d12127227 */ /* 0x000fe200078e00ff */
[----:B-1----:R-:W-:-:S03]  /*10d0*/  IADD3 R22, PT, PT, RZ, -R7, RZ ;  /* 0x80000007ff167210 */ /* 0x002fc60007ffe0ff */
[----:B0-----:R-:W-:-:S04]  /*10e0*/  IMAD.WIDE R8, R6, 0x2, R2 ;  /* 0x0000000206087825 */ /* 0x001fc800078e0202 */
[----:B------:R-:W-:Y:S01]  /*10f0*/  IMAD.MOV R6, RZ, RZ, -R18 ;  /* 0x000000ffff067224 */ /* 0x000fe200078e0a12 */
[----:B------:R-:W-:Y:S01]  /*1100*/  IABS R24, R10 ;  /* 0x0000000a00187213 */ /* 0x000fe20000000000 */
[----:B------:R-:W-:Y:S01]  /*1110*/  IMAD R22, R22, R21, RZ ;  /* 0x0000001516167224 */ /* 0x000fe200078e02ff */
[----:B------:R0:W2:Y:S01]  /*1120*/  LDG.E.U16.CONSTANT R27, desc[UR6][R8.64] ;  /* 0x00000006081b7981 */ /* 0x0000a2000c1e9500 */
[----:B------:R-:W-:Y:S02]  /*1130*/  IMAD R29, R16, R6, R29 ;  /* 0x00000006101d7224 */ /* 0x000fe400078e021d */
[----:B------:R-:W-:-:S04]  /*1140*/  IMAD.MOV.U32 R6, RZ, RZ, RZ ;  /* 0x000000ffff067224 */ /* 0x000fc800078e00ff */
[----:B------:R-:W-:-:S06]  /*1150*/  IMAD.HI.U32 R7, R7, R22, R6 ;  /* 0x0000001607077227 */ /* 0x000fcc00078e0006 */
[----:B------:R-:W-:-:S05]  /*1160*/  IMAD.HI.U32 R22, R7, R24, RZ ;  /* 0x0000001807167227 */ /* 0x000fca00078e00ff */
[----:B------:R-:W-:-:S05]  /*1170*/  IADD3 R6, PT, PT, -R22, RZ, RZ ;  /* 0x000000ff16067210 */ /* 0x000fca0007ffe1ff */
[----:B------:R-:W-:Y:S01]  /*1180*/  IMAD R24, R21, R6, R24 ;  /* 0x0000000615187224 */ /* 0x000fe200078e0218 */
[----:B------:R-:W-:-:S04]  /*1190*/  IADD3 R6, P1, PT, R0, UR8, RZ ;  /* 0x0000000800067c10 */ /* 0x000fc8000ff3e0ff */
[----:B------:R-:W-:Y:S02]  /*11a0*/  LEA.HI.X.SX32 R7, R0, UR9, 0x1, P1 ;  /* 0x0000000900077c11 */ /* 0x000fe400088f0eff */
[----:B------:R-:W-:-:S03]  /*11b0*/  ISETP.GT.U32.AND P5, PT, R21, R24, PT ;  /* 0x000000181500720c */ /* 0x000fc60003fa4070 */
[----:B------:R1:W3:Y:S01]  /*11c0*/  LDG.E.S8 R6, desc[UR6][R6.64] ;  /* 0x0000000606067981 */ /* 0x0002e2000c1e1300 */
[----:B0-----:R-:W-:-:S06]  /*11d0*/  IMAD.WIDE R8, R20, 0x4, R4 ;  /* 0x0000000414087825 */ /* 0x001fcc00078e0204 */
[----:B------:R3:W4:Y:S01]  /*11e0*/  LDG.E R8, desc[UR6][R8.64] ;  /* 0x0000000608087981 */ /* 0x000722000c1e1900 */
[----:B------:R-:W-:Y:S02]  /*11f0*/  IMAD R20, R20, 0x8, R1 ;  /* 0x0000000814147824 */ /* 0x000fe400078e0201 */
[----:B------:R-:W-:-:S05]  /*1200*/  @!P5 IMAD.IADD R24, R24, 0x1, -R21 ;  /* 0x000000011818d824 */ /* 0x000fca00078e0a15 */
[----:B------:R-:W-:Y:S02]  /*1210*/  ISETP.GE.U32.AND P1, PT, R24, R21, PT ;  /* 0x000000151800720c */ /* 0x000fe40003f26070 */
[----:B------:R-:W5:Y:S01]  /*1220*/  LDL.64 R20, [R20] ;  /* 0x0000000014147983 */ /* 0x000f620000100a00 */
[C---:B------:R-:W-:Y:S02]  /*1230*/  ISETP.GT.U32.AND P2, PT, R16.reuse, R29, PT ;  /* 0x0000001d1000720c */ /* 0x040fe40003f44070 */
[----:B------:R-:W-:Y:S01]  /*1240*/  ISETP.GT.U32.AND P4, PT, R16, R23, PT ;  /* 0x000000171000720c */ /* 0x000fe20003f84070 */
[----:B------:R-:W-:Y:S01]  /*1250*/  @!P5 VIADD R22, R22, 0x1 ;  /* 0x000000011616d836 */ /* 0x000fe20000000000 */
[----:B-1----:R-:W-:Y:S02]  /*1260*/  LOP3.LUT R7, R10, R19, RZ, 0x3c, !PT ;  /* 0x000000130a077212 */ /* 0x002fe400078e3cff */
[----:B------:R-:W-:-:S07]  /*1270*/  LOP3.LUT R25, R25, R12, RZ, 0x3c, !PT ;  /* 0x0000000c19197212 */ /* 0x000fce00078e3cff */
[----:B------:R-:W-:-:S04]  /*1280*/  @!P2 IADD3 R29, PT, PT, R29, -R16, RZ ;  /* 0x800000101d1da210 */ /* 0x000fc80007ffe0ff */
[----:B------:R-:W-:Y:S01]  /*1290*/  ISETP.GE.U32.AND P3, PT, R29, R16, PT ;  /* 0x000000101d00720c */ /* 0x000fe20003f66070 */
[----:B------:R-:W-:Y:S01]  /*12a0*/  @!P4 IMAD.IADD R23, R23, 0x1, -R16 ;  /* 0x000000011717c824 */ /* 0x000fe200078e0a10 */
[----:B------:R-:W-:Y:S02]  /*12b0*/  @P1 IADD3 R22, PT, PT, R22, 0x1, RZ ;  /* 0x0000000116161810 */ /* 0x000fe40007ffe0ff */
[----:B------:R-:W-:Y:S02]  /*12c0*/  ISETP.GE.AND P4, PT, R7, RZ, PT ;  /* 0x000000ff0700720c */ /* 0x000fe40003f86270 */
[----:B------:R-:W-:Y:S02]  /*12d0*/  ISETP.GE.AND P1, PT, R25, RZ, PT ;  /* 0x000000ff1900720c */ /* 0x000fe40003f26270 */
[----:B------:R-:W-:Y:S01]  /*12e0*/  ISETP.NE.AND P5, PT, R19, RZ, PT ;  /* 0x000000ff1300720c */ /* 0x000fe20003fa5270 */
[----:B------:R-:W-:Y:S01]  /*12f0*/  @!P2 VIADD R18, R18, 0x1 ;  /* 0x000000011212a836 */ /* 0x000fe20000000000 */
[----:B------:R-:W-:-:S03]  /*1300*/  ISETP.GT.U32.AND P6, PT, R16, R23, PT ;  /* 0x000000171000720c */ /* 0x000fc60003fc4070 */
[----:B------:R-:W-:Y:S01]  /*1310*/  @P3 VIADD R18, R18, 0x1 ;  /* 0x0000000112123836 */ /* 0x000fe20000000000 */
[----:B------:R-:W-:Y:S02]  /*1320*/  ISETP.NE.AND P2, PT, R12, RZ, PT ;  /* 0x000000ff0c00720c */ /* 0x000fe40003f45270 */
[----:B------:R-:W-:Y:S02]  /*1330*/  LOP3.LUT R7, RZ, R12, RZ, 0x33, !PT ;  /* 0x0000000cff077212 */ /* 0x000fe400078e33ff */
[----:B------:R-:W-:Y:S01]  /*1340*/  @!P4 IADD3 R22, PT, PT, -R22, RZ, RZ ;  /* 0x000000ff1616c210 */ /* 0x000fe20007ffe1ff */
[----:B------:R-:W-:Y:S02]  /*1350*/  @!P1 IMAD.MOV R18, RZ, RZ, -R18 ;  /* 0x000000ffff129224 */ /* 0x000fe400078e0a12 */
[----:B------:R-:W-:Y:S02]  /*1360*/  @!P5 LOP3.LUT R22, RZ, R19, RZ, 0x33, !PT ;  /* 0x00000013ff16d212 */ /* 0x000fe400078e33ff */
[----:B------:R-:W-:Y:S01]  /*1370*/  @!P6 IMAD.IADD R23, R23, 0x1, -R16 ;  /* 0x000000011717e824 */ /* 0x000fe200078e0a10 */
[----:B------:R-:W-:-:S02]  /*1380*/  SEL R25, R7, R18, !P2 ;  /* 0x0000001207197207 */ /* 0x000fc40005000000 */
[C---:B------:R-:W-:Y:S01]  /*1390*/  IADD3 R16, PT, PT, -R22.reuse, RZ, RZ ;  /* 0x000000ff16107210 */ /* 0x040fe20007ffe1ff */
[----:B------:R-:W-:Y:S02]  /*13a0*/  @!P0 IMAD.MOV R23, RZ, RZ, -R23 ;  /* 0x000000ffff178224 */ /* 0x000fe400078e0a17 */
[----:B------:R-:W-:Y:S02]  /*13b0*/  IMAD R22, R22, UR5, R25 ;  /* 0x0000000516167c24 */ /* 0x000fe4000f8e0219 */
[----:B------:R-:W-:Y:S01]  /*13c0*/  IMAD R16, R19, R16, R10 ;  /* 0x0000001013107224 */ /* 0x000fe200078e020a */
[----:B------:R-:W-:-:S03]  /*13d0*/  SEL R7, R7, R23, !P2 ;  /* 0x0000001707077207 */ /* 0x000fc60005000000 */
[----:B------:R-:W-:-:S04]  /*13e0*/  IMAD R22, R22, R19, R16 ;  /* 0x0000001316167224 */ /* 0x000fc800078e0210 */
[----:B------:R-:W-:Y:S02]  /*13f0*/  IMAD R7, R22, R12, R7 ;  /* 0x0000000c16077224 */ /* 0x000fe400078e0207 */
[----:B------:R-:W-:-:S05]  /*1400*/  VIADD R0, R0, UR4 ;  /* 0x0000000400007c36 */ /* 0x000fca0008000000 */
[----:B------:R-:W-:Y:S01]  /*1410*/  ISETP.GE.AND P0, PT, R0, R13, PT ;  /* 0x0000000d0000720c */ /* 0x000fe20003f06270 */
[----:B---3--:R-:W4:Y:S02]  /*1420*/  I2F.S16 R9, R6 ;  /* 0x0000000600097306 */ /* 0x008f240000101400 */
[----:B----4-:R-:W-:-:S05]  /*1430*/  FMUL.FTZ R8, R9, R8 ;  /* 0x0000000809087220 */ /* 0x010fca0000410000 */
[----:B------:R-:W-:Y:S01]  /*1440*/  F2FP.F16.F32.PACK_AB R8, RZ, R8 ;  /* 0x00000008ff08723e */ /* 0x000fe200000000ff */
[----:B-----5:R-:W-:-:S04]  /*1450*/  IMAD.WIDE R20, R7, 0x2, R20 ;  /* 0x0000000207147825 */ /* 0x020fc800078e0214 */
[----:B--2---:R-:W-:-:S05]  /*1460*/  HADD2 R8, R8.H0_H0, R27.H0_H0 ;  /* 0x2000001b08087230 */ /* 0x004fca0000000800 */
[----:B------:R1:W-:Y:S01]  /*1470*/  ST.E.U16 desc[UR6][R20.64], R8 ;  /* 0x0000000814007985 */ /* 0x0003e2000c101506 */
[----:B------:R-:W-:Y:S05]  /*1480*/  @!P0 BRA `(.L_x_106) ;  /* 0xfffffff400f48947 */ /* 0x000fea000383ffff */
[----:B------:R-:W-:Y:S05]  /*1490*/  EXIT ;  /* 0x000000000000794d */ /* 0x000fea0003800000 */
.L_x_103:
[----:B------:R-:W1:Y:S02]  /*14a0*/  LDCU.64 UR8, c[0x0][0x3a8] ;  /* 0x00007500ff0877ac */ /* 0x000e640008000a00 */
[----:B-1----:R-:W-:-:S04]  /*14b0*/  UISETP.NE.U32.AND UP0, UPT, UR8, URZ, UPT ;  /* 0x000000ff0800728c */ /* 0x002fc8000bf05070 */
[----:B------:R-:W-:-:S09]  /*14c0*/  UISETP.NE.AND.EX UP0, UPT, UR9, URZ, UPT, UP0 ;  /* 0x000000ff0900728c */ /* 0x000fd2000bf05300 */
[----:B------:R-:W-:Y:S05]  /*14d0*/  BRA.U !UP0, `(.L_x_107) ;  /* 0x00000009084c7547 */ /* 0x000fea000b800000 */
[----:B------:R-:W-:Y:S01]  /*14e0*/  IABS R14, R17 ;  /* 0x00000011000e7213 */ /* 0x000fe20000000000 */
[----:B------:R-:W1:Y:S01]  /*14f0*/  LDC R16, c[0x0][0x3c0] ;  /* 0x0000f000ff107b82 */ /* 0x000e620000000800 */
[----:B------:R-:W2:Y:S02]  /*1500*/  LDCU UR5, c[0x0][0x3bc] ;  /* 0x00007780ff0577ac */ /* 0x000ea40008000800 */
[----:B------:R-:W3:Y:S05]  /*1510*/  I2F.RP R8, R14 ;  /* 0x0000000e00087306 */ /* 0x000eea0000209400 */
[----:B------:R-:W4:Y:S08]  /*1520*/  LDC R18, c[0x0][0x3b4] ;  /* 0x0000ed00ff127b82 */ /* 0x000f300000000800 */
[----:B0-----:R-:W0:Y:S01]  /*1530*/  LDC.64 R2, c[0x0][0x3a0] ;  /* 0x0000e800ff027b82 */ /* 0x001e220000000a00 */
[----:B---3--:R-:W3:Y:S07]  /*1540*/  MUFU.RCP R8, R8 ;  /* 0x0000000800087308 */ /* 0x008eee0000001000 */
[----:B------:R-:W0:Y:S01]  /*1550*/  LDC.64 R4, c[0x0][0x3a8] ;  /* 0x0000ea00ff047b82 */ /* 0x000e220000000a00 */
[----:B---3--:R-:W-:-:S04]  /*1560*/  IADD3 R6, PT, PT, R8, 0xffffffe, RZ ;  /* 0x0ffffffe08067810 */ /* 0x008fc80007ffe0ff */
[----:B------:R3:W5:Y:S02]  /*1570*/  F2I.FTZ.U32.TRUNC.NTZ R7, R6 ;  /* 0x0000000600077305 */ /* 0x000764000021f000 */
[----:B---3--:R-:W-:Y:S02]  /*1580*/  IMAD.MOV.U32 R6, RZ, RZ, RZ ;  /* 0x000000ffff067224 */ /* 0x008fe400078e00ff */
[----:B-----5:R-:W-:-:S04]  /*1590*/  IMAD.MOV R9, RZ, RZ, -R7 ;  /* 0x000000ffff097224 */ /* 0x020fc800078e0a07 */
[----:B------:R-:W-:-:S04]  /*15a0*/  IMAD R9, R9, R14, RZ ;  /* 0x0000000e09097224 */ /* 0x000fc800078e02ff */
[----:B-12-4-:R-:W-:-:S07]  /*15b0*/  IMAD.HI.U32 R12, R7, R9, R6 ;  /* 0x00000009070c7227 */ /* 0x016fce00078e0006 */
.L_x_108:
[----:B-1----:R-:W-:Y:S02]  /*15c0*/  IABS R6, R17 ;  /* 0x0000001100067213 */ /* 0x002fe40000000000 */
[----:B------:R-:W-:Y:S02]  /*15d0*/  IABS R11, R0 ;  /* 0x00000000000b7213 */ /* 0x000fe40000000000 */
[----:B------:R-:W-:Y:S02]  /*15e0*/  IADD3 R6, PT, PT, RZ, -R6, RZ ;  /* 0x80000006ff067210 */ /* 0x000fe40007ffe0ff */
[----:B------:R-:W-:Y:S01]  /*15f0*/  IABS R10, R15 ;  /* 0x0000000f000a7213 */ /* 0x000fe20000000000 */
[----:B------:R-:W-:-:S03]  /*1600*/  IMAD.HI.U32 R19, R12, R11, RZ ;  /* 0x0000000b0c137227 */ /* 0x000fc600078e00ff */
[----:B------:R-:W1:Y:S01]  /*1610*/  I2F.RP R23, R10 ;  /* 0x0000000a00177306 */ /* 0x000e620000209400 */
[----:B------:R-:W-:Y:S01]  /*1620*/  IMAD R7, R19, R6, R11 ;  /* 0x0000000613077224 */ /* 0x000fe200078e020b */
[----:B------:R-:W-:-:S04]  /*1630*/  IABS R6, R17 ;  /* 0x0000001100067213 */ /* 0x000fc80000000000 */
[----:B------:R-:W-:Y:S02]  /*1640*/  ISETP.GT.U32.AND P1, PT, R14, R7, PT ;  /* 0x000000070e00720c */ /* 0x000fe40003f24070 */
[----:B------:R-:W-:-:S04]  /*1650*/  IABS R22, R16 ;  /* 0x0000001000167213 */ /* 0x000fc80000000000 */
[----:B------:R-:W2:Y:S07]  /*1660*/  I2F.RP R24, R22 ;  /* 0x0000001600187306 */ /* 0x000eae0000209400 */
[----:B------:R-:W-:Y:S01]  /*1670*/  @!P1 IMAD.IADD R7, R7, 0x1, -R6 ;  /* 0x0000000107079824 */ /* 0x000fe200078e0a06 */
[----:B-1----:R-:W1:Y:S01]  /*1680*/  MUFU.RCP R23, R23 ;  /* 0x0000001700177308 */ /* 0x002e620000001000 */
[----:B------:R-:W-:Y:S01]  /*1690*/  LOP3.LUT R6, R0, R17, RZ, 0x3c, !PT ;  /* 0x0000001100067212 */ /* 0x000fe200078e3cff */
[----:B------:R-:W-:Y:S01]  /*16a0*/  @!P1 VIADD R19, R19, 0x1 ;  /* 0x0000000113139836 */ /* 0x000fe20000000000 */
[----:B------:R-:W-:-:S02]  /*16b0*/  ISETP.NE.AND P1, PT, R17, RZ, PT ;  /* 0x000000ff1100720c */ /* 0x000fc40003f25270 */
[----:B------:R-:W-:Y:S02]  /*16c0*/  ISETP.GE.U32.AND P0, PT, R7, R14, PT ;  /* 0x0000000e0700720c */ /* 0x000fe40003f06070 */
[----:B------:R-:W-:Y:S01]  /*16d0*/  ISETP.GE.AND P2, PT, R6, RZ, PT ;  /* 0x000000ff0600720c */ /* 0x000fe20003f46270 */
[----:B--2---:R-:W2:Y:S01]  /*16e0*/  MUFU.RCP R24, R24 ;  /* 0x0000001800187308 */ /* 0x004ea20000001000 */
[----:B-1----:R-:W-:-:S09]  /*16f0*/  VIADD R7, R23, 0xffffffe ;  /* 0x0ffffffe17077836 */ /* 0x002fd20000000000 */
[----:B------:R-:W-:Y:S01]  /*1700*/  @P0 IADD3 R19, PT, PT, R19, 0x1, RZ ;  /* 0x0000000113130810 */ /* 0x000fe20007ffe0ff */
[----:B------:R-:W1:Y:S04]  /*1710*/  F2I.FTZ.U32.TRUNC.NTZ R7, R7 ;  /* 0x0000000700077305 */ /* 0x000e68000021f000 */
[----:B------:R-:W-:Y:S01]  /*1720*/  @!P2 IMAD.MOV R19, RZ, RZ, -R19 ;  /* 0x000000ffff13a224 */ /* 0x000fe200078e0a13 */
[----:B------:R-:W-:Y:S02]  /*1730*/  @!P1 LOP3.LUT R19, RZ, R17, RZ, 0x33, !PT ;  /* 0x00000011ff139212 */ /* 0x000fe400078e33ff */
[----:B--2---:R-:W-:-:S03]  /*1740*/  IADD3 R8, PT, PT, R24, 0xffffffe, RZ ;  /* 0x0ffffffe18087810 */ /* 0x004fc60007ffe0ff */
[----:B0-----:R-:W-:Y:S01]  /*1750*/  IMAD.WIDE R20, R19, 0x4, R4 ;  /* 0x0000000413147825 */ /* 0x001fe200078e0204 */
[----:B------:R-:W0:Y:S05]  /*1760*/  F2I.FTZ.U32.TRUNC.NTZ R9, R8 ;  /* 0x0000000800097305 */ /* 0x000e2a000021f000 */
[----:B------:R1:W2:Y:S01]  /*1770*/  LDG.E R20, desc[UR6][R20.64] ;  /* 0x0000000614147981 */ /* 0x0002a2000c1e1900 */
[----:B------:R-:W-:Y:S01]  /*1780*/  IMAD.MOV.U32 R6, RZ, RZ, RZ ;  /* 0x000000ffff067224 */ /* 0x000fe200078e00ff */
[----:B------:R-:W-:Y:S02]  /*1790*/  IABS R25, R15 ;  /* 0x0000000f00197213 */ /* 0x000fe40000000000 */
[----:B------:R-:W-:Y:S01]  /*17a0*/  LOP3.LUT R26, RZ, R16, RZ, 0x33, !PT ;  /* 0x00000010ff1a7212 */ /* 0x000fe200078e33ff */
[----:B-1----:R-:W-:Y:S01]  /*17b0*/  IMAD.MOV R21, RZ, RZ, -R7 ;  /* 0x000000ffff157224 */ /* 0x002fe200078e0a07 */
[----:B0-----:R-:W-:-:S03]  /*17c0*/  IADD3 R23, PT, PT, RZ, -R9, RZ ;  /* 0x80000009ff177210 */ /* 0x001fc60007ffe0ff */
[----:B------:R-:W-:Y:S02]  /*17d0*/  IMAD R21, R21, R10, RZ ;  /* 0x0000000a15157224 */ /* 0x000fe400078e02ff */
[----:B------:R-:W-:Y:S02]  /*17e0*/  IMAD R23, R23, R22, RZ ;  /* 0x0000001617177224 */ /* 0x000fe400078e02ff */
[----:B------:R-:W-:-:S04]  /*17f0*/  IMAD.HI.U32 R6, R7, R21, R6 ;  /* 0x0000001507067227 */ /* 0x000fc800078e0006 */
[----:B------:R-:W-:Y:S02]  /*1800*/  IMAD.MOV R21, RZ, RZ, -R25 ;  /* 0x000000ffff157224 */ /* 0x000fe400078e0a19 */
[----:B------:R-:W-:-:S04]  /*1810*/  IMAD.HI.U32 R8, R6, R11, RZ ;  /* 0x0000000b06087227 */ /* 0x000fc800078e00ff */
[----:B------:R-:W-:Y:S02]  /*1820*/  IMAD R7, R8, R21, R11 ;  /* 0x0000001508077224 */ /* 0x000fe400078e020b */
[----:B------:R-:W-:-:S03]  /*1830*/  IMAD.MOV.U32 R8, RZ, RZ, RZ ;  /* 0x000000ffff087224 */ /* 0x000fc600078e00ff */
[----:B------:R-:W-:Y:S01]  /*1840*/  ISETP.GT.U32.AND P0, PT, R10, R7, PT ;  /* 0x000000070a00720c */ /* 0x000fe20003f04070 */
[----:B------:R-:W-:Y:S01]  /*1850*/  IMAD.HI.U32 R24, R9, R23, R8 ;  /* 0x0000001709187227 */ /* 0x000fe200078e0008 */
[----:B------:R-:W-:-:S05]  /*1860*/  IADD3 R8, PT, PT, -R19, RZ, RZ ;  /* 0x000000ff13087210 */ /* 0x000fca0007ffe1ff */
[----:B------:R-:W-:-:S05]  /*1870*/  IMAD R8, R17, R8, R0 ;  /* 0x0000000811087224 */ /* 0x000fca00078e0200 */
[----:B------:R-:W-:Y:S01]  /*1880*/  IABS R9, R8 ;  /* 0x0000000800097213 */ /* 0x000fe20000000000 */
[----:B------:R-:W-:Y:S01]  /*1890*/  @!P0 IMAD.IADD R7, R7, 0x1, -R10 ;  /* 0x0000000107078824 */ /* 0x000fe200078e0a0a */
[----:B------:R-:W-:-:S03]  /*18a0*/  ISETP.GE.AND P0, PT, R0, RZ, PT ;  /* 0x000000ff0000720c */ /* 0x000fc60003f06270 */
[----:B------:R-:W-:Y:S01]  /*18b0*/  IMAD.HI.U32 R6, R6, R9, RZ ;  /* 0x0000000906067227 */ /* 0x000fe200078e00ff */
[----:B------:R-:W-:-:S03]  /*18c0*/  ISETP.GT.U32.AND P1, PT, R10, R7, PT ;  /* 0x000000070a00720c */ /* 0x000fc60003f24070 */
[----:B------:R-:W-:Y:S01]  /*18d0*/  IMAD R21, R6, R21, R9 ;  /* 0x0000001506157224 */ /* 0x000fe200078e0209 */
[----:B------:R-:W-:-:S04]  /*18e0*/  LOP3.LUT R9, RZ, R15, RZ, 0x33, !PT ;  /* 0x0000000fff097212 */ /* 0x000fc800078e33ff */
[----:B------:R-:W-:-:S05]  /*18f0*/  ISETP.GT.U32.AND P6, PT, R10, R21, PT ;  /* 0x000000150a00720c */ /* 0x000fca0003fc4070 */
[----:B------:R-:W-:Y:S01]  /*1900*/  @!P1 IMAD.IADD R7, R7, 0x1, -R10 ;  /* 0x0000000107079824 */ /* 0x000fe200078e0a0a */
[----:B------:R-:W-:-:S04]  /*1910*/  ISETP.NE.AND P1, PT, R15, RZ, PT ;  /* 0x000000ff0f00720c */ /* 0x000fc80003f25270 */
[----:B------:R-:W-:-:S03]  /*1920*/  @!P0 IADD3 R7, PT, PT, -R7, RZ, RZ ;  /* 0x000000ff07078210 */ /* 0x000fc60007ffe1ff */
[----:B------:R-:W-:Y:S01]  /*1930*/  @!P6 IMAD.IADD R21, R21, 0x1, -R10 ;  /* 0x000000011515e824 */ /* 0x000fe200078e0a0a */
[----:B------:R-:W-:Y:S02]  /*1940*/  SEL R7, R9, R7, !P1 ;  /* 0x0000000709077207 */ /* 0x000fe40004800000 */
[----:B------:R-:W-:Y:S02]  /*1950*/  @!P6 IADD3 R6, PT, PT, R6, 0x1, RZ ;  /* 0x000000010606e810 */ /* 0x000fe40007ffe0ff */
[----:B------:R-:W-:Y:S01]  /*1960*/  ISETP.GE.U32.AND P2, PT, R21, R10, PT ;  /* 0x0000000a1500720c */ /* 0x000fe20003f46070 */
[C---:B------:R-:W-:Y:S01]  /*1970*/  IMAD.HI.U32 R10, R24.reuse, R11, RZ ;  /* 0x0000000b180a7227 */ /* 0x040fe200078e00ff */
[----:B------:R-:W-:Y:S02]  /*1980*/  IABS R27, R7 ;  /* 0x00000007001b7213 */ /* 0x000fe40000000000 */
[----:B------:R-:W-:Y:S01]  /*1990*/  IABS R21, R18 ;  /* 0x0000001200157213 */ /* 0x000fe20000000000 */
[----:B------:R-:W-:Y:S01]  /*19a0*/  IMAD.MOV R10, RZ, RZ, -R10 ;  /* 0x000000ffff0a7224 */ /* 0x000fe200078e0a0a */
[----:B------:R-:W-:Y:S01]  /*19b0*/  LOP3.LUT R7, R7, R16, RZ, 0x3c, !PT ;  /* 0x0000001007077212 */ /* 0x000fe200078e3cff */
[----:B------:R-:W-:-:S04]  /*19c0*/  IMAD.HI.U32 R23, R24, R27, RZ ;  /* 0x0000001b18177227 */ /* 0x000fc800078e00ff */
[----:B------:R-:W-:Y:S01]  /*19d0*/  IMAD R25, R22, R10, R11 ;  /* 0x0000000a16197224 */ /* 0x000fe200078e020b */
[----:B------:R-:W-:Y:S01]  /*19e0*/  IADD3 R10, PT, PT, -R23, RZ, RZ ;  /* 0x000000ff170a7210 */ /* 0x000fe20007ffe1ff */
[----:B------:R-:W0:Y:S01]  /*19f0*/  I2F.RP R11, R21 ;  /* 0x00000015000b7306 */ /* 0x000e220000209400 */
[----:B------:R-:W-:Y:S01]  /*1a00*/  @P2 VIADD R6, R6, 0x1 ;  /* 0x0000000106062836 */ /* 0x000fe20000000000 */
[----:B------:R-:W-:Y:S02]  /*1a10*/  ISETP.NE.AND P2, PT, R16, RZ, PT ;  /* 0x000000ff1000720c */ /* 0x000fe40003f45270 */
[C---:B------:R-:W-:Y:S01]  /*1a20*/  IMAD R27, R22.reuse, R10, R27 ;  /* 0x0000000a161b7224 */ /* 0x040fe200078e021b */
[----:B------:R-:W-:Y:S02]  /*1a30*/  ISETP.GT.U32.AND P4, PT, R22, R25, PT ;  /* 0x000000191600720c */ /* 0x000fe40003f84070 */
[----:B------:R-:W-:Y:S02]  /*1a40*/  LOP3.LUT R10, R8, R15, RZ, 0x3c, !PT ;  /* 0x0000000f080a7212 */ /* 0x000fe400078e3cff */
[----:B------:R-:W-:-:S02]  /*1a50*/  ISETP.GT.U32.AND P3, PT, R22, R27, PT ;  /* 0x0000001b1600720c */ /* 0x000fc40003f64070 */
[----:B------:R-:W-:Y:S01]  /*1a60*/  ISETP.GE.AND P6, PT, R10, RZ, PT ;  /* 0x000000ff0a00720c */ /* 0x000fe20003fc6270 */
[----:B0-----:R0:W1:Y:S06]  /*1a70*/  MUFU.RCP R24, R11 ;  /* 0x0000000b00187308 */ /* 0x00106c0000001000 */
[----:B------:R-:W-:-:S04]  /*1a80*/  @!P4 IMAD.IADD R25, R25, 0x1, -R22 ;  /* 0x000000011919c824 */ /* 0x000fc800078e0a16 */
[----:B------:R-:W-:Y:S01]  /*1a90*/  @!P3 IMAD.IADD R27, R27, 0x1, -R22 ;  /* 0x000000011b1bb824 */ /* 0x000fe200078e0a16 */
[----:B------:R-:W-:Y:S01]  /*1aa0*/  ISETP.GT.U32.AND P5, PT, R22, R25, PT ;  /* 0x000000191600720c */ /* 0x000fe20003fa4070 */
[----:B0-----:R-:W0:Y:S01]  /*1ab0*/  LDC.64 R10, c[0x0][0x398] ;  /* 0x0000e600ff0a7b82 */ /* 0x001e220000000a00 */
[----:B------:R-:W-:Y:S01]  /*1ac0*/  @!P3 VIADD R23, R23, 0x1 ;  /* 0x000000011717b836 */ /* 0x000fe20000000000 */
[----:B------:R-:W-:Y:S01]  /*1ad0*/  ISETP.GE.AND P3, PT, R7, RZ, PT ;  /* 0x000000ff0700720c */ /* 0x000fe20003f66270 */
[----:B------:R-:W-:Y:S01]  /*1ae0*/  @!P6 IMAD.MOV R6, RZ, RZ, -R6 ;  /* 0x000000ffff06e224 */ /* 0x000fe200078e0a06 */
[----:B------:R-:W-:Y:S01]  /*1af0*/  ISETP.GE.U32.AND P4, PT, R27, R22, PT ;  /* 0x000000161b00720c */ /* 0x000fe20003f86070 */
[----:B-1----:R-:W-:-:S03]  /*1b00*/  VIADD R24, R24, 0xffffffe ;  /* 0x0ffffffe18187836 */ /* 0x002fc60000000000 */
[----:B------:R-:W-:Y:S01]  /*1b10*/  SEL R6, R9, R6, !P1 ;  /* 0x0000000609067207 */ /* 0x000fe20004800000 */
[----:B------:R-:W-:Y:S01]  /*1b20*/  IMAD.WIDE R8, R8, 0x2, R2 ;  /* 0x0000000208087825 */ /* 0x000fe200078e0202 */
[----:B------:R-:W1:Y:S02]  /*1b30*/  F2I.FTZ.U32.TRUNC.NTZ R7, R24 ;  /* 0x0000001800077305 */ /* 0x000e64000021f000 */
[----:B------:R-:W-:-:S03]  /*1b40*/  @!P5 IADD3 R25, PT, PT, R25, -R22, RZ ;  /* 0x800000161919d210 */ /* 0x000fc60007ffe0ff */
[----:B------:R3:W4:Y:S02]  /*1b50*/  LDG.E.U16.CONSTANT R8, desc[UR6][R8.64] ;  /* 0x0000000608087981 */ /* 0x000724000c1e9500 */
[----:B------:R-:W-:Y:S02]  /*1b60*/  @P4 VIADD R23, R23, 0x1 ;  /* 0x0000000117174836 */ /* 0x000fe40000000000 */
[----:B------:R-:W-:-:S03]  /*1b70*/  @!P0 IMAD.MOV R25, RZ, RZ, -R25 ;  /* 0x000000ffff198224 */ /* 0x000fc600078e0a19 */
[----:B------:R-:W-:Y:S01]  /*1b80*/  MOV R22, R23 ;  /* 0x0000001700167202 */ /* 0x000fe20000000f00 */
[----:B0-----:R-:W-:Y:S01]  /*1b90*/  IMAD.WIDE R10, R0, 0x2, R10 ;  /* 0x00000002000a7825 */ /* 0x001fe200078e020a */
[----:B------:R-:W-:Y:S02]  /*1ba0*/  SEL R23, R26, R25, !P2 ;  /* 0x000000191a177207 */ /* 0x000fe40005000000 */
[----:B------:R-:W-:Y:S01]  /*1bb0*/  @!P3 IADD3 R22, PT, PT, -R22, RZ, RZ ;  /* 0x000000ff1616b210 */ /* 0x000fe20007ffe1ff */
[----:B-1----:R-:W-:Y:S01]  /*1bc0*/  IMAD.MOV R24, RZ, RZ, -R7 ;  /* 0x000000ffff187224 */ /* 0x002fe200078e0a07 */
[----:B------:R-:W4:Y:S02]  /*1bd0*/  LDG.E.U16.CONSTANT R25, desc[UR6][R10.64] ;  /* 0x000000060a197981 */ /* 0x000f24000c1e9500 */
[----:B------:R-:W-:Y:S01]  /*1be0*/  SEL R22, R26, R22, !P2 ;  /* 0x000000161a167207 */ /* 0x000fe20005000000 */
[----:B------:R-:W-:Y:S02]  /*1bf0*/  IMAD R26, R6, 0x8, R1 ;  /* 0x00000008061a7824 */ /* 0x000fe400078e0201 */
[----:B------:R-:W-:-:S02]  /*1c00*/  IMAD.MOV.U32 R6, RZ, RZ, RZ ;  /* 0x000000ffff067224 */ /* 0x000fc400078e00ff */
[----:B------:R-:W-:-:S04]  /*1c10*/  IMAD R27, R24, R21, RZ ;  /* 0x00000015181b7224 */ /* 0x000fc800078e02ff */
[----:B------:R-:W-:Y:S02]  /*1c20*/  IMAD.HI.U32 R27, R7, R27, R6 ;  /* 0x0000001b071b7227 */ /* 0x000fe400078e0006 */
[----:B------:R-:W5:Y:S02]  /*1c30*/  LDL.64 R6, [R26] ;  /* 0x000000001a067983 */ /* 0x000f640000100a00 */
[----:B------:R-:W-:Y:S01]  /*1c40*/  VIADD R0, R0, UR4 ;  /* 0x0000000400007c36 */ /* 0x000fe20008000000 */
[----:B--2---:R-:W-:-:S04]  /*1c50*/  IADD3 R19, PT, PT, R19, R20, RZ ;  /* 0x0000001413137210 */ /* 0x004fc80007ffe0ff */
[----:B------:R-:W-:-:S05]  /*1c60*/  IABS R24, R19 ;  /* 0x0000001300187213 */ /* 0x000fca0000000000 */
[----:B------:R-:W-:-:S04]  /*1c70*/  IMAD.HI.U32 R20, R27, R24, RZ ;  /* 0x000000181b147227 */ /* 0x000fc800078e00ff */
[----:B---3--:R-:W-:-:S04]  /*1c80*/  IMAD.MOV R9, RZ, RZ, -R20 ;  /* 0x000000ffff097224 */ /* 0x008fc800078e0a14 */
[----:B------:R-:W-:-:S05]  /*1c90*/  IMAD R24, R21, R9, R24 ;  /* 0x0000000915187224 */ /* 0x000fca00078e0218 */
[----:B------:R-:W-:Y:S02]  /*1ca0*/  ISETP.GT.U32.AND P1, PT, R21, R24, PT ;  /* 0x000000181500720c */ /* 0x000fe40003f24070 */
[----:B------:R-:W-:-:S11]  /*1cb0*/  LOP3.LUT R9, R19, R18, RZ, 0x3c, !PT ;  /* 0x0000001213097212 */ /* 0x000fd600078e3cff */
[----:B------:R-:W-:-:S04]  /*1cc0*/  @!P1 IADD3 R24, PT, PT, R24, -R21, RZ ;  /* 0x8000001518189210 */ /* 0x000fc80007ffe0ff */
[----:B------:R-:W-:Y:S01]  /*1cd0*/  ISETP.GE.U32.AND P0, PT, R24, R21, PT ;  /* 0x000000151800720c */ /* 0x000fe20003f06070 */
[----:B------:R-:W-:Y:S01]  /*1ce0*/  @!P1 VIADD R20, R20, 0x1 ;  /* 0x0000000114149836 */ /* 0x000fe20000000000 */
[----:B------:R-:W-:Y:S02]  /*1cf0*/  ISETP.GE.AND P2, PT, R9, RZ, PT ;  /* 0x000000ff0900720c */ /* 0x000fe40003f46270 */
[----:B------:R-:W-:-:S09]  /*1d00*/  ISETP.NE.AND P1, PT, R18, RZ, PT ;  /* 0x000000ff1200720c */ /* 0x000fd20003f25270 */
[----:B------:R-:W-:-:S05]  /*1d10*/  @P0 VIADD R20, R20, 0x1 ;  /* 0x0000000114140836 */ /* 0x000fca0000000000 */
[----:B------:R-:W-:Y:S02]  /*1d20*/  @!P2 IADD3 R20, PT, PT, -R20, RZ, RZ ;  /* 0x000000ff1414a210 */ /* 0x000fe40007ffe1ff */
[----:B------:R-:W-:-:S05]  /*1d30*/  @!P1 LOP3.LUT R20, RZ, R18, RZ, 0x33, !PT ;  /* 0x00000012ff149212 */ /* 0x000fca00078e33ff */
[----:B------:R-:W-:-:S04]  /*1d40*/  IMAD.MOV R9, RZ, RZ, -R20 ;  /* 0x000000ffff097224 */ /* 0x000fc800078e0a14 */
[----:B------:R-:W-:Y:S02]  /*1d50*/  IMAD R19, R18, R9, R19 ;  /* 0x0000000912137224 */ /* 0x000fe400078e0213 */
[----:B------:R-:W-:-:S04]  /*1d60*/  IMAD R9, R20, UR5, R22 ;  /* 0x0000000514097c24 */ /* 0x000fc8000f8e0216 */
[----:B------:R-:W-:-:S04]  /*1d70*/  IMAD R9, R9, R18, R19 ;  /* 0x0000001209097224 */ /* 0x000fc800078e0213 */
[----:B------:R-:W-:Y:S01]  /*1d80*/  IMAD R9, R9, R16, R23 ;  /* 0x0000001009097224 */ /* 0x000fe200078e0217 */
[----:B------:R-:W-:Y:S01]  /*1d90*/  ISETP.GE.AND P0, PT, R0, R13, PT ;  /* 0x0000000d0000720c */ /* 0x000fe20003f06270 */
[----:B----4-:R-:W-:-:S05]  /*1da0*/  HADD2 R8, R25.H0_H0, R8.H0_H0 ;  /* 0x2000000819087230 */ /* 0x010fca0000000800 */
[----:B------:R-:W-:Y:S01]  /*1db0*/  PRMT R19, R8, 0x7610, R19 ;  /* 0x0000761008137816 */ /* 0x000fe20000000013 */
[----:B------:R1:W-:Y:S01]  /*1dc0*/  STG.E.U16 desc[UR6][R10.64], R8 ;  /* 0x000000080a007986 */ /* 0x0003e2000c101506 */
[----:B-----5:R-:W-:-:S05]  /*1dd0*/  IMAD.WIDE R6, R9, 0x2, R6 ;  /* 0x0000000209067825 */ /* 0x020fca00078e0206 */
[----:B------:R1:W-:Y:S01]  /*1de0*/  ST.E.U16 desc[UR6][R6.64], R19 ;  /* 0x0000001306007985 */ /* 0x0003e2000c101506 */
[----:B------:R-:W-:Y:S05]  /*1df0*/  @!P0 BRA `(.L_x_108) ;  /* 0xfffffff400f08947 */ /* 0x000fea000383ffff */
[----:B------:R-:W-:Y:S05]  /*1e00*/  EXIT ;  /* 0x000000000000794d */ /* 0x000fea0003800000 */
.L_x_107:
        /* <DEDUP_REMOVED lines=14> */
.L_x_109:
[----:B-1----:R-:W-:Y:S02]  /*1ef0*/  IABS R11, R15 ;  /* 0x0000000f000b7213 */ /* 0x002fe40000000000 */
[----:B------:R-:W-:Y:S02]  /*1f00*/  IABS R6, R17 ;  /* 0x0000001100067213 */ /* 0x000fe40000000000 */
[----:B------:R-:W1:Y:S01]  /*1f10*/  I2F.RP R8, R11 ;  /* 0x0000000b00087306 */ /* 0x000e620000209400 */
[----:B------:R-:W-:Y:S02]  /*1f20*/  IABS R23, R0 ;  /* 0x0000000000177213 */ /* 0x000fe40000000000 */
[----:B------:R-:W-:Y:S02]  /*1f30*/  IADD3 R6, PT, PT, RZ, -R6, RZ ;  /* 0x80000006ff067210 */ /* 0x000fe40007ffe0ff */
[----:B------:R-:W-:Y:S01]  /*1f40*/  ISETP.NE.AND P3, PT, R17, RZ, PT ;  /* 0x000000ff1100720c */ /* 0x000fe20003f65270 */
[----:B------:R-:W-:Y:S01]  /*1f50*/  IMAD.HI.U32 R19, R12, R23, RZ ;  /* 0x000000170c137227 */ /* 0x000fe200078e00ff */
[----:B------:R-:W-:-:S03]  /*1f60*/  IABS R21, R15 ;  /* 0x0000000f00157213 */ /* 0x000fc60000000000 */
[----:B------:R-:W-:Y:S01]  /*1f70*/  IMAD R9, R19, R6, R23 ;  /* 0x0000000613097224 */ /* 0x000fe200078e0217 */
[----:B------:R-:W-:Y:S01]  /*1f80*/  IABS R6, R17 ;  /* 0x0000001100067213 */ /* 0x000fe20000000000 */
[----:B------:R-:W-:Y:S01]  /*1f90*/  IMAD.MOV R22, RZ, RZ, -R21 ;  /* 0x000000ffff167224 */ /* 0x000fe200078e0a15 */
[----:B-1----:R-:W1:Y:S02]  /*1fa0*/  MUFU.RCP R8, R8 ;  /* 0x0000000800087308 */ /* 0x002e640000001000 */
[----:B------:R-:W-:-:S13]  /*1fb0*/  ISETP.GT.U32.AND P1, PT, R18, R9, PT ;  /* 0x000000091200720c */ /* 0x000fda0003f24070 */
[----:B------:R-:W-:Y:S01]  /*1fc0*/  @!P1 IMAD.IADD R9, R9, 0x1, -R6 ;  /* 0x0000000109099824 */ /* 0x000fe200078e0a06 */
[C---:B------:R-:W-:Y:S01]  /*1fd0*/  LOP3.LUT R6, R0.reuse, R17, RZ, 0x3c, !PT ;  /* 0x0000001100067212 */ /* 0x040fe200078e3cff */
[----:B------:R-:W-:Y:S01]  /*1fe0*/  @!P1 VIADD R19, R19, 0x1 ;  /* 0x0000000113139836 */ /* 0x000fe20000000000 */
[----:B------:R-:W-:Y:S01]  /*1ff0*/  ISETP.GE.AND P1, PT, R0, RZ, PT ;  /* 0x000000ff0000720c */ /* 0x000fe20003f26270 */
[----:B-1----:R-:W-:Y:S01]  /*2000*/  VIADD R7, R8, 0xffffffe ;  /* 0x0ffffffe08077836 */ /* 0x002fe20000000000 */
[----:B------:R-:W-:Y:S02]  /*2010*/  IABS R8, R16 ;  /* 0x0000001000087213 */ /* 0x000fe40000000000 */
[----:B------:R-:W-:Y:S01]  /*2020*/  ISETP.GE.AND P2, PT, R6, RZ, PT ;  /* 0x000000ff0600720c */ /* 0x000fe20003f46270 */
[----:B------:R-:W-:Y:S01]  /*2030*/  HFMA2 R6, -RZ, RZ, 0, 0 ;  /* 0x00000000ff067431 */ /* 0x000fe200000001ff */
[----:B------:R-:W1:Y:S01]  /*2040*/  I2F.RP R10, R8 ;  /* 0x00000008000a7306 */ /* 0x000e620000209400 */
[----:B------:R-:W-:-:S07]  /*2050*/  ISETP.GE.U32.AND P0, PT, R9, R18, PT ;  /* 0x000000120900720c */ /* 0x000fce0003f06070 */
[----:B------:R-:W2:Y:S06]  /*2060*/  F2I.FTZ.U32.TRUNC.NTZ R7, R7 ;  /* 0x0000000700077305 */ /* 0x000eac000021f000 */
[----:B------:R-:W-:Y:S02]  /*2070*/  @P0 VIADD R19, R19, 0x1 ;  /* 0x0000000113130836 */ /* 0x000fe40000000000 */
[----:B-1----:R-:W1:Y:S02]  /*2080*/  MUFU.RCP R10, R10 ;  /* 0x0000000a000a7308 */ /* 0x002e640000001000 */
[----:B------:R-:W-:Y:S01]  /*2090*/  @!P2 IMAD.MOV R19, RZ, RZ, -R19 ;  /* 0x000000ffff13a224 */ /* 0x000fe200078e0a13 */
[----:B------:R-:W-:-:S02]  /*20a0*/  @!P3 LOP3.LUT R19, RZ, R17, RZ, 0x33, !PT ;  /* 0x00000011ff13b212 */ /* 0x000fc400078e33ff */
[----:B------:R-:W-:Y:S02]  /*20b0*/  ISETP.NE.AND P2, PT, R15, RZ, PT ;  /* 0x000000ff0f00720c */ /* 0x000fe40003f45270 */
[----:B--2---:R-:W-:-:S05]  /*20c0*/  IADD3 R20, PT, PT, RZ, -R7, RZ ;  /* 0x80000007ff147210 */ /* 0x004fca0007ffe0ff */
[----:B------:R-:W-:-:S04]  /*20d0*/  IMAD R9, R20, R11, RZ ;  /* 0x0000000b14097224 */ /* 0x000fc800078e02ff */
[----:B------:R-:W-:Y:S01]  /*20e0*/  IMAD.HI.U32 R6, R7, R9, R6 ;  /* 0x0000000907067227 */ /* 0x000fe200078e0006 */
[----:B-1----:R-:W-:-:S03]  /*20f0*/  IADD3 R7, PT, PT, R10, 0xffffffe, RZ ;  /* 0x0ffffffe0a077810 */ /* 0x002fc60007ffe0ff */
[----:B------:R-:W-:Y:S02]  /*2100*/  IMAD.MOV R10, RZ, RZ, -R19 ;  /* 0x000000ffff0a7224 */ /* 0x000fe400078e0a13 */
[----:B------:R-:W-:Y:S01]  /*2110*/  IMAD.HI.U32 R20, R6, R23, RZ ;  /* 0x0000001706147227 */ /* 0x000fe200078e00ff */
[----:B------:R-:W1:Y:S03]  /*2120*/  F2I.FTZ.U32.TRUNC.NTZ R7, R7 ;  /* 0x0000000700077305 */ /* 0x000e66000021f000 */
[----:B------:R-:W-:Y:S02]  /*2130*/  IMAD R20, R20, R22, R23 ;  /* 0x0000001614147224 */ /* 0x000fe400078e0217 */
[----:B------:R-:W-:-:S03]  /*2140*/  IMAD R10, R17, R10, R0 ;  /* 0x0000000a110a7224 */ /* 0x000fc600078e0200 */
[----:B------:R-:W-:Y:S02]  /*2150*/  ISETP.GT.U32.AND P0, PT, R11, R20, PT ;  /* 0x000000140b00720c */ /* 0x000fe40003f04070 */
[----:B------:R-:W-:-:S05]  /*2160*/  IABS R21, R10 ;  /* 0x0000000a00157213 */ /* 0x000fca0000000000 */
[----:B------:R-:W-:Y:S01]  /*2170*/  IMAD.HI.U32 R9, R6, R21, RZ ;  /* 0x0000001506097227 */ /* 0x000fe200078e00ff */
[----:B-1----:R-:W-:-:S03]  /*2180*/  IADD3 R6, PT, PT, RZ, -R7, RZ ;  /* 0x80000007ff067210 */ /* 0x002fc60007ffe0ff */
[----:B------:R-:W-:Y:S02]  /*2190*/  IMAD R22, R9, R22, R21 ;  /* 0x0000001609167224 */ /* 0x000fe400078e0215 */
[----:B------:R-:W-:Y:S02]  /*21a0*/  @!P0 IMAD.IADD R20, R20, 0x1, -R11 ;  /* 0x0000000114148824 */ /* 0x000fe400078e0a0b */
[----:B------:R-:W-:Y:S01]  /*21b0*/  IMAD.MOV.U32 R21, RZ, RZ, R6 ;  /* 0x000000ffff157224 */ /* 0x000fe200078e0006 */
[C---:B------:R-:W-:Y:S02]  /*21c0*/  ISETP.GT.U32.AND P4, PT, R11.reuse, R22, PT ;  /* 0x000000160b00720c */ /* 0x040fe40003f84070 */
[----:B------:R-:W-:Y:S01]  /*21d0*/  ISETP.GT.U32.AND P0, PT, R11, R20, PT ;  /* 0x000000140b00720c */ /* 0x000fe20003f04070 */
[----:B------:R-:W-:Y:S01]  /*21e0*/  IMAD R21, R21, R8, RZ ;  /* 0x0000000815157224 */ /* 0x000fe200078e02ff */
[----:B------:R-:W-:-:S05]  /*21f0*/  MOV R6, RZ ;  /* 0x000000ff00067202 */ /* 0x000fca0000000f00 */
[----:B------:R-:W-:Y:S01]  /*2200*/  IMAD.HI.U32 R6, R7, R21, R6 ;  /* 0x0000001507067227 */ /* 0x000fe200078e0006 */
[----:B------:R-:W-:Y:S02]  /*2210*/  LOP3.LUT R21, RZ, R15, RZ, 0x33, !PT ;  /* 0x0000000fff157212 */ /* 0x000fe400078e33ff */
[----:B------:R-:W-:Y:S01]  /*2220*/  IABS R7, R14 ;  /* 0x0000000e00077213 */ /* 0x000fe20000000000 */
[--C-:B------:R-:W-:Y:S02]  /*2230*/  @!P4 IMAD.IADD R22, R22, 0x1, -R11.reuse ;  /* 0x000000011616c824 */ /* 0x100fe400078e0a0b */
[----:B------:R-:W-:Y:S02]  /*2240*/  @!P0 IMAD.IADD R20, R20, 0x1, -R11 ;  /* 0x0000000114148824 */ /* 0x000fe400078e0a0b */
[----:B------:R-:W-:Y:S01]  /*2250*/  @!P4 VIADD R9, R9, 0x1 ;  /* 0x000000010909c836 */ /* 0x000fe20000000000 */
[----:B------:R-:W-:Y:S01]  /*2260*/  ISETP.GE.U32.AND P5, PT, R22, R11, PT ;  /* 0x0000000b1600720c */ /* 0x000fe20003fa6070 */
[----:B------:R-:W-:-:S02]  /*2270*/  @!P1 IMAD.MOV R20, RZ, RZ, -R20 ;  /* 0x000000ffff149224 */ /* 0x000fc400078e0a14 */
[----:B------:R-:W-:-:S03]  /*2280*/  IMAD.HI.U32 R22, R6, R23, RZ ;  /* 0x0000001706167227 */ /* 0x000fc600078e00ff */
[----:B------:R-:W-:Y:S01]  /*2290*/  SEL R25, R21, R20, !P2 ;  /* 0x0000001415197207 */ /* 0x000fe20005000000 */
[----:B------:R-:W-:Y:S01]  /*22a0*/  IMAD.MOV R22, RZ, RZ, -R22 ;  /* 0x000000ffff167224 */ /* 0x000fe200078e0a16 */
[----:B------:R-:W-:Y:S02]  /*22b0*/  MOV R20, R7 ;  /* 0x0000000700147202 */ /* 0x000fe40000000f00 */
[----:B------:R-:W-:Y:S01]  /*22c0*/  IABS R7, R25 ;  /* 0x0000001900077213 */ /* 0x000fe20000000000 */
[----:B------:R-:W-:Y:S01]  /*22d0*/  IMAD R23, R8, R22, R23 ;  /* 0x0000001608177224 */ /* 0x000fe200078e0217 */
[----:B------:R-:W1:Y:S01]  /*22e0*/  I2F.RP R11, R20 ;  /* 0x00000014000b7306 */ /* 0x000e620000209400 */
[----:B------:R-:W-:Y:S01]  /*22f0*/  @P5 VIADD R9, R9, 0x1 ;  /* 0x0000000109095836 */ /* 0x000fe20000000000 */
[----:B------:R-:W-:Y:S01]  /*2300*/  LOP3.LUT R25, R25, R16, RZ, 0x3c, !PT ;  /* 0x0000001019197212 */ /* 0x000fe200078e3cff */
[----:B------:R-:W-:Y:S01]  /*2310*/  IMAD.HI.U32 R6, R6, R7, RZ ;  /* 0x0000000706067227 */ /* 0x000fe200078e00ff */
[----:B------:R-:W-:-:S03]  /*2320*/  ISETP.GT.U32.AND P6, PT, R8, R23, PT ;  /* 0x000000170800720c */ /* 0x000fc60003fc4070 */
[----:B------:R-:W-:-:S04]  /*2330*/  IMAD.MOV R27, RZ, RZ, -R6 ;  /* 0x000000ffff1b7224 */ /* 0x000fc800078e0a06 */
[----:B------:R-:W-:Y:S01]  /*2340*/  IMAD R27, R8, R27, R7 ;  /* 0x0000001b081b7224 */ /* 0x000fe200078e0207 */
[----:B------:R-:W-:Y:S01]  /*2350*/  LOP3.LUT R7, R10, R15, RZ, 0x3c, !PT ;  /* 0x0000000f0a077212 */ /* 0x000fe200078e3cff */
[----:B-1----:R-:W1:Y:S03]  /*2360*/  MUFU.RCP R11, R11 ;  /* 0x0000000b000b7308 */ /* 0x002e660000001000 */
[----:B------:R-:W-:Y:S02]  /*2370*/  ISETP.GT.U32.AND P0, PT, R8, R27, PT ;  /* 0x0000001b0800720c */ /* 0x000fe40003f04070 */
[----:B------:R-:W-:Y:S02]  /*2380*/  ISETP.GE.AND P3, PT, R7, RZ, PT ;  /* 0x000000ff0700720c */ /* 0x000fe40003f66270 */
[----:B------:R-:W-:-:S04]  /*2390*/  @!P6 IADD3 R23, PT, PT, R23, -R8, RZ ;  /* 0x800000081717e210 */ /* 0x000fc80007ffe0ff */
[----:B------:R-:W-:-:S05]  /*23a0*/  ISETP.GT.U32.AND P4, PT, R8, R23, PT ;  /* 0x000000170800720c */ /* 0x000fca0003f84070 */
[----:B------:R-:W-:Y:S01]  /*23b0*/  @!P0 IADD3 R27, PT, PT, R27, -R8, RZ ;  /* 0x800000081b1b8210 */ /* 0x000fe20007ffe0ff */
[----:B-1----:R-:W-:-:S03]  /*23c0*/  VIADD R7, R11, 0xffffffe ;  /* 0x0ffffffe0b077836 */ /* 0x002fc60000000000 */
[----:B------:R-:W-:Y:S01]  /*23d0*/  ISETP.GE.U32.AND P5, PT, R27, R8, PT ;  /* 0x000000081b00720c */ /* 0x000fe20003fa6070 */
[----:B------:R-:W-:Y:S01]  /*23e0*/  @!P3 IMAD.MOV R9, RZ, RZ, -R9 ;  /* 0x000000ffff09b224 */ /* 0x000fe200078e0a09 */
[----:B------:R-:W-:Y:S01]  /*23f0*/  ISETP.GE.AND P3, PT, R25, RZ, PT ;  /* 0x000000ff1900720c */ /* 0x000fe20003f66270 */
[----:B0-----:R-:W-:Y:S01]  /*2400*/  IMAD.WIDE R10, R10, 0x2, R2 ;  /* 0x000000020a0a7825 */ /* 0x001fe200078e0202 */
[----:B------:R-:W0:Y:S01]  /*2410*/  F2I.FTZ.U32.TRUNC.NTZ R7, R7 ;  /* 0x0000000700077305 */ /* 0x000e22000021f000 */
[----:B------:R-:W-:Y:S02]  /*2420*/  @!P0 IADD3 R6, PT, PT, R6, 0x1, RZ ;  /* 0x0000000106068810 */ /* 0x000fe40007ffe0ff */
[----:B------:R-:W-:Y:S01]  /*2430*/  @!P4 IMAD.IADD R23, R23, 0x1, -R8 ;  /* 0x000000011717c824 */ /* 0x000fe200078e0a08 */
[----:B------:R-:W-:Y:S01]  /*2440*/  SEL R22, R21, R9, !P2 ;  /* 0x0000000915167207 */ /* 0x000fe20005000000 */
[----:B------:R-:W2:Y:S01]  /*2450*/  LDG.E.U16.CONSTANT R10, desc[UR6][R10.64] ;  /* 0x000000060a0a7981 */ /* 0x000ea2000c1e9500 */
[----:B------:R-:W-:Y:S01]  /*2460*/  ISETP.NE.AND P0, PT, R16, RZ, PT ;  /* 0x000000ff1000720c */ /* 0x000fe20003f05270 */
[----:B------:R-:W-:Y:S01]  /*2470*/  IMAD.WIDE R8, R0, 0x2, R4 ;  /* 0x0000000200087825 */ /* 0x000fe200078e0204 */
[----:B------:R-:W-:-:S03]  /*2480*/  LOP3.LUT R26, RZ, R16, RZ, 0x33, !PT ;  /* 0x00000010ff1a7212 */ /* 0x000fc600078e33ff */
[----:B------:R-:W-:Y:S02]  /*2490*/  @P5 VIADD R6, R6, 0x1 ;  /* 0x0000000106065836 */ /* 0x000fe40000000000 */
[----:B------:R-:W-:Y:S02]  /*24a0*/  @!P1 IMAD.MOV R23, RZ, RZ, -R23 ;  /* 0x000000ffff179224 */ /* 0x000fe400078e0a17 */
[----:B------:R-:W-:Y:S01]  /*24b0*/  @!P3 IMAD.MOV R6, RZ, RZ, -R6 ;  /* 0x000000ffff06b224 */ /* 0x000fe200078e0a06 */
[----:B0-----:R-:W-:Y:S01]  /*24c0*/  IADD3 R25, PT, PT, RZ, -R7, RZ ;  /* 0x80000007ff197210 */ /* 0x001fe20007ffe0ff */
[----:B------:R-:W2:Y:S01]  /*24d0*/  LDG.E.U16.CONSTANT R11, desc[UR6][R8.64] ;  /* 0x00000006080b7981 */ /* 0x000ea2000c1e9500 */
[----:B------:R-:W-:Y:S02]  /*24e0*/  LEA R24, R22, R1, 0x3 ;  /* 0x0000000116187211 */ /* 0x000fe400078e18ff */
[C---:B------:R-:W-:Y:S01]  /*24f0*/  SEL R22, R26.reuse, R6, !P0 ;  /* 0x000000061a167207 */ /* 0x040fe20004000000 */
[----:B------:R-:W-:Y:S01]  /*2500*/  IMAD.MOV.U32 R6, RZ, RZ, RZ ;  /* 0x000000ffff067224 */ /* 0x000fe200078e00ff */
[----:B------:R-:W-:Y:S01]  /*2510*/  SEL R21, R26, R23, !P0 ;  /* 0x000000171a157207 */ /* 0x000fe20004000000 */
[----:B------:R-:W-:-:S04]  /*2520*/  IMAD R25, R25, R20, RZ ;  /* 0x0000001419197224 */ /* 0x000fc800078e02ff */
[----:B------:R-:W-:Y:S02]  /*2530*/  IMAD.HI.U32 R26, R7, R25, R6 ;  /* 0x00000019071a7227 */ /* 0x000fe400078e0006 */
[----:B------:R-:W3:Y:S01]  /*2540*/  LDL.64 R6, [R24] ;  /* 0x0000000018067983 */ /* 0x000ee20000100a00 */
[----:B------:R-:W-:Y:S02]  /*2550*/  IABS R25, R19 ;  /* 0x0000001300197213 */ /* 0x000fe40000000000 */
[----:B------:R-:W-:-:S03]  /*2560*/  IADD3 R0, PT, PT, R0, UR4, RZ ;  /* 0x0000000400007c10 */ /* 0x000fc6000fffe0ff */
        /* <DEDUP_REMOVED lines=10> */
[----:B------:R-:W-:Y:S01]  /*2610*/  @P0 VIADD R23, R23, 0x1 ;  /* 0x0000000117170836 */ /* 0x000fe20000000000 */
[----:B------:R-:W-:-:S05]  /*2620*/  ISETP.GE.AND P0, PT, R0, R13, PT ;  /* 0x0000000d0000720c */ /* 0x000fca0003f06270 */
[----:B------:R-:W-:Y:S02]  /*2630*/  @!P2 IADD3 R23, PT, PT, -R23, RZ, RZ ;  /* 0x000000ff1717a210 */ /* 0x000fe40007ffe1ff */
[----:B------:R-:W-:-:S05]  /*2640*/  @!P1 LOP3.LUT R23, RZ, R14, RZ, 0x33, !PT ;  /* 0x0000000eff179212 */ /* 0x000fca00078e33ff */
[----:B------:R-:W-:-:S04]  /*2650*/  IMAD.MOV R20, RZ, RZ, -R23 ;  /* 0x000000ffff147224 */ /* 0x000fc800078e0a17 */
[----:B------:R-:W-:Y:S02]  /*2660*/  IMAD R20, R14, R20, R19 ;  /* 0x000000140e147224 */ /* 0x000fe400078e0213 */
[----:B------:R-:W-:-:S04]  /*2670*/  IMAD R19, R23, UR5, R22 ;  /* 0x0000000517137c24 */ /* 0x000fc8000f8e0216 */
[----:B------:R-:W-:-:S04]  /*2680*/  IMAD R19, R19, R14, R20 ;  /* 0x0000000e13137224 */ /* 0x000fc800078e0214 */
[----:B------:R-:W-:Y:S02]  /*2690*/  IMAD R19, R19, R16, R21 ;  /* 0x0000001013137224 */ /* 0x000fe400078e0215 */
[----:B--2---:R-:W-:-:S05]  /*26a0*/  HADD2 R10, R11.H0_H0, R10.H0_H0 ;  /* 0x2000000a0b0a7230 */ /* 0x004fca0000000800 */
[----:B------:R-:W-:Y:S01]  /*26b0*/  PRMT R11, R10, 0x7610, R11 ;  /* 0x000076100a0b7816 */ /* 0x000fe2000000000b */
[----:B------:R1:W-:Y:S01]  /*26c0*/  STG.E.U16 desc[UR6][R8.64], R10 ;  /* 0x0000000a08007986 */ /* 0x0003e2000c101506 */
[----:B---3--:R-:W-:-:S05]  /*26d0*/  IMAD.WIDE R6, R19, 0x2, R6 ;  /* 0x0000000213067825 */ /* 0x008fca00078e0206 */
[----:B------:R1:W-:Y:S01]  /*26e0*/  ST.E.U16 desc[UR6][R6.64], R11 ;  /* 0x0000000b06007985 */ /* 0x0003e2000c101506 */
[----:B------:R-:W-:Y:S05]  /*26f0*/  @!P0 BRA `(.L_x_109) ;  /* 0xfffffff400fc8947 */ /* 0x000fea000383ffff */
[----:B------:R-:W-:Y:S05]  /*2700*/  EXIT ;  /* 0x000000000000794d */ /* 0x000fea0003800000 */
.L_x_110:
        /* <DEDUP_REMOVED lines=15> */
.L_x_710:


//--------------------- .text._ZN17fastertransformer34add_fusedQKV_bias_transpose_kernelIfLb1EEEvPT_S2_S2_NS_29PrefixPromptBatchWeightsParamIS1_EES2_PKS1_PKiiiiiib --------------------------
	.section	.text._ZN17fastertransformer34add_fusedQKV_bias_transpose_kernelIfLb1EEEvPT_S2_S2_NS_29PrefixPromptBatchWeightsParamIS1_EES2_PKS1_PKiiiiiib,"ax",@progbits
	.align	128
        .global         _ZN17fastertransformer34add_fusedQKV_bias_transpose_kernelIfLb1EEEvPT_S2_S2_NS_29PrefixPromptBatchWeightsParamIS1_EES2_PKS1_PKiiiiiib
        .type           _ZN17fastertransformer34add_fusedQKV_bias_transpose_kernelIfLb1EEEvPT_S2_S2_NS_29PrefixPromptBatchWeightsParamIS1_EES2_PKS1_PKiiiiiib,@function
        .size           _ZN17fastertransformer34add_fusedQKV_bias_transpose_kernelIfLb1EEEvPT_S2_S2_NS_29PrefixPromptBatchWeightsParamIS1_EES2_PKS1_PKiiiiiib,(.L_x_711 - _ZN17fastertransformer34add_fusedQKV_bias_transpose_kernelIfLb1EEEvPT_S2_S2_NS_29PrefixPromptBatchWeightsParamIS1_EES2_PKS1_PKiiiiiib)
        .other          _ZN17fastertransformer34add_fusedQKV_bias_transpose_kernelIfLb1EEEvPT_S2_S2_NS_29PrefixPromptBatchWeightsParamIS1_EES2_PKS1_PKiiiiiib,@"STO_CUDA_ENTRY STV_DEFAULT"
_ZN17fastertransformer34add_fusedQKV_bias_transpose_kernelIfLb1EEEvPT_S2_S2_NS_29PrefixPromptBatchWeightsParamIS1_EES2_PKS1_PKiiiiiib:
.text._ZN17fastertransformer34add_fusedQKV_bias_transpose_kernelIfLb1EEEvPT_S2_S2_NS_29PrefixPromptBatchWeightsParamIS1_EES2_PKS1_PKiiiiiib:
[----:B------:R-:W-:Y:S08]  /*0000*/  LDC R1, c[0x0][0x37c] ;  /* 0x0000df00ff017b82 */ /* 0x000ff00000000800 */
[----:B------:R-:W0:Y:S01]  /*0010*/  S2UR UR7, SR_CTAID.X ;  /* 0x00000000000779c3 */ /* 0x000e220000002500 */
[----:B------:R-:W1:Y:S01]  /*0020*/  LDCU UR6, c[0x0][0x3d0] ;  /* 0x00007a00ff0677ac */ /* 0x000e620008000800 */
[----:B------:R-:W0:Y:S01]  /*0030*/  LDCU UR8, c[0x0][0x3a8] ;  /* 0x00007500ff0877ac */ /* 0x000e220008000800 */
[----:B------:R-:W2:Y:S01]  /*0040*/  LDCU.64 UR4, c[0x0][0x3c8] ;  /* 0x00007900ff0477ac */ /* 0x000ea20008000a00 */
[----:B------:R-:W3:Y:S01]  /*0050*/  LDCU.64 UR12, c[0x0][0x358] ;  /* 0x00006b00ff0c77ac */ /* 0x000ee20008000a00 */
[----:B------:R-:W4:Y:S01]  /*0060*/  LDCU UR15, c[0x0][0x3d4] ;  /* 0x00007a80ff0f77ac */ /* 0x000f220008000800 */
[----:B-1----:R-:W-:-:S04]  /*0070*/  UIADD3 UR6, UPT, UPT, -UR6, URZ, URZ ;  /* 0x000000ff06067290 */ /* 0x002fc8000fffe1ff */
[----:B0-----:R-:W-:Y:S02]  /*0080*/  UIMAD UR6, UR6, UR8, UR7 ;  /* 0x00000008060672a4 */ /* 0x001fe4000f8e0207 */
        /* <DEDUP_REMOVED lines=8> */
[----:B---3--:R-:W2:Y:S01]  /*0110*/  @!P0 LDG.E R2, desc[UR12][R2.64] ;  /* 0x0000000c02028981 */ /* 0x008ea2000c1e1900 */
[----:B----4-:R-:W-:Y:S01]  /*0120*/  IABS R0, UR15 ;  /* 0x0000000f00007c13 */ /* 0x010fe20008000000 */
[----:B------:R-:W-:-:S03]  /*0130*/  UMOV UR4, URZ ;  /* 0x000000ff00047c82 */ /* 0x000fc60008000000 */
[----:B------:R-:W-:-:S13]  /*0140*/  R2UR UR14, R0 ;  /* 0x00000000000e72ca */ /* 0x000fda00000e0000 */
[----:B------:R-:W0:Y:S08]  /*0150*/  I2F.RP R0, UR14 ;  /* 0x0000000e00007d06 */ /* 0x000e300008209400 */
[----:B0-----:R-:W0:Y:S02]  /*0160*/  MUFU.RCP R0, R0 ;  /* 0x0000000000007308 */ /* 0x001e240000001000 */
[----:B0-----:R-:W-:-:S02]  /*0170*/  IADD3 R4, PT, PT, R0, 0xffffffe, RZ ;  /* 0x0ffffffe00047810 */ /* 0x001fc40007ffe0ff */
[----:B------:R-:W0:Y:S04]  /*0180*/  S2R R0, SR_TID.X ;  /* 0x0000000000007919 */ /* 0x000e280000002100 */
[----:B------:R-:W1:Y:S02]  /*0190*/  F2I.FTZ.U32.TRUNC.NTZ R4, R4 ;  /* 0x0000000400047305 */ /* 0x000e64000021f000 */
[----:B-1----:R-:W-:-:S13]  /*01a0*/  R2UR UR5, R4 ;  /* 0x00000000040572ca */ /* 0x002fda00000e0000 */
[----:B------:R-:W-:Y:S01]  /*01b0*/  UIADD3 UR9, UPT, UPT, URZ, -UR5, URZ ;  /* 0x80000005ff097290 */ /* 0x000fe2000fffe0ff */
[----:B0-----:R-:W-:-:S03]  /*01c0*/  SHF.L.U32 R0, R0, 0x1, RZ ;  /* 0x0000000100007819 */ /* 0x001fc600000006ff */
[----:B------:R-:W-:Y:S01]  /*01d0*/  UIMAD UR9, UR9, UR14, URZ ;  /* 0x0000000e090972a4 */ /* 0x000fe2000f8e02ff */
[----:B--2---:R-:W-:-:S13]  /*01e0*/  @!P0 R2UR UR4, R2 ;  /* 0x00000000020482ca */ /* 0x004fda00000e0000 */
[----:B------:R-:W-:-:S03]  /*01f0*/  UIADD3 UR11, UPT, UPT, UR6, UR4, URZ ;  /* 0x00000004060b7290 */ /* 0x000fc6000fffe0ff */
[----:B------:R-:W-:Y:S02]  /*0200*/  UMOV UR4, URZ ;  /* 0x000000ff00047c82 */ /* 0x000fe40008000000 */
[----:B------:R-:W-:Y:S01]  /*0210*/  UIMAD.WIDE.U32 UR4, UR5, UR9, UR4 ;  /* 0x00000009050472a5 */ /* 0x000fe2000f8e0004 */
[----:B------:R-:W-:-:S05]  /*0220*/  IMAD.U32 R2, RZ, RZ, UR11 ;  /* 0x0000000bff027e24 */ /* 0x000fca000f8e00ff */
[----:B------:R-:W-:-:S04]  /*0230*/  IABS R2, R2 ;  /* 0x0000000200027213 */ /* 0x000fc80000000000 */
[----:B------:R-:W-:-:S13]  /*0240*/  R2UR UR10, R2 ;  /* 0x00000000020a72ca */ /* 0x000fda00000e0000 */
[----:B------:R-:W-:-:S04]  /*0250*/  UIMAD.WIDE.U32 UR4, UR5, UR10, URZ ;  /* 0x0000000a050472a5 */ /* 0x000fc8000f8e00ff */
[----:B------:R-:W-:-:S04]  /*0260*/  UIADD3 UR4, UPT, UPT, -UR5, URZ, URZ ;  /* 0x000000ff05047290 */ /* 0x000fc8000fffe1ff */
[----:B------:R-:W-:Y:S02]  /*0270*/  UIMAD UR4, UR14, UR4, UR10 ;  /* 0x000000040e0472a4 */ /* 0x000fe4000f8e020a */
[----:B------:R-:W-:Y:S02]  /*0280*/  UIADD3 UR10, UPT, UPT, UR8, UR15, URZ ;  /* 0x0000000f080a7290 */ /* 0x000fe4000fffe0ff */
[----:B------:R-:W-:-:S11]  /*0290*/  UISETP.GT.U32.AND UP1, UPT, UR14, UR4, UPT ;  /* 0x000000040e00728c */ /* 0x000fd6000bf24070 */
[----:B------:R-:W-:Y:S02]  /*02a0*/  @!UP1 UIADD3 UR4, UPT, UPT, UR4, -UR14, URZ ;  /* 0x8000000e04049290 */ /* 0x000fe4000fffe0ff */
[----:B------:R-:W-:Y:S02]  /*02b0*/  @!UP1 UIADD3 UR5, UPT, UPT, UR5, 0x1, URZ ;  /* 0x0000000105059890 */ /* 0x000fe4000fffe0ff */
[----:B------:R-:W-:Y:S01]  /*02c0*/  UISETP.GE.U32.AND UP0, UPT, UR4, UR14, UPT ;  /* 0x0000000e0400728c */ /* 0x000fe2000bf06070 */
[----:B------:R-:W0:Y:S01]  /*02d0*/  S2UR UR14, SR_CTAID.Y ;  /* 0x00000000000e79c3 */ /* 0x000e220000002600 */
[----:B------:R-:W-:-:S04]  /*02e0*/  ULOP3.LUT UR4, UR11, UR15, URZ, 0x3c, !UPT ;  /* 0x0000000f0b047292 */ /* 0x000fc8000f8e3cff */
[----:B------:R-:W-:-:S05]  /*02f0*/  UISETP.GE.AND UP1, UPT, UR4, URZ, UPT ;  /* 0x000000ff0400728c */ /* 0x000fca000bf26270 */
[----:B------:R-:W-:Y:S02]  /*0300*/  @UP0 UIADD3 UR5, UPT, UPT, UR5, 0x1, URZ ;  /* 0x0000000105050890 */ /* 0x000fe4000fffe0ff */
[----:B------:R-:W-:-:S05]  /*0310*/  UISETP.NE.AND UP0, UPT, UR15, URZ, UPT ;  /* 0x000000ff0f00728c */ /* 0x000fca000bf05270 */
[----:B------:R-:W-:Y:S02]  /*0320*/  UMOV UR9, UR5 ;  /* 0x0000000500097c82 */ /* 0x000fe40008000000 */
[----:B------:R-:W-:-:S04]  /*0330*/  @!UP1 UIADD3 UR9, UPT, UPT, -UR9, URZ, URZ ;  /* 0x000000ff09099290 */ /* 0x000fc8000fffe1ff */
[----:B------:R-:W-:Y:S02]  /*0340*/  @!UP0 ULOP3.LUT UR9, URZ, UR15, URZ, 0x33, !UPT ;  /* 0x0000000fff098292 */ /* 0x000fe4000f8e33ff */
[----:B------:R-:W-:Y:S02]  /*0350*/  UISETP.GT.AND UP0, UPT, UR6, -0x1, UPT ;  /* 0xffffffff0600788c */ /* 0x000fe4000bf04270 */
[----:B------:R-:W-:-:S04]  /*0360*/  UIADD3 UR4, UPT, UPT, -UR9, URZ, URZ ;  /* 0x000000ff09047290 */ /* 0x000fc8000fffe1ff */
[----:B------:R-:W-:-:S03]  /*0370*/  UIMAD UR11, UR15, UR4, UR11 ;  /* 0x000000040f0b72a4 */ /* 0x000fc6000f8e020b */
[----:B0-----:R-:W-:Y:S09]  /*0380*/  BRA.U UP0, `(.L_x_111) ;  /* 0x0000000100f87547 */ /* 0x001ff2000b800000 */
[----:B------:R-:W0:Y:S01]  /*0390*/  I2F.U32.RP R2, UR8 ;  /* 0x0000000800027d06 */ /* 0x000e220008209000 */
[----:B------:R-:W-:Y:S01]  /*03a0*/  UMOV UR4, URZ ;  /* 0x000000ff00047c82 */ /* 0x000fe20008000000 */
[----:B------:R-:W-:-:S06]  /*03b0*/  UISETP.NE.U32.AND UP2, UPT, UR8, URZ, UPT ;  /* 0x000000ff0800728c */ /* 0x000fcc000bf45070 */
[----:B0-----:R-:W0:Y:S02]  /*03c0*/  MUFU.RCP R2, R2 ;  /* 0x0000000200027308 */ /* 0x001e240000001000 */
[----:B0-----:R-:W-:-:S06]  /*03d0*/  IADD3 R3, PT, PT, R2, 0xffffffe, RZ ;  /* 0x0ffffffe02037810 */ /* 0x001fcc0007ffe0ff */
[----:B------:R-:W0:Y:S02]  /*03e0*/  F2I.FTZ.U32.TRUNC.NTZ R3, R3 ;  /* 0x0000000300037305 */ /* 0x000e24000021f000 */
[----:B0-----:R-:W-:-:S13]  /*03f0*/  R2UR UR5, R3 ;  /* 0x00000000030572ca */ /* 0x001fda00000e0000 */
[----:B------:R-:W-:-:S04]  /*0400*/  UIADD3 UR6, UPT, UPT, URZ, -UR5, URZ ;  /* 0x80000005ff067290 */ /* 0x000fc8000fffe0ff */
[----:B------:R-:W-:-:S04]  /*0410*/  UIMAD UR6, UR6, UR8, URZ ;  /* 0x00000008060672a4 */ /* 0x000fc8000f8e02ff */
[----:B------:R-:W-:-:S04]  /*0420*/  UIMAD.WIDE.U32 UR4, UR5, UR6, UR4 ;  /* 0x00000006050472a5 */ /* 0x000fc8000f8e0004 */
[----:B------:R-:W-:-:S07]  /*0430*/  UIMAD.WIDE.U32 UR4, UR5, UR7, URZ ;  /* 0x00000007050472a5 */ /* 0x000fce000f8e00ff */
[----:B------:R-:W-:Y:S02]  /*0440*/  UMOV UR6, UR5 ;  /* 0x0000000500067c82 */ /* 0x000fe40008000000 */
[----:B------:R-:W-:-:S04]  /*0450*/  UIADD3 UR4, UPT, UPT, -UR6, URZ, URZ ;  /* 0x000000ff06047290 */ /* 0x000fc8000fffe1ff */
[----:B------:R-:W-:-:S04]  /*0460*/  UIMAD UR4, UR8, UR4, UR7 ;  /* 0x00000004080472a4 */ /* 0x000fc8000f8e0207 */
[----:B------:R-:W-:-:S11]  /*0470*/  UISETP.GE.U32.AND UP0, UPT, UR4, UR8, UPT ;  /* 0x000000080400728c */ /* 0x000fd6000bf06070 */
[----:B------:R-:W-:Y:S02]  /*0480*/  @UP0 UIADD3 UR4, UPT, UPT, UR4, -UR8, URZ ;  /* 0x8000000804040290 */ /* 0x000fe4000fffe0ff */
[----:B------:R-:W-:Y:S02]  /*0490*/  @UP0 UIADD3 UR6, UPT, UPT, UR6, 0x1, URZ ;  /* 0x0000000106060890 */ /* 0x000fe4000fffe0ff */
[----:B------:R-:W-:-:S07]  /*04a0*/  UISETP.GE.U32.AND UP1, UPT, UR4, UR8, UPT ;  /* 0x000000080400728c */ /* 0x000fce000bf26070 */
[----:B------:R-:W0:Y:S04]  /*04b0*/  LDCU.64 UR4, c[0x0][0x3a0] ;  /* 0x00007400ff0477ac */ /* 0x000e280008000a00 */
[----:B------:R-:W-:Y:S02]  /*04c0*/  @UP1 UIADD3 UR6, UPT, UPT, UR6, 0x1, URZ ;  /* 0x0000000106061890 */ /* 0x000fe4000fffe0ff */
[----:B------:R-:W-:-:S04]  /*04d0*/  @!UP2 ULOP3.LUT UR6, URZ, UR8, URZ, 0x33, !UPT ;  /* 0x00000008ff06a292 */ /* 0x000fc8000f8e33ff */
[----:B0-----:R-:W-:-:S06]  /*04e0*/  UIMAD.WIDE.U32 UR4, UR6, 0x4, UR4 ;  /* 0x00000004060478a5 */ /* 0x001fcc000f8e0004 */
[----:B------:R-:W-:Y:S01]  /*04f0*/  IMAD.U32 R2, RZ, RZ, UR4 ;  /* 0x00000004ff027e24 */ /* 0x000fe2000f8e00ff */
[----:B------:R-:W-:-:S05]  /*0500*/  MOV R3, UR5 ;  /* 0x0000000500037c02 */ /* 0x000fca0008000f00 */
[----:B------:R-:W2:Y:S01]  /*0510*/  LDG.E R5, desc[UR12][R2.64] ;  /* 0x0000000c02057981 */ /* 0x000ea2000c1e1900 */
[----:B------:R-:W-:-:S04]  /*0520*/  UIADD3 UR4, UPT, UPT, -UR6, URZ, URZ ;  /* 0x000000ff06047290 */ /* 0x000fc8000fffe1ff */
[----:B------:R-:W-:-:S06]  /*0530*/  UIMAD UR7, UR8, UR4, UR7 ;  /* 0x00000004080772a4 */ /* 0x000fcc000f8e0207 */
[----:B--2---:R-:W-:-:S13]  /*0540*/  ISETP.LE.AND P0, PT, R5, UR7, PT ;  /* 0x0000000705007c0c */ /* 0x004fda000bf03270 */
[----:B------:R-:W-:Y:S05]  /*0550*/  @P0 EXIT ;  /* 0x000000000000094d */ /* 0x000fea0003800000 */
[----:B------:R-:W0:Y:S01]  /*0560*/  LDCU.64 UR16, c[0x0][0x3d8] ;  /* 0x00007b00ff1077ac */ /* 0x000e220008000a00 */
[----:B------:R-:W1:Y:S01]  /*0570*/  LDCU.64 UR4, c[0x0][0x398] ;  /* 0x00007300ff0477ac */ /* 0x000e620008000a00 */
[----:B0-----:R-:W-:Y:S02]  /*0580*/  UIMAD UR9, UR10, UR17, URZ ;  /* 0x000000110a0972a4 */ /* 0x001fe4000f8e02ff */
[----:B------:R-:W-:Y:S01]  /*0590*/  ISETP.GE.AND P0, PT, R0, UR17, PT ;  /* 0x0000001100007c0c */ /* 0x000fe2000bf06270 */
[----:B------:R-:W-:Y:S01]  /*05a0*/  UIMAD UR8, UR6, UR16, UR14 ;  /* 0x00000010060872a4 */ /* 0x000fe2000f8e020e */
[----:B------:R-:W-:Y:S01]  /*05b0*/  MOV R3, UR17 ;  /* 0x0000001100037c02 */ /* 0x000fe20008000f00 */
[----:B------:R-:W-:Y:S01]  /*05c0*/  IMAD R9, R5, UR17, RZ ;  /* 0x0000001105097c24 */ /* 0x000fe2000f8e02ff */
[----:B-1----:R-:W-:Y:S01]  /*05d0*/  UIMAD.WIDE.U32 UR4, UR6, 0x8, UR4 ;  /* 0x00000008060478a5 */ /* 0x002fe2000f8e0004 */
[----:B------:R-:W-:Y:S02]  /*05e0*/  MOV R13, UR9 ;  /* 0x00000009000d7c02 */ /* 0x000fe40008000f00 */
[----:B------:R-:W-:-:S04]  /*05f0*/  IMAD R6, R3, UR7, R0 ;  /* 0x0000000703067c24 */ /* 0x000fc8000f8e0200 */
[--C-:B------:R-:W-:Y:S02]  /*0600*/  IMAD R13, R13, UR8, R6.reuse ;  /* 0x000000080d0d7c24 */ /* 0x100fe4000f8e0206 */
[C---:B------:R-:W-:Y:S02]  /*0610*/  IMAD R6, R9.reuse, UR14, R6 ;  /* 0x0000000e09067c24 */ /* 0x040fe4000f8e0206 */
[----:B------:R-:W-:Y:S01]  /*0620*/  IMAD R9, R9, UR16, RZ ;  /* 0x0000001009097c24 */ /* 0x000fe2000f8e02ff */
[----:B------:R-:W-:Y:S06]  /*0630*/  @P0 EXIT ;  /* 0x000000000000094d */ /* 0x000fec0003800000 */
[----:B------:R-:W-:Y:S01]  /*0640*/  IMAD.U32 R10, RZ, RZ, UR4 ;  /* 0x00000004ff0a7e24 */ /* 0x000fe2000f8e00ff */
[----:B------:R-:W-:Y:S01]  /*0650*/  MOV R11, UR5 ;  /* 0x00000005000b7c02 */ /* 0x000fe20008000f00 */
[----:B------:R-:W0:Y:S04]  /*0660*/  LDCU.64 UR6, c[0x0][0x3b0] ;  /* 0x00007600ff0677ac */ /* 0x000e280008000a00 */
[----:B------:R-:W2:Y:S01]  /*0670*/  LDG.E.64 R2, desc[UR12][R10.64] ;  /* 0x0000000c0a027981 */ /* 0x000ea2000c1e1b00 */
[----:B------:R-:W-:-:S03]  /*0680*/  SHF.R.S32.HI R7, RZ, 0x1f, R6 ;  /* 0x0000001fff077819 */ /* 0x000fc60000011406 */
[----:B0-----:R-:W-:-:S04]  /*0690*/  IMAD.WIDE.U32 R6, R5, UR6, R6 ;  /* 0x0000000605067c25 */ /* 0x001fc8000f8e0006 */
[----:B------:R-:W-:Y:S01]  /*06a0*/  IMAD R5, R5, UR7, R7 ;  /* 0x0000000705057c24 */ /* 0x000fe2000f8e0207 */
[----:B--2---:R-:W-:-:S04]  /*06b0*/  LEA R4, P0, R6, R2, 0x2 ;  /* 0x0000000206047211 */ /* 0x004fc800078010ff */
[----:B------:R-:W-:Y:S02]  /*06c0*/  LEA.HI.X R5, R6, R3, R5, 0x2, P0 ;  /* 0x0000000306057211 */ /* 0x000fe400000f1405 */
[----:B------:R-:W0:Y:S03]  /*06d0*/  LDC.64 R2, c[0x0][0x388] ;  /* 0x0000e200ff027b82 */ /* 0x000e260000000a00 */
[----:B------:R-:W2:Y:S01]  /*06e0*/  LDG.E.64 R14, desc[UR12][R4.64] ;  /* 0x0000000c040e7981 */ /* 0x000ea2000c1e1b00 */
[----:B------:R-:W-:-:S04]  /*06f0*/  IMAD.WIDE R8, R9, 0x4, R4 ;  /* 0x0000000409087825 */ /* 0x000fc800078e0204 */
[----:B------:R-:W1:Y:S01]  /*0700*/  LDC.64 R6, c[0x0][0x390] ;  /* 0x0000e400ff067b82 */ /* 0x000e620000000a00 */
[----:B0-----:R-:W-:-:S05]  /*0710*/  IMAD.WIDE R2, R13, 0x4, R2 ;  /* 0x000000040d027825 */ /* 0x001fca00078e0202 */
[----:B--2---:R-:W-:Y:S04]  /*0720*/  STG.E.64 desc[UR12][R2.64], R14 ;  /* 0x0000000e02007986 */ /* 0x004fe8000c101b0c */
[----:B------:R-:W2:Y:S01]  /*0730*/  LDG.E.64 R8, desc[UR12][R8.64] ;  /* 0x0000000c08087981 */ /* 0x000ea2000c1e1b00 */
[----:B-1----:R-:W-:-:S05]  /*0740*/  IMAD.WIDE R6, R13, 0x4, R6 ;  /* 0x000000040d067825 */ /* 0x002fca00078e0206 */
[----:B--2---:R-:W-:Y:S01]  /*0750*/  STG.E.64 desc[UR12][R6.64], R8 ;  /* 0x0000000806007986 */ /* 0x004fe2000c101b0c */
[----:B------:R-:W-:Y:S05]  /*0760*/  EXIT ;  /* 0x000000000000794d */ /* 0x000fea0003800000 */
.L_x_111:
[----:B------:R-:W0:Y:S01]  /*0770*/  LDCU.64 UR16, c[0x0][0x3d8] ;  /* 0x00007b00ff1077ac */ /* 0x000e220008000a00 */
[----:B------:R-:W1:Y:S01]  /*0780*/  S2R R23, SR_CTAID.Y ;  /* 0x0000000000177919 */ /* 0x000e620000002600 */
[----:B------:R-:W2:Y:S01]  /*0790*/  LDC.64 R8, c[0x0][0x3b8] ;  /* 0x0000ee00ff087b82 */ /* 0x000ea20000000a00 */
[----:B------:R-:W3:Y:S01]  /*07a0*/  LDCU.64 UR4, c[0x0][0x3a0] ;  /* 0x00007400ff0477ac */ /* 0x000ee20008000a00 */
[----:B0-----:R-:W-:Y:S01]  /*07b0*/  ISETP.GE.AND P0, PT, R0, UR17, PT ;  /* 0x0000001100007c0c */ /* 0x001fe2000bf06270 */
[----:B------:R-:W-:Y:S02]  /*07c0*/  UIMAD UR7, UR17, UR16, URZ ;  /* 0x00000010110772a4 */ /* 0x000fe4000f8e02ff */
[----:B---3--:R-:W-:Y:S02]  /*07d0*/  UIMAD.WIDE UR4, UR9, 0x4, UR4 ;  /* 0x00000004090478a5 */ /* 0x008fe4000f8e0204 */
[----:B------:R-:W-:-:S04]  /*07e0*/  UIMAD UR6, UR6, UR7, URZ ;  /* 0x00000007060672a4 */ /* 0x000fc8000f8e02ff */
[----:B------:R-:W-:Y:S02]  /*07f0*/  MOV R18, UR4 ;  /* 0x0000000400127c02 */ /* 0x000fe40008000f00 */
[----:B------:R-:W-:Y:S02]  /*0800*/  IMAD.U32 R20, RZ, RZ, UR6 ;  /* 0x00000006ff147e24 */ /* 0x000fe4000f8e00ff */
[----:B------:R-:W0:Y:S01]  /*0810*/  @!P0 LDC.64 R6, c[0x0][0x3c0] ;  /* 0x0000f000ff068b82 */ /* 0x000e220000000a00 */
[----:B------:R-:W-:Y:S01]  /*0820*/  MOV R19, UR5 ;  /* 0x0000000500137c02 */ /* 0x000fe20008000f00 */
[----:B-1----:R-:W-:Y:S01]  /*0830*/  IMAD R23, R23, UR17, R0 ;  /* 0x0000001117177c24 */ /* 0x002fe2000f8e0200 */
[----:B------:R-:W-:Y:S01]  /*0840*/  MOV R25, UR7 ;  /* 0x0000000700197c02 */ /* 0x000fe20008000f00 */
[----:B------:R-:W1:Y:S02]  /*0850*/  LDCU.U8 UR5, c[0x0][0x3e4] ;  /* 0x00007c80ff0577ac */ /* 0x000e640008000000 */
[----:B------:R-:W-:Y:S01]  /*0860*/  IMAD R21, R20, 0x3, R23 ;  /* 0x0000000314157824 */ /* 0x000fe200078e0217 */
[----:B------:R-:W3:Y:S03]  /*0870*/  LDG.E R18, desc[UR12][R18.64] ;  /* 0x0000000c12127981 */ /* 0x000ee6000c1e1900 */
[----:B--2---:R-:W-:Y:S01]  /*0880*/  IMAD.WIDE R8, R21, 0x4, R8 ;  /* 0x0000000415087825 */ /* 0x004fe200078e0208 */
[----:B------:R-:W-:-:S04]  /*0890*/  MOV R27, UR7 ;  /* 0x00000007001b7c02 */ /* 0x000fc80008000f00 */
[----:B------:R-:W2:Y:S01]  /*08a0*/  @!P0 LDG.E.64 R10, desc[UR12][R8.64] ;  /* 0x0000000c080a8981 */ /* 0x000ea2000c1e1b00 */
[----:B0-----:R-:W-:Y:S01]  /*08b0*/  @!P0 IMAD.WIDE R22, R23, 0x4, R6 ;  /* 0x0000000417168825 */ /* 0x001fe200078e0206 */
[----:B------:R-:W-:-:S04]  /*08c0*/  MOV R7, UR7 ;  /* 0x0000000700077c02 */ /* 0x000fc80008000f00 */
[----:B------:R-:W2:Y:S01]  /*08d0*/  @!P0 LDG.E.64.CONSTANT R16, desc[UR12][R22.64] ;  /* 0x0000000c16108981 */ /* 0x000ea2000c1e9b00 */
[----:B------:R-:W-:-:S04]  /*08e0*/  @!P0 IMAD.WIDE R20, R25, 0x4, R22 ;  /* 0x0000000419148825 */ /* 0x000fc800078e0216 */
[----:B------:R-:W-:Y:S01]  /*08f0*/  IMAD.WIDE R6, R7, 0x4, R8 ;  /* 0x0000000407067825 */ /* 0x000fe200078e0208 */
[----:B------:R-:W4:Y:S03]  /*0900*/  @!P0 LDG.E.64.CONSTANT R12, desc[UR12][R20.64] ;  /* 0x0000000c140c8981 */ /* 0x000f26000c1e9b00 */
[----:B------:R-:W-:Y:S01]  /*0910*/  @!P0 IMAD.WIDE R26, R27, 0x4, R20 ;  /* 0x000000041b1a8825 */ /* 0x000fe200078e0214 */
[----:B------:R-:W4:Y:S03]  /*0920*/  @!P0 LDG.E.64 R14, desc[UR12][R6.64] ;  /* 0x0000000c060e8981 */ /* 0x000f26000c1e1b00 */
[----:B------:R-:W-:Y:S01]  /*0930*/  @!P0 IMAD.WIDE R24, R25, 0x4, R6 ;  /* 0x0000000419188825 */ /* 0x000fe200078e0206 */
[----:B------:R0:W5:Y:S04]  /*0940*/  @!P0 LDG.E.64.CONSTANT R2, desc[UR12][R26.64] ;  /* 0x0000000c1a028981 */ /* 0x000168000c1e9b00 */
[----:B------:R0:W5:Y:S01]  /*0950*/  @!P0 LDG.E.64 R4, desc[UR12][R24.64] ;  /* 0x0000000c18048981 */ /* 0x000162000c1e1b00 */
[----:B-1----:R-:W-:-:S04]  /*0960*/  UPRMT UR5, UR5, 0x8880, URZ ;  /* 0x0000888005057896 */ /* 0x002fc800080000ff */
[----:B------:R-:W-:Y:S01]  /*0970*/  UISETP.NE.AND UP0, UPT, UR5, URZ, UPT ;  /* 0x000000ff0500728c */ /* 0x000fe2000bf05270 */
[----:B------:R-:W-:Y:S01]  /*0980*/  BSSY.RECONVERGENT B0, `(.L_x_112) ;  /* 0x000007c000007945 */ /* 0x000fe20003800200 */
[----:B---3--:R-:W-:-:S13]  /*0990*/  R2UR UR4, R18 ;  /* 0x00000000120472ca */ /* 0x008fda00000e0000 */
[----:B------:R-:W-:Y:S01]  /*09a0*/  UIADD3 UR6, UPT, UPT, UR11, UR4, URZ ;  /* 0x000000040b067290 */ /* 0x000fe2000fffe0ff */
[----:B--2---:R-:W-:Y:S01]  /*09b0*/  FADD.FTZ R10, R10, R16 ;  /* 0x000000100a0a7221 */ /* 0x004fe20000010000 */
[----:B------:R-:W-:Y:S01]  /*09c0*/  FADD.FTZ R11, R11, R17 ;  /* 0x000000110b0b7221 */ /* 0x000fe20000010000 */
[----:B----4-:R-:W-:Y:S01]  /*09d0*/  FADD.FTZ R12, R14, R12 ;  /* 0x0000000c0e0c7221 */ /* 0x010fe20000010000 */
[----:B------:R-:W-:Y:S01]  /*09e0*/  FADD.FTZ R13, R15, R13 ;  /* 0x0000000d0f0d7221 */ /* 0x000fe20000010000 */
[----:B0-----:R-:W-:Y:S07]  /*09f0*/  BRA.U UP0, `(.L_x_113) ;  /* 0x00000001005c7547 */ /* 0x001fee000b800000 */
[----:B------:R-:W0:Y:S02]  /*0a00*/  LDCU UR5, c[0x0][0x3e0] ;  /* 0x00007c00ff0577ac */ /* 0x000e240008000800 */
[----:B0-----:R-:W-:-:S13]  /*0a10*/  ISETP.GE.AND P1, PT, R0, UR5, PT ;  /* 0x0000000500007c0c */ /* 0x001fda000bf26270 */
[----:B------:R-:W-:Y:S05]  /*0a20*/  @P1 BRA `(.L_x_114) ;  /* 0x0000000400c41947 */ /* 0x000fea0003800000 */
[----:B------:R-:W-:Y:S02]  /*0a30*/  I2FP.F32.U32 R15, UR5 ;  /* 0x00000005000f7c45 */ /* 0x000fe40008201000 */
[----:B------:R-:W-:-:S04]  /*0a40*/  I2FP.F32.U32 R14, R0 ;  /* 0x00000000000e7245 */ /* 0x000fc80000201000 */
[----:B------:R-:W0:Y:S02]  /*0a50*/  MUFU.RCP R15, R15 ;  /* 0x0000000f000f7308 */ /* 0x000e240000001000 */
[----:B0-----:R-:W-:-:S04]  /*0a60*/  FMUL.FTZ R14, R14, R15 ;  /* 0x0000000f0e0e7220 */ /* 0x001fc80000410000 */
[----:B------:R-:W-:Y:S01]  /*0a70*/  FMUL.FTZ R16, R14, 13.28771209716796875 ;  /* 0x41549a780e107820 */ /* 0x000fe20000410000 */
[----:B------:R-:W-:-:S03]  /*0a80*/  I2FP.F32.S32 R14, UR6 ;  /* 0x00000006000e7c45 */ /* 0x000fc60008201400 */
[----:B------:R-:W0:Y:S02]  /*0a90*/  MUFU.EX2 R17, -R16 ;  /* 0x8000001000117308 */ /* 0x000e240000000800 */
[----:B0-----:R-:W-:-:S04]  /*0aa0*/  FMUL.FTZ R14, R14, R17 ;  /* 0x000000110e0e7220 */ /* 0x001fc80000410000 */
[----:B------:R-:W-:-:S04]  /*0ab0*/  FMUL.RZ R21, R14, 0.15915493667125701904 ;  /* 0x3e22f9830e157820 */ /* 0x000fc8000040c000 */
[----:B------:R-:W0:Y:S08]  /*0ac0*/  MUFU.SIN R17, R21 ;  /* 0x0000001500117308 */ /* 0x000e300000000400 */
[----:B------:R-:W1:Y:S01]  /*0ad0*/  MUFU.COS R14, R21 ;  /* 0x00000015000e7308 */ /* 0x000e620000000000 */
[-C--:B0-----:R-:W-:Y:S01]  /*0ae0*/  FMUL.FTZ R19, R11, R17.reuse ;  /* 0x000000110b137220 */ /* 0x081fe20000410000 */
[-C--:B------:R-:W-:Y:S01]  /*0af0*/  FMUL.FTZ R15, R13, R17.reuse ;  /* 0x000000110d0f7220 */ /* 0x080fe20000410000 */
[-C--:B------:R-:W-:Y:S01]  /*0b00*/  FMUL.FTZ R18, R10, R17.reuse ;  /* 0x000000110a127220 */ /* 0x080fe20000410000 */
[----:B------:R-:W-:Y:S01]  /*0b10*/  FMUL.FTZ R20, R12, R17 ;  /* 0x000000110c147220 */ /* 0x000fe20000410000 */
[-C--:B-1----:R-:W-:Y:S01]  /*0b20*/  FFMA.FTZ R10, R10, R14.reuse, -R19 ;  /* 0x0000000e0a0a7223 */ /* 0x082fe20000010813 */
[-C--:B------:R-:W-:Y:S01]  /*0b30*/  FFMA.FTZ R12, R12, R14.reuse, -R15 ;  /* 0x0000000e0c0c7223 */ /* 0x080fe2000001080f */
[-C--:B------:R-:W-:Y:S01]  /*0b40*/  FFMA.FTZ R11, R11, R14.reuse, R18 ;  /* 0x0000000e0b0b7223 */ /* 0x080fe20000010012 */
[----:B------:R-:W-:Y:S01]  /*0b50*/  FFMA.FTZ R13, R13, R14, R20 ;  /* 0x0000000e0d0d7223 */ /* 0x000fe20000010014 */
[----:B------:R-:W-:Y:S06]  /*0b60*/  BRA `(.L_x_114) ;  /* 0x0000000400747947 */ /* 0x000fec0003800000 */
.L_x_113:
[----:B------:R-:W0:Y:S01]  /*0b70*/  LDC R14, c[0x0][0x3e0] ;  /* 0x0000f800ff0e7b82 */ /* 0x000e220000000800 */
[----:B------:R-:W-:Y:S01]  /*0b80*/  IABS R20, R0 ;  /* 0x0000000000147213 */ /* 0x000fe20000000000 */
[----:B------:R-:W-:Y:S01]  /*0b90*/  BSSY.RECONVERGENT B1, `(.L_x_115) ;  /* 0x0000054000017945 */ /* 0x000fe20003800200 */
[----:B0-----:R-:W-:-:S04]  /*0ba0*/  LEA.HI R15, R14, R14, RZ, 0x1 ;  /* 0x0000000e0e0f7211 */ /* 0x001fc800078f08ff */
[----:B------:R-:W-:-:S04]  /*0bb0*/  SHF.R.S32.HI R15, RZ, 0x1, R15 ;  /* 0x00000001ff0f7819 */ /* 0x000fc8000001140f */
[-C--:B------:R-:W-:Y:S02]  /*0bc0*/  IABS R18, R15.reuse ;  /* 0x0000000f00127213 */ /* 0x080fe40000000000 */
[----:B------:R-:W-:Y:S02]  /*0bd0*/  IABS R22, R15 ;  /* 0x0000000f00167213 */ /* 0x000fe40000000000 */
[----:B------:R-:W0:Y:S08]  /*0be0*/  I2F.RP R19, R18 ;  /* 0x0000001200137306 */ /* 0x000e300000209400 */
[----:B0-----:R-:W0:Y:S02]  /*0bf0*/  MUFU.RCP R19, R19 ;  /* 0x0000001300137308 */ /* 0x001e240000001000 */
[----:B0-----:R-:W-:Y:S01]  /*0c00*/  VIADD R16, R19, 0xffffffe ;  /* 0x0ffffffe13107836 */ /* 0x001fe20000000000 */
[----:B------:R-:W-:-:S05]  /*0c10*/  IADD3 R19, PT, PT, RZ, -R22, RZ ;  /* 0x80000016ff137210 */ /* 0x000fca0007ffe0ff */
[----:B------:R0:W1:Y:S02]  /*0c20*/  F2I.FTZ.U32.TRUNC.NTZ R17, R16 ;  /* 0x0000001000117305 */ /* 0x000064000021f000 */
[----:B0-----:R-:W-:Y:S01]  /*0c30*/  HFMA2 R16, -RZ, RZ, 0, 0 ;  /* 0x00000000ff107431 */ /* 0x001fe200000001ff */
[----:B-1----:R-:W-:-:S05]  /*0c40*/  IADD3 R21, PT, PT, RZ, -R17, RZ ;  /* 0x80000011ff157210 */ /* 0x002fca0007ffe0ff */
[----:B------:R-:W-:-:S04]  /*0c50*/  IMAD R21, R21, R18, RZ ;  /* 0x0000001215157224 */ /* 0x000fc800078e02ff */
[----:B------:R-:W-:Y:S01]  /*0c60*/  IMAD.HI.U32 R17, R17, R21, R16 ;  /* 0x0000001511117227 */ /* 0x000fe200078e0010 */
[----:B------:R-:W-:-:S05]  /*0c70*/  VIMNMX R21, PT, PT, R14, UR17, PT ;  /* 0x000000110e157c48 */ /* 0x000fca000bfe0100 */
[----:B------:R-:W-:-:S04]  /*0c80*/  IMAD.HI.U32 R16, R17, R20, RZ ;  /* 0x0000001411107227 */ /* 0x000fc800078e00ff */
[----:B------:R-:W-:Y:S01]  /*0c90*/  IMAD R17, R16, R19, R20 ;  /* 0x0000001310117224 */ /* 0x000fe200078e0214 */
[----:B------:R-:W-:-:S04]  /*0ca0*/  MOV R19, 0x400 ;  /* 0x0000040000137802 */ /* 0x000fc80000000f00 */
[----:B------:R-:W-:-:S13]  /*0cb0*/  ISETP.GT.U32.AND P3, PT, R18, R17, PT ;  /* 0x000000111200720c */ /* 0x000fda0003f64070 */
[----:B------:R-:W-:Y:S01]  /*0cc0*/  @!P3 IMAD.IADD R17, R17, 0x1, -R18 ;  /* 0x000000011111b824 */ /* 0x000fe200078e0a12 */
[----:B------:R-:W-:Y:S02]  /*0cd0*/  @!P3 IADD3 R16, PT, PT, R16, 0x1, RZ ;  /* 0x000000011010b810 */ /* 0x000fe40007ffe0ff */
[----:B------:R-:W-:Y:S02]  /*0ce0*/  ISETP.NE.AND P3, PT, R15, RZ, PT ;  /* 0x000000ff0f00720c */ /* 0x000fe40003f65270 */
[----:B------:R-:W-:Y:S02]  /*0cf0*/  ISETP.GE.U32.AND P1, PT, R17, R18, PT ;  /* 0x000000121100720c */ /* 0x000fe40003f26070 */
[----:B------:R-:W0:Y:S01]  /*0d00*/  S2R R18, SR_CgaCtaId ;  /* 0x0000000000127919 */ /* 0x000e220000008800 */
[----:B------:R-:W-:-:S04]  /*0d10*/  LOP3.LUT R17, R0, R15, RZ, 0x3c, !PT ;  /* 0x0000000f00117212 */ /* 0x000fc800078e3cff */
[----:B------:R-:W-:-:S06]  /*0d20*/  ISETP.GE.AND P2, PT, R17, RZ, PT ;  /* 0x000000ff1100720c */ /* 0x000fcc0003f46270 */
[----:B------:R-:W-:Y:S02]  /*0d30*/  @P1 IADD3 R16, PT, PT, R16, 0x1, RZ ;  /* 0x0000000110101810 */ /* 0x000fe40007ffe0ff */
[----:B------:R-:W-:-:S05]  /*0d40*/  ISETP.GT.AND P1, PT, R21, R0, PT ;  /* 0x000000001500720c */ /* 0x000fca0003f24270 */
[----:B------:R-:W-:Y:S02]  /*0d50*/  @!P2 IADD3 R16, PT, PT, -R16, RZ, RZ ;  /* 0x000000ff1010a210 */ /* 0x000fe40007ffe1ff */
[----:B------:R-:W-:Y:S02]  /*0d60*/  @!P3 LOP3.LUT R16, RZ, R15, RZ, 0x33, !PT ;  /* 0x0000000fff10b212 */ /* 0x000fe400078e33ff */
[----:B------:R-:W-:-:S03]  /*0d70*/  ISETP.GT.AND P2, PT, R21, R0, PT ;  /* 0x000000001500720c */ /* 0x000fc60003f44270 */
[----:B------:R-:W-:-:S04]  /*0d80*/  IMAD.MOV R17, RZ, RZ, -R16 ;  /* 0x000000ffff117224 */ /* 0x000fc800078e0a10 */
[----:B------:R-:W-:Y:S01]  /*0d90*/  IMAD R17, R15, R17, R0 ;  /* 0x000000110f117224 */ /* 0x000fe200078e0200 */
[----:B0-----:R-:W-:-:S03]  /*0da0*/  LEA R19, R18, R19, 0x18 ;  /* 0x0000001312137211 */ /* 0x001fc600078ec0ff */
[----:B------:R-:W-:Y:S01]  /*0db0*/  @P1 IMAD R20, R15, R16, R17 ;  /* 0x000000100f141224 */ /* 0x000fe200078e0211 */
[----:B------:R-:W-:-:S04]  /*0dc0*/  LEA R18, R14, R19, 0x2 ;  /* 0x000000130e127211 */ /* 0x000fc800078e10ff */
[C---:B------:R-:W-:Y:S02]  /*0dd0*/  @P1 LEA R22, R20.reuse, R19, 0x2 ;  /* 0x0000001314161211 */ /* 0x040fe400078e10ff */
[----:B------:R-:W-:-:S03]  /*0de0*/  @P1 LEA R20, R20, R18, 0x2 ;  /* 0x0000001214141211 */ /* 0x000fc600078e10ff */
[----:B------:R0:W-:Y:S04]  /*0df0*/  @P1 STS.64 [R22], R10 ;  /* 0x0000000a16001388 */ /* 0x0001e80000000a00 */
[----:B------:R0:W-:Y:S01]  /*0e00*/  @P1 STS.64 [R20], R12 ;  /* 0x0000000c14001388 */ /* 0x0001e20000000a00 */
[----:B------:R-:W-:Y:S06]  /*0e10*/  BAR.SYNC.DEFER_BLOCKING 0x0 ;  /* 0x0000000000007b1d */ /* 0x000fec0000010000 */
[----:B------:R-:W-:Y:S05]  /*0e20*/  @!P2 BRA `(.L_x_116) ;  /* 0x0000000000a8a947 */ /* 0x000fea0003800000 */
[----:B0-----:R-:W-:Y:S01]  /*0e30*/  SHF.R.S32.HI R11, RZ, 0x1f, R14 ;  /* 0x0000001fff0b7819 */ /* 0x001fe2000001140e */
[----:B------:R-:W-:Y:S03]  /*0e40*/  BSSY.RECONVERGENT B2, `(.L_x_117) ;  /* 0x0000024000027945 */ /* 0x000fe60003800200 */
[----:B------:R-:W-:Y:S02]  /*0e50*/  LEA.HI R10, R11, R14, RZ, 0x2 ;  /* 0x0000000e0b0a7211 */ /* 0x000fe400078f10ff */
[----:B------:R-:W-:Y:S02]  /*0e60*/  SHF.R.U32.HI R11, RZ, 0x1, R17 ;  /* 0x00000001ff0b7819 */ /* 0x000fe40000011611 */
[----:B------:R-:W-:-:S05]  /*0e70*/  SHF.R.S32.HI R10, RZ, 0x2, R10 ;  /* 0x00000002ff0a7819 */ /* 0x000fca000001140a */
[----:B------:R-:W-:-:S04]  /*0e80*/  IMAD R10, R16, R10, R11 ;  /* 0x0000000a100a7224 */ /* 0x000fc800078e020b */
[C---:B------:R-:W-:Y:S01]  /*0e90*/  IMAD R20, R10.reuse, 0x4, R19 ;  /* 0x000000040a147824 */ /* 0x040fe200078e0213 */
[C---:B------:R-:W-:Y:S02]  /*0ea0*/  LEA R21, R10.reuse, R18, 0x2 ;  /* 0x000000120a157211 */ /* 0x040fe400078e10ff */
[----:B------:R-:W-:Y:S02]  /*0eb0*/  SHF.L.U32 R23, R10, 0x1, RZ ;  /* 0x000000010a177819 */ /* 0x000fe400000006ff */
[C---:B------:R-:W-:Y:S01]  /*0ec0*/  LEA R24, R15.reuse, R20, 0x2 ;  /* 0x000000140f187211 */ /* 0x040fe200078e10ff */
[----:B------:R-:W-:Y:S01]  /*0ed0*/  IMAD R22, R15, 0x4, R21 ;  /* 0x000000040f167824 */ /* 0x000fe200078e0215 */
[----:B------:R0:W1:Y:S01]  /*0ee0*/  LDS R10, [R20] ;  /* 0x00000000140a7984 */ /* 0x0000620000000800 */
[----:B------:R-:W-:-:S03]  /*0ef0*/  ISETP.GE.AND P1, PT, R23, R14, PT ;  /* 0x0000000e1700720c */ /* 0x000fc60003f26270 */
[----:B------:R0:W2:Y:S04]  /*0f00*/  LDS R12, [R21] ;  /* 0x00000000150c7984 */ /* 0x0000a80000000800 */
[----:B------:R0:W3:Y:S04]  /*0f10*/  LDS R11, [R24] ;  /* 0x00000000180b7984 */ /* 0x0000e80000000800 */
[----:B------:R0:W4:Y:S02]  /*0f20*/  LDS R13, [R22] ;  /* 0x00000000160d7984 */ /* 0x0001240000000800 */
[----:B------:R-:W-:Y:S05]  /*0f30*/  @P1 BRA `(.L_x_118) ;  /* 0x0000000000501947 */ /* 0x000fea0003800000 */
[----:B------:R-:W-:Y:S02]  /*0f40*/  I2FP.F32.U32 R26, R14 ;  /* 0x0000000e001a7245 */ /* 0x000fe40000201000 */
[----:B------:R-:W-:Y:S02]  /*0f50*/  I2FP.F32.S32 R14, R23 ;  /* 0x00000017000e7245 */ /* 0x000fe40000201400 */
[----:B------:R-:W0:Y:S03]  /*0f60*/  MUFU.RCP R25, R26 ;  /* 0x0000001a00197308 */ /* 0x000e260000001000 */
[----:B0-----:R-:W-:Y:S01]  /*0f70*/  FMUL.FTZ R14, R14, R25 ;  /* 0x000000190e0e7220 */ /* 0x001fe20000410000 */
[----:B------:R-:W-:-:S03]  /*0f80*/  I2FP.F32.S32 R25, UR6 ;  /* 0x0000000600197c45 */ /* 0x000fc60008201400 */
[----:B------:R-:W-:-:S04]  /*0f90*/  FMUL.FTZ R23, R14, 13.28771209716796875 ;  /* 0x41549a780e177820 */ /* 0x000fc80000410000 */
[----:B------:R-:W0:Y:S02]  /*0fa0*/  MUFU.EX2 R14, -R23 ;  /* 0x80000017000e7308 */ /* 0x000e240000000800 */
[----:B0-----:R-:W-:-:S04]  /*0fb0*/  FMUL.FTZ R14, R25, R14 ;  /* 0x0000000e190e7220 */ /* 0x001fc80000410000 */
[----:B------:R-:W-:-:S04]  /*0fc0*/  FMUL.RZ R28, R14, 0.15915493667125701904 ;  /* 0x3e22f9830e1c7820 */ /* 0x000fc8000040c000 */
[----:B------:R-:W3:Y:S08]  /*0fd0*/  MUFU.SIN R25, R28 ;  /* 0x0000001c00197308 */ /* 0x000ef00000000400 */
[----:B------:R-:W1:Y:S01]  /*0fe0*/  MUFU.COS R14, R28 ;  /* 0x0000001c000e7308 */ /* 0x000e620000000000 */
[-C--:B---3--:R-:W-:Y:S01]  /*0ff0*/  FMUL.FTZ R27, R11, R25.reuse ;  /* 0x000000190b1b7220 */ /* 0x088fe20000410000 */
[-C--:B----4-:R-:W-:Y:S01]  /*1000*/  FMUL.FTZ R29, R13, R25.reuse ;  /* 0x000000190d1d7220 */ /* 0x090fe20000410000 */
[----:B--2---:R-:W-:-:S02]  /*1010*/  FMUL.FTZ R26, R12, R25 ;  /* 0x000000190c1a7220 */ /* 0x004fc40000410000 */
[CC--:B-1----:R-:W-:Y:S01]  /*1020*/  FFMA.FTZ R27, R10.reuse, R14.reuse, -R27 ;  /* 0x0000000e0a1b7223 */ /* 0x0c2fe2000001081b */
[----:B------:R-:W-:Y:S01]  /*1030*/  FMUL.FTZ R10, R10, R25 ;  /* 0x000000190a0a7220 */ /* 0x000fe20000410000 */
[-C--:B------:R-:W-:Y:S01]  /*1040*/  FFMA.FTZ R12, R12, R14.reuse, -R29 ;  /* 0x0000000e0c0c7223 */ /* 0x080fe2000001081d */
[-C--:B------:R-:W-:Y:S02]  /*1050*/  FFMA.FTZ R13, R13, R14.reuse, R26 ;  /* 0x0000000e0d0d7223 */ /* 0x080fe4000001001a */
[----:B------:R-:W-:Y:S01]  /*1060*/  FFMA.FTZ R11, R11, R14, R10 ;  /* 0x0000000e0b0b7223 */ /* 0x000fe2000001000a */
[----:B------:R-:W-:-:S07]  /*1070*/  MOV R10, R27 ;  /* 0x0000001b000a7202 */ /* 0x000fce0000000f00 */
.L_x_118:
[----:B------:R-:W-:Y:S05]  /*1080*/  BSYNC.RECONVERGENT B2 ;  /* 0x0000000000027941 */ /* 0x000fea0003800200 */
.L_x_117:
[----:B-1----:R1:W-:Y:S04]  /*1090*/  STS [R20], R10 ;  /* 0x0000000a14007388 */ /* 0x0023e80000000800 */
[----:B---3--:R1:W-:Y:S04]  /*10a0*/  STS [R24], R11 ;  /* 0x0000000b18007388 */ /* 0x0083e80000000800 */
[----:B--2---:R1:W-:Y:S04]  /*10b0*/  STS [R21], R12 ;  /* 0x0000000c15007388 */ /* 0x0043e80000000800 */
[----:B----4-:R1:W-:Y:S02]  /*10c0*/  STS [R22], R13 ;  /* 0x0000000d16007388 */ /* 0x0103e40000000800 */
.L_x_116:
[----:B------:R-:W-:Y:S05]  /*10d0*/  BSYNC.RECONVERGENT B1 ;  /* 0x0000000000017941 */ /* 0x000fea0003800200 */
.L_x_115:
[----:B------:R-:W-:Y:S01]  /*10e0*/  BAR.SYNC.DEFER_BLOCKING 0x0 ;  /* 0x0000000000007b1d */ /* 0x000fe20000010000 */
[----:B------:R-:W-:-:S05]  /*10f0*/  @P2 IMAD R15, R15, R16, R17 ;  /* 0x000000100f0f2224 */ /* 0x000fca00078e0211 */
[C---:B------:R-:W-:Y:S02]  /*1100*/  @P2 LEA R19, R15.reuse, R19, 0x2 ;  /* 0x000000130f132211 */ /* 0x040fe400078e10ff */
[----:B------:R-:W-:-:S03]  /*1110*/  @P2 LEA R15, R15, R18, 0x2 ;  /* 0x000000120f0f2211 */ /* 0x000fc600078e10ff */
[----:B01----:R0:W1:Y:S04]  /*1120*/  @P2 LDS.64 R10, [R19] ;  /* 0x00000000130a2984 */ /* 0x0030680000000a00 */
[----:B------:R0:W2:Y:S02]  /*1130*/  @P2 LDS.64 R12, [R15] ;  /* 0x000000000f0c2984 */ /* 0x0000a40000000a00 */
.L_x_114:
[----:B------:R-:W-:Y:S05]  /*1140*/  BSYNC.RECONVERGENT B0 ;  /* 0x0000000000007941 */ /* 0x000fea0003800200 */
.L_x_112:
[----:B------:R-:W-:Y:S01]  /*1150*/  UIMAD UR4, UR9, UR16, UR14 ;  /* 0x00000010090472a4 */ /* 0x000fe2000f8e020e */
[----:B0-----:R-:W-:Y:S01]  /*1160*/  MOV R19, UR11 ;  /* 0x0000000b00137c02 */ /* 0x001fe20008000f00 */
[----:B------:R-:W-:Y:S01]  /*1170*/  UIMAD UR7, UR17, UR16, URZ ;  /* 0x00000010110772a4 */ /* 0x000fe2000f8e02ff */
[----:B-----5:R-:W-:Y:S01]  /*1180*/  FADD.FTZ R2, R4, R2 ;  /* 0x0000000204027221 */ /* 0x020fe20000010000 */
[----:B------:R-:W-:Y:S01]  /*1190*/  UIMAD UR4, UR4, UR17, URZ ;  /* 0x00000011040472a4 */ /* 0x000fe2000f8e02ff */
[----:B------:R-:W-:Y:S01]  /*11a0*/  FADD.FTZ R3, R5, R3 ;  /* 0x0000000305037221 */ /* 0x000fe20000010000 */
[----:B-1----:R0:W-:Y:S01]  /*11b0*/  @!P0 STG.E.64 desc[UR12][R8.64], R10 ;  /* 0x0000000a08008986 */ /* 0x0021e2000c101b0c */
[----:B------:R-:W-:Y:S01]  /*11c0*/  MOV R21, UR6 ;  /* 0x0000000600157c02 */ /* 0x000fe20008000f00 */
[----:B------:R-:W-:Y:S02]  /*11d0*/  IMAD.U32 R15, RZ, RZ, UR7 ;  /* 0x00000007ff0f7e24 */ /* 0x000fe4000f8e00ff */
[----:B------:R-:W-:Y:S01]  /*11e0*/  MOV R17, UR4 ;  /* 0x0000000400117c02 */ /* 0x000fe20008000f00 */
[----:B------:R-:W-:Y:S01]  /*11f0*/  IMAD R14, R19, UR17, R0 ;  /* 0x00000011130e7c24 */ /* 0x000fe2000f8e0200 */
[----:B--2---:R0:W-:Y:S01]  /*1200*/  @!P0 STG.E.64 desc[UR12][R6.64], R12 ;  /* 0x0000000c06008986 */ /* 0x0041e2000c101b0c */
[----:B------:R-:W-:-:S04]  /*1210*/  @!P0 IMAD.WIDE R4, R15, 0x4, R6 ;  /* 0x000000040f048825 */ /* 0x000fc800078e0206 */
[C---:B------:R-:W-:Y:S01]  /*1220*/  IMAD R0, R17.reuse, UR10, R0 ;  /* 0x0000000a11007c24 */ /* 0x040fe2000f8e0200 */
[----:B------:R0:W-:Y:S01]  /*1230*/  @!P0 STG.E.64 desc[UR12][R4.64], R2 ;  /* 0x0000000204008986 */ /* 0x0001e2000c101b0c */
[----:B------:R-:W-:Y:S02]  /*1240*/  IMAD R15, R17, UR15, R14 ;  /* 0x0000000f110f7c24 */ /* 0x000fe4000f8e020e */
[----:B------:R-:W-:Y:S01]  /*1250*/  IMAD R17, R21, UR17, R0 ;  /* 0x0000001115117c24 */ /* 0x000fe2000f8e0200 */
[----:B------:R-:W-:Y:S06]  /*1260*/  @P0 EXIT ;  /* 0x000000000000094d */ /* 0x000fec0003800000 */
[----:B0-----:R-:W0:Y:S08]  /*1270*/  LDC.64 R4, c[0x0][0x380] ;  /* 0x0000e000ff047b82 */ /* 0x001e300000000a00 */
[----:B------:R-:W1:Y:S08]  /*1280*/  LDC.64 R6, c[0x0][0x388] ;  /* 0x0000e200ff067b82 */ /* 0x000e700000000a00 */
[----:B------:R-:W2:Y:S01]  /*1290*/  LDC.64 R8, c[0x0][0x390] ;  /* 0x0000e400ff087b82 */ /* 0x000ea20000000a00 */
[----:B0-----:R-:W-:-:S05]  /*12a0*/  IMAD.WIDE R4, R15, 0x4, R4 ;  /* 0x000000040f047825 */ /* 0x001fca00078e0204 */
[----:B------:R-:W-:Y:S01]  /*12b0*/  STG.E.64 desc[UR12][R4.64], R10 ;  /* 0x0000000a04007986 */ /* 0x000fe2000c101b0c */
[----:B-1----:R-:W-:-:S05]  /*12c0*/  IMAD.WIDE R6, R17, 0x4, R6 ;  /* 0x0000000411067825 */ /* 0x002fca00078e0206 */
[----:B------:R-:W-:Y:S01]  /*12d0*/  STG.E.64 desc[UR12][R6.64], R12 ;  /* 0x0000000c06007986 */ /* 0x000fe2000c101b0c */
[----:B--2---:R-:W-:-:S05]  /*12e0*/  IMAD.WIDE R8, R17, 0x4, R8 ;  /* 0x0000000411087825 */ /* 0x004fca00078e0208 */
[----:B------:R-:W-:Y:S01]  /*12f0*/  STG.E.64 desc[UR12][R8.64], R2 ;  /* 0x0000000208007986 */ /* 0x000fe2000c101b0c */
[----:B------:R-:W-:Y:S05]  /*1300*/  EXIT ;  /* 0x000000000000794d */ /* 0x000fea0003800000 */
.L_x_119:
        /* <DEDUP_REMOVED lines=15> */
.L_x_711:


//--------------------- .text._ZN17fastertransformer34add_fusedQKV_bias_transpose_kernelIfLb0EEEvPT_S2_S2_NS_29PrefixPromptBatchWeightsParamIS1_EES2_PKS1_PKiiiiiib --------------------------
	.section	.text._ZN17fastertransformer34add_fusedQKV_bias_transpose_kernelIfLb0EEEvPT_S2_S2_NS_29PrefixPromptBatchWeightsParamIS1_EES2_PKS1_PKiiiiiib,"ax",@progbits
	.align	128
        .global         _ZN17fastertransformer34add_fusedQKV_bias_transpose_kernelIfLb0EEEvPT_S2_S2_NS_29PrefixPromptBatchWeightsParamIS1_EES2_PKS1_PKiiiiiib
        .type           _ZN17fastertransformer34add_fusedQKV_bias_transpose_kernelIfLb0EEEvPT_S2_S2_NS_29PrefixPromptBatchWeightsParamIS1_EES2_PKS1_PKiiiiiib,@function
        .size           _ZN17fastertransformer34add_fusedQKV_bias_transpose_kernelIfLb0EEEvPT_S2_S2_NS_29PrefixPromptBatchWeightsParamIS1_EES2_PKS1_PKiiiiiib,(.L_x_712 - _ZN17fastertransformer34add_fusedQKV_bias_transpose_kernelIfLb0EEEvPT_S2_S2_NS_29PrefixPromptBatchWeightsParamIS1_EES2_PKS1_PKiiiiiib)
        .other          _ZN17fastertransformer34add_fusedQKV_bias_transpose_kernelIfLb0EEEvPT_S2_S2_NS_29PrefixPromptBatchWeightsParamIS1_EES2_PKS1_PKiiiiiib,@"STO_CUDA_ENTRY STV_DEFAULT"
_ZN17fastertransformer34add_fusedQKV_bias_transpose_kernelIfLb0EEEvPT_S2_S2_NS_29PrefixPromptBatchWeightsParamIS1_EES2_PKS1_PKiiiiiib:
.text._ZN17fastertransformer34add_fusedQKV_bias_transpose_kernelIfLb0EEEvPT_S2_S2_NS_29PrefixPromptBatchWeightsParamIS1_EES2_PKS1_PKiiiiiib:
        /* <DEDUP_REMOVED lines=22> */
[----:B----4-:R-:W-:Y:S01]  /*0160*/  IMAD.SHL.U32 R0, R0, 0x2, RZ ;  /* 0x0000000200007824 */ /* 0x010fe200078e00ff */
[----:B------:R-:W-:-:S03]  /*0170*/  UIMAD UR4, UR13, UR12, URZ ;  /* 0x0000000c0d0472a4 */ /* 0x000fc6000f8e02ff */
[----:B-1----:R-:W-:Y:S01]  /*0180*/  IMAD R7, R7, UR13, R0 ;  /* 0x0000000d07077c24 */ /* 0x002fe2000f8e0200 */
[----:B------:R-:W-:Y:S01]  /*0190*/  ISETP.GE.AND P0, PT, R0, UR13, PT ;  /* 0x0000000d00007c0c */ /* 0x000fe2000bf06270 */
[----:B------:R-:W-:Y:S02]  /*01a0*/  UIMAD UR5, UR6, UR4, URZ ;  /* 0x00000004060572a4 */ /* 0x000fe4000f8e02ff */
[----:B------:R-:W-:-:S04]  /*01b0*/  MOV R21, UR4 ;  /* 0x0000000400157c02 */ /* 0x000fc80008000f00 */
[----:B------:R-:W-:-:S05]  /*01c0*/  MOV R6, UR5 ;  /* 0x0000000500067c02 */ /* 0x000fca0008000f00 */
[----:B0-----:R-:W-:Y:S01]  /*01d0*/  IMAD R19, R6, 0x3, R7 ;  /* 0x0000000306137824 */ /* 0x001fe200078e0207 */
[----:B------:R-:W0:Y:S03]  /*01e0*/  @!P0 LDC.64 R22, c[0x0][0x3c0] ;  /* 0x0000f000ff168b82 */ /* 0x000e260000000a00 */
[----:B------:R-:W-:Y:S01]  /*01f0*/  IMAD.WIDE R8, R19, 0x4, R8 ;  /* 0x0000000413087825 */ /* 0x000fe200078e0208 */
[----:B------:R-:W-:Y:S02]  /*0200*/  MOV R25, UR4 ;  /* 0x0000000400197c02 */ /* 0x000fe40008000f00 */
[----:B------:R-:W-:Y:S02]  /*0210*/  MOV R27, UR4 ;  /* 0x00000004001b7c02 */ /* 0x000fe40008000f00 */
[----:B------:R-:W3:Y:S01]  /*0220*/  @!P0 LDG.E.64 R10, desc[UR10][R8.64] ;  /* 0x0000000a080a8981 */ /* 0x000ee2000c1e1b00 */
[----:B0-----:R-:W-:-:S04]  /*0230*/  @!P0 IMAD.WIDE R22, R7, 0x4, R22 ;  /* 0x0000000407168825 */ /* 0x001fc800078e0216 */
[----:B------:R-:W-:Y:S01]  /*0240*/  IMAD.U32 R7, RZ, RZ, UR4 ;  /* 0x00000004ff077e24 */ /* 0x000fe2000f8e00ff */
[----:B------:R-:W3:Y:S01]  /*0250*/  @!P0 LDG.E.64.CONSTANT R16, desc[UR10][R22.64] ;  /* 0x0000000a16108981 */ /* 0x000ee2000c1e9b00 */
[----:B------:R-:W-:-:S04]  /*0260*/  @!P0 IMAD.WIDE R20, R21, 0x4, R22 ;  /* 0x0000000415148825 */ /* 0x000fc800078e0216 */
[----:B------:R-:W-:Y:S01]  /*0270*/  IMAD.WIDE R6, R7, 0x4, R8 ;  /* 0x0000000407067825 */ /* 0x000fe200078e0208 */
[----:B------:R0:W4:Y:S03]  /*0280*/  @!P0 LDG.E.64.CONSTANT R12, desc[UR10][R20.64] ;  /* 0x0000000a140c8981 */ /* 0x000126000c1e9b00 */
[----:B------:R-:W-:Y:S01]  /*0290*/  @!P0 IMAD.WIDE R26, R27, 0x4, R20 ;  /* 0x000000041b1a8825 */ /* 0x000fe200078e0214 */
[----:B------:R-:W4:Y:S03]  /*02a0*/  @!P0 LDG.E.64 R14, desc[UR10][R6.64] ;  /* 0x0000000a060e8981 */ /* 0x000f26000c1e1b00 */
[----:B------:R-:W-:Y:S01]  /*02b0*/  @!P0 IMAD.WIDE R24, R25, 0x4, R6 ;  /* 0x0000000419188825 */ /* 0x000fe200078e0206 */
[----:B------:R1:W5:Y:S04]  /*02c0*/  @!P0 LDG.E.64.CONSTANT R2, desc[UR10][R26.64] ;  /* 0x0000000a1a028981 */ /* 0x000368000c1e9b00 */
[----:B------:R1:W5:Y:S01]  /*02d0*/  @!P0 LDG.E.64 R4, desc[UR10][R24.64] ;  /* 0x0000000a18048981 */ /* 0x000362000c1e1b00 */
[----:B------:R-:W-:-:S04]  /*02e0*/  IABS R19, UR16 ;  /* 0x0000001000137c13 */ /* 0x000fc80008000000 */
[----:B------:R-:W-:-:S13]  /*02f0*/  R2UR UR8, R19 ;  /* 0x00000000130872ca */ /* 0x000fda00000e0000 */
[----:B------:R-:W0:Y:S08]  /*0300*/  I2F.RP R19, UR8 ;  /* 0x0000000800137d06 */ /* 0x000e300008209400 */
[----:B0-----:R-:W0:Y:S01]  /*0310*/  MUFU.RCP R19, R19 ;  /* 0x0000001300137308 */ /* 0x001e220000001000 */
[----:B------:R-:W-:Y:S01]  /*0320*/  UMOV UR4, URZ ;  /* 0x000000ff00047c82 */ /* 0x000fe20008000000 */
[----:B0-----:R-:W-:-:S06]  /*0330*/  VIADD R20, R19, 0xffffffe ;  /* 0x0ffffffe13147836 */ /* 0x001fcc0000000000 */
        /* <DEDUP_REMOVED lines=15> */
[----:B------:R-:W2:Y:S03]  /*0430*/  LDCU.U8 UR7, c[0x0][0x3e4] ;  /* 0x00007c80ff0777ac */ /* 0x000ea60008000000 */
[----:B------:R-:W-:Y:S02]  /*0440*/  UISETP.GT.U32.AND UP0, UPT, UR8, UR4, UPT ;  /* 0x000000040800728c */ /* 0x000fe4000bf04070 */
[----:B------:R-:W-:-:S09]  /*0450*/  UISETP.GE.AND UP2, UPT, UR9, URZ, UPT ;  /* 0x000000ff0900728c */ /* 0x000fd2000bf46270 */
[----:B------:R-:W-:-:S04]  /*0460*/  @!UP0 UIADD3 UR4, UPT, UPT, UR4, -UR8, URZ ;  /* 0x8000000804048290 */ /* 0x000fc8000fffe0ff */
[----:B------:R-:W-:Y:S02]  /*0470*/  UIADD3 UR6, UPT, UPT, UR4, -UR8, URZ ;  /* 0x8000000804067290 */ /* 0x000fe4000fffe0ff */
[----:B------:R-:W-:Y:S02]  /*0480*/  UISETP.GT.U32.AND UP1, UPT, UR8, UR4, UPT ;  /* 0x000000040800728c */ /* 0x000fe4000bf24070 */
[----:B--2---:R-:W-:Y:S02]  /*0490*/  UPRMT UR8, UR7, 0x8880, URZ ;  /* 0x0000888007087896 */ /* 0x004fe400080000ff */
[----:B------:R-:W-:-:S04]  /*04a0*/  USEL UR6, UR6, UR4, !UP1 ;  /* 0x0000000406067287 */ /* 0x000fc8000c800000 */
[----:B------:R-:W-:Y:S02]  /*04b0*/  @!UP2 UIADD3 UR6, UPT, UPT, -UR6, URZ, URZ ;  /* 0x000000ff0606a290 */ /* 0x000fe4000fffe1ff */
[----:B------:R-:W-:Y:S01]  /*04c0*/  UISETP.NE.AND UP2, UPT, UR8, URZ, UPT ;  /* 0x000000ff0800728c */ /* 0x000fe2000bf45270 */
[----:B---3--:R-:W-:Y:S01]  /*04d0*/  FADD.FTZ R10, R10, R16 ;  /* 0x000000100a0a7221 */ /* 0x008fe20000010000 */
[----:B------:R-:W-:Y:S01]  /*04e0*/  ULOP3.LUT UR7, URZ, UR16, URZ, 0x33, !UPT ;  /* 0x00000010ff077292 */ /* 0x000fe2000f8e33ff */
[----:B------:R-:W-:Y:S01]  /*04f0*/  FADD.FTZ R11, R11, R17 ;  /* 0x000000110b0b7221 */ /* 0x000fe20000010000 */
[----:B------:R-:W-:Y:S01]  /*0500*/  UISETP.NE.AND UP1, UPT, UR16, URZ, UPT ;  /* 0x000000ff1000728c */ /* 0x000fe2000bf25270 */
[----:B----4-:R-:W-:Y:S01]  /*0510*/  FADD.FTZ R12, R14, R12 ;  /* 0x0000000c0e0c7221 */ /* 0x010fe20000010000 */
[----:B------:R-:W-:Y:S02]  /*0520*/  FADD.FTZ R13, R15, R13 ;  /* 0x0000000d0f0d7221 */ /* 0x000fe40000010000 */
[----:B------:R-:W-:Y:S01]  /*0530*/  USEL UR7, UR7, UR6, !UP1 ;  /* 0x0000000607077287 */ /* 0x000fe2000c800000 */
[----:B01----:R-:W-:Y:S11]  /*0540*/  BRA.U UP2, `(.L_x_121) ;  /* 0x00000001025c7547 */ /* 0x003ff6000b800000 */
        /* <DEDUP_REMOVED lines=23> */
.L_x_121:
        /* <DEDUP_REMOVED lines=9> */
[----:B0-----:R-:W-:-:S02]  /*0750*/  IADD3 R16, PT, PT, R19, 0xffffffe, RZ ;  /* 0x0ffffffe13107810 */ /* 0x001fc40007ffe0ff */
[----:B------:R-:W-:-:S04]  /*0760*/  IADD3 R19, PT, PT, RZ, -R22, RZ ;  /* 0x80000016ff137210 */ /* 0x000fc80007ffe0ff */
[----:B------:R0:W1:Y:S02]  /*0770*/  F2I.FTZ.U32.TRUNC.NTZ R17, R16 ;  /* 0x0000001000117305 */ /* 0x000064000021f000 */
[----:B0-----:R-:W-:Y:S01]  /*0780*/  IMAD.MOV.U32 R16, RZ, RZ, RZ ;  /* 0x000000ffff107224 */ /* 0x001fe200078e00ff */
        /* <DEDUP_REMOVED lines=8> */
[-C--:B------:R-:W-:Y:S01]  /*0810*/  @!P3 IADD3 R17, PT, PT, R17, -R18.reuse, RZ ;  /* 0x800000121111b210 */ /* 0x080fe20007ffe0ff */
[----:B------:R-:W-:Y:S01]  /*0820*/  @!P3 VIADD R16, R16, 0x1 ;  /* 0x000000011010b836 */ /* 0x000fe20000000000 */
        /* <DEDUP_REMOVED lines=9> */
[----:B------:R-:W-:Y:S02]  /*08c0*/  ISETP.GT.AND P2, PT, R21, R0, PT ;  /* 0x000000001500720c */ /* 0x000fe40003f44270 */
[----:B------:R-:W-:-:S05]  /*08d0*/  IADD3 R17, PT, PT, -R16, RZ, RZ ;  /* 0x000000ff10117210 */ /* 0x000fca0007ffe1ff */
[----:B------:R-:W-:Y:S01]  /*08e0*/  IMAD R22, R15, R17, R0 ;  /* 0x000000110f167224 */ /* 0x000fe200078e0200 */
[----:B0-----:R-:W-:-:S03]  /*08f0*/  LEA R19, R18, R19, 0x18 ;  /* 0x0000001312137211 */ /* 0x001fc600078ec0ff */
[----:B------:R-:W-:Y:S02]  /*0900*/  @P1 IMAD R18, R15, R16, R22 ;  /* 0x000000100f121224 */ /* 0x000fe400078e0216 */
[----:B------:R-:W-:-:S03]  /*0910*/  IMAD R17, R14, 0x4, R19 ;  /* 0x000000040e117824 */ /* 0x000fc600078e0213 */
        /* <DEDUP_REMOVED lines=16> */
[----:B------:R0:W1:Y:S01]  /*0a20*/  LDS R10, [R18] ;  /* 0x00000000120a7984 */ /* 0x0000620000000800 */
[----:B------:R-:W-:Y:S02]  /*0a30*/  LEA R22, R15, R20, 0x2 ;  /* 0x000000140f167211 */ /* 0x000fe400078e10ff */
[----:B------:R-:W-:Y:S01]  /*0a40*/  ISETP.GE.AND P1, PT, R21, R14, PT ;  /* 0x0000000e1500720c */ /* 0x000fe20003f26270 */
[----:B------:R0:W2:Y:S04]  /*0a50*/  LDS R12, [R20] ;  /* 0x00000000140c7984 */ /* 0x0000a80000000800 */
[----:B------:R0:W3:Y:S04]  /*0a60*/  LDS R11, [R24] ;  /* 0x00000000180b7984 */ /* 0x0000e80000000800 */
[----:B------:R0:W4:Y:S04]  /*0a70*/  LDS R13, [R22] ;  /* 0x00000000160d7984 */ /* 0x0001280000000800 */
[----:B------:R-:W-:Y:S05]  /*0a80*/  @P1 BRA `(.L_x_126) ;  /* 0x0000000000501947 */ /* 0x000fea0003800000 */
[----:B------:R-:W-:Y:S02]  /*0a90*/  I2FP.F32.U32 R26, R14 ;  /* 0x0000000e001a7245 */ /* 0x000fe40000201000 */
[----:B------:R-:W-:Y:S02]  /*0aa0*/  I2FP.F32.S32 R14, R21 ;  /* 0x00000015000e7245 */ /* 0x000fe40000201400 */
[----:B------:R-:W0:Y:S01]  /*0ab0*/  MUFU.RCP R23, R26 ;  /* 0x0000001a00177308 */ /* 0x000e220000001000 */
[----:B------:R-:W-:Y:S02]  /*0ac0*/  I2FP.F32.S32 R21, UR7 ;  /* 0x0000000700157c45 */ /* 0x000fe40008201400 */
[----:B0-----:R-:W-:-:S04]  /*0ad0*/  FMUL.FTZ R14, R14, R23 ;  /* 0x000000170e0e7220 */ /* 0x001fc80000410000 */
[----:B------:R-:W-:-:S06]  /*0ae0*/  FMUL.FTZ R14, R14, 13.28771209716796875 ;  /* 0x41549a780e0e7820 */ /* 0x000fcc0000410000 */
        /* <DEDUP_REMOVED lines=8> */
[C---:B-1----:R-:W-:Y:S01]  /*0b70*/  FFMA.FTZ R25, R10.reuse, R21, -R25 ;  /* 0x000000150a197223 */ /* 0x042fe20000010819 */
[----:B------:R-:W-:Y:S01]  /*0b80*/  FMUL.FTZ R10, R10, R23 ;  /* 0x000000170a0a7220 */ /* 0x000fe20000410000 */
[-C--:B------:R-:W-:Y:S01]  /*0b90*/  FFMA.FTZ R12, R12, R21.reuse, -R27 ;  /* 0x000000150c0c7223 */ /* 0x080fe2000001081b */
[-C--:B------:R-:W-:Y:S02]  /*0ba0*/  FFMA.FTZ R13, R13, R21.reuse, R26 ;  /* 0x000000150d0d7223 */ /* 0x080fe4000001001a */
[----:B------:R-:W-:Y:S01]  /*0bb0*/  FFMA.FTZ R11, R11, R21, R10 ;  /* 0x000000150b0b7223 */ /* 0x000fe2000001000a */
[----:B------:R-:W-:-:S07]  /*0bc0*/  IMAD.MOV.U32 R10, RZ, RZ, R25 ;  /* 0x000000ffff0a7224 */ /* 0x000fce00078e0019 */
.L_x_126:
[----:B------:R-:W-:Y:S05]  /*0bd0*/  BSYNC.RECONVERGENT B2 ;  /* 0x0000000000027941 */ /* 0x000fea0003800200 */
.L_x_125:
[----:B-1----:R1:W-:Y:S04]  /*0be0*/  STS [R18], R10 ;  /* 0x0000000a12007388 */ /* 0x0023e80000000800 */
[----:B---3--:R1:W-:Y:S04]  /*0bf0*/  STS [R24], R11 ;  /* 0x0000000b18007388 */ /* 0x0083e80000000800 */
[----:B--2---:R1:W-:Y:S04]  /*0c00*/  STS [R20], R12 ;  /* 0x0000000c14007388 */ /* 0x0043e80000000800 */
[----:B----4-:R1:W-:Y:S02]  /*0c10*/  STS [R22], R13 ;  /* 0x0000000d16007388 */ /* 0x0103e40000000800 */
.L_x_124:
[----:B------:R-:W-:Y:S05]  /*0c20*/  BSYNC.RECONVERGENT B1 ;  /* 0x0000000000017941 */ /* 0x000fea0003800200 */
.L_x_123:
[----:B------:R-:W-:Y:S01]  /*0c30*/  BAR.SYNC.DEFER_BLOCKING 0x0 ;  /* 0x0000000000007b1d */ /* 0x000fe20000010000 */
[----:B------:R-:W-:-:S05]  /*0c40*/  IADD3 R14, PT, PT, -R16, RZ, RZ ;  /* 0x000000ff100e7210 */ /* 0x000fca0007ffe1ff */
[----:B------:R-:W-:-:S04]  /*0c50*/  IMAD R14, R15, R14, R0 ;  /* 0x0000000e0f0e7224 */ /* 0x000fc800078e0200 */
[----:B------:R-:W-:-:S05]  /*0c60*/  @P2 IMAD R16, R15, R16, R14 ;  /* 0x000000100f102224 */ /* 0x000fca00078e020e */
[C---:B------:R-:W-:Y:S02]  /*0c70*/  @P2 LEA R19, R16.reuse, R19, 0x2 ;  /* 0x0000001310132211 */ /* 0x040fe400078e10ff */
[----:B------:R-:W-:-:S03]  /*0c80*/  @P2 LEA R16, R16, R17, 0x2 ;  /* 0x0000001110102211 */ /* 0x000fc600078e10ff */
[----:B01----:R0:W1:Y:S04]  /*0c90*/  @P2 LDS.64 R10, [R19] ;  /* 0x00000000130a2984 */ /* 0x0030680000000a00 */
[----:B------:R0:W2:Y:S02]  /*0ca0*/  @P2 LDS.64 R12, [R16] ;  /* 0x00000000100c2984 */ /* 0x0000a40000000a00 */
.L_x_122:
[----:B------:R-:W-:Y:S05]  /*0cb0*/  BSYNC.RECONVERGENT B0 ;  /* 0x0000000000007941 */ /* 0x000fea0003800200 */
.L_x_120:
[----:B------:R-:W-:Y:S01]  /*0cc0*/  IABS R14, UR16 ;  /* 0x00000010000e7c13 */ /* 0x000fe20008000000 */
[----:B------:R-:W-:Y:S01]  /*0cd0*/  @!UP0 UIADD3 UR5, UPT, UPT, UR5, 0x1, URZ ;  /* 0x0000000105058890 */ /* 0x000fe2000fffe0ff */
[----:B------:R-:W-:Y:S01]  /*0ce0*/  IMAD.U32 R17, RZ, RZ, UR7 ;  /* 0x00000007ff117e24 */ /* 0x000fe2000f8e00ff */
[----:B------:R-:W-:Y:S01]  /*0cf0*/  ULOP3.LUT UR8, URZ, UR16, URZ, 0x33, !UPT ;  /* 0x00000010ff087292 */ /* 0x000fe2000f8e33ff */
[----:B------:R-:W-:Y:S01]  /*0d00*/  R2UR UR6, R14 ;  /* 0x000000000e0672ca */ /* 0x000fe200000e0000 */
[----:B------:R-:W-:Y:S01]  /*0d10*/  UIMAD UR18, UR13, UR12, URZ ;  /* 0x0000000c0d1272a4 */ /* 0x000fe2000f8e02ff */
[----:B-----5:R-:W-:Y:S01]  /*0d20*/  FADD.FTZ R2, R4, R2 ;  /* 0x0000000204027221 */ /* 0x020fe20000010000 */
[----:B------:R-:W-:Y:S01]  /*0d30*/  FADD.FTZ R3, R5, R3 ;  /* 0x0000000305037221 */ /* 0x000fe20000010000 */
[----:B------:R-:W-:Y:S01]  /*0d40*/  IMAD R0, R17, UR13, R0 ;  /* 0x0000000d11007c24 */ /* 0x000fe2000f8e0200 */
[----:B-1----:R1:W-:Y:S02]  /*0d50*/  @!P0 STG.E.64 desc[UR10][R8.64], R10 ;  /* 0x0000000a08008986 */ /* 0x0023e4000c101b0a */
[----:B------:R-:W-:-:S02]  /*0d60*/  MOV R15, UR18 ;  /* 0x00000012000f7c02 */ /* 0x000fc40008000f00 */
[----:B--2---:R1:W-:Y:S03]  /*0d70*/  @!P0 STG.E.64 desc[UR10][R6.64], R12 ;  /* 0x0000000c06008986 */ /* 0x0043e6000c101b0a */
[----:B------:R-:W-:Y:S01]  /*0d80*/  @!P0 IMAD.WIDE R4, R15, 0x4, R6 ;  /* 0x000000040f048825 */ /* 0x000fe200078e0206 */
[----:B------:R-:W-:Y:S02]  /*0d90*/  UISETP.GE.U32.AND UP2, UPT, UR4, UR6, UPT ;  /* 0x000000060400728c */ /* 0x000fe4000bf46070 */
[----:B------:R-:W-:Y:S02]  /*0da0*/  ULOP3.LUT UR6, UR9, UR16, URZ, 0x3c, !UPT ;  /* 0x0000001009067292 */ /* 0x000fe4000f8e3cff */
[----:B------:R1:W-:Y:S02]  /*0db0*/  @!P0 STG.E.64 desc[UR10][R4.64], R2 ;  /* 0x0000000204008986 */ /* 0x0003e4000c101b0a */
        /* <DEDUP_REMOVED lines=12> */
[----:B-1----:R-:W-:Y:S06]  /*0e80*/  @P0 EXIT ;  /* 0x000000000000094d */ /* 0x002fec0003800000 */
[----:B------:R-:W1:Y:S08]  /*0e90*/  LDC.64 R4, c[0x0][0x380] ;  /* 0x0000e000ff047b82 */ /* 0x000e700000000a00 */
[----:B------:R-:W2:Y:S08]  /*0ea0*/  LDC.64 R6, c[0x0][0x388] ;  /* 0x0000e200ff067b82 */ /* 0x000eb00000000a00 */
[----:B------:R-:W3:Y:S01]  /*0eb0*/  LDC.64 R8, c[0x0][0x390] ;  /* 0x0000e400ff087b82 */ /* 0x000ee20000000a00 */
[----:B-1----:R-:W-:-:S05]  /*0ec0*/  IMAD.WIDE R4, R15, 0x4, R4 ;  /* 0x000000040f047825 */ /* 0x002fca00078e0204 */
[----:B------:R-:W-:Y:S01]  /*0ed0*/  STG.E.64 desc[UR10][R4.64], R10 ;  /* 0x0000000a04007986 */ /* 0x000fe2000c101b0a */
[----:B--2---:R-:W-:-:S05]  /*0ee0*/  IMAD.WIDE R6, R17, 0x4, R6 ;  /* 0x0000000411067825 */ /* 0x004fca00078e0206 */
[----:B------:R-:W-:Y:S01]  /*0ef0*/  STG.E.64 desc[UR10][R6.64], R12 ;  /* 0x0000000c06007986 */ /* 0x000fe2000c101b0a */
[----:B---3--:R-:W-:-:S05]  /*0f00*/  IMAD.WIDE R8, R17, 0x4, R8 ;  /* 0x0000000411087825 */ /* 0x008fca00078e0208 */
[----:B------:R-:W-:Y:S01]  /*0f10*/  STG.E.64 desc[UR10][R8.64], R2 ;  /* 0x0000000208007986 */ /* 0x000fe2000c101b0a */
[----:B------:R-:W-:Y:S05]  /*0f20*/  EXIT ;  /* 0x000000000000794d */ /* 0x000fea0003800000 */
.L_x_127:
        /* <DEDUP_REMOVED lines=13> */
.L_x_712:


//--------------------- .text._ZN17fastertransformer34add_fusedQKV_bias_transpose_kernelIfEEvPT_S2_S2_S2_PKS1_PKiiiiiiPKfi --------------------------
	.section	.text._ZN17fastertransformer34add_fusedQKV_bias_transpose_kernelIfEEvPT_S2_S2_S2_PKS1_PKiiiiiiPKfi,"ax",@progbits
	.align	128
        .global         _ZN17fastertransformer34add_fusedQKV_bias_transpose_kernelIfEEvPT_S2_S2_S2_PKS1_PKiiiiiiPKfi
        .type           _ZN17fastertransformer34add_fusedQKV_bias_transpose_kernelIfEEvPT_S2_S2_S2_PKS1_PKiiiiiiPKfi,@function
        .size           _ZN17fastertransformer34add_fusedQKV_bias_transpose_kernelIfEEvPT_S2_S2_S2_PKS1_PKiiiiiiPKfi,(.L_x_713 - _ZN17fastertransformer34add_fusedQKV_bias_transpose_kernelIfEEvPT_S2_S2_S2_PKS1_PKiiiiiiPKfi)
        .other          _ZN17fastertransformer34add_fusedQKV_bias_transpose_kernelIfEEvPT_S2_S2_S2_PKS1_PKiiiiiiPKfi,@"STO_CUDA_ENTRY STV_DEFAULT"
_ZN17fastertransformer34add_fusedQKV_bias_transpose_kernelIfEEvPT_S2_S2_S2_PKS1_PKiiiiiiPKfi:
.text._ZN17fastertransformer34add_fusedQKV_bias_transpose_kernelIfEEvPT_S2_S2_S2_PKS1_PKiiiiiiPKfi:
        /* <DEDUP_REMOVED lines=19> */
[----:B------:R-:W-:Y:S01]  /*0130*/  IMAD R14, R13, 0x3, RZ ;  /* 0x000000030d0e7824 */ /* 0x000fe200078e02ff */
[----:B------:R-:W1:Y:S01]  /*0140*/  LDCU.64 UR8, c[0x0][0x3a8] ;  /* 0x00007500ff0877ac */ /* 0x000e620008000a00 */
[----:B------:R-:W2:Y:S03]  /*0150*/  LDC R11, c[0x0][0x3c0] ;  /* 0x0000f000ff0b7b82 */ /* 0x000ea60000000800 */
[----:B------:R-:W-:Y:S01]  /*0160*/  IABS R12, R14 ;  /* 0x0000000e000c7213 */ /* 0x000fe20000000000 */
[----:B------:R-:W3:Y:S03]  /*0170*/  LDCU UR5, c[0x0][0x370] ;  /* 0x00006e00ff0577ac */ /* 0x000ee60008000800 */
[----:B------:R-:W4:Y:S01]  /*0180*/  I2F.RP R0, R12 ;  /* 0x0000000c00007306 */ /* 0x000f220000209400 */
[----:B------:R-:W2:Y:S01]  /*0190*/  LDC R10, c[0x0][0x3d0] ;  /* 0x0000f400ff0a7b82 */ /* 0x000ea20000000800 */
[----:B------:R-:W0:Y:S01]  /*01a0*/  LDCU.64 UR6, c[0x0][0x358] ;  /* 0x00006b00ff0677ac */ /* 0x000e220008000a00 */
[----:B------:R-:W0:Y:S06]  /*01b0*/  LDCU UR12, c[0x0][0x3bc] ;  /* 0x00007780ff0c77ac */ /* 0x000e2c0008000800 */
[----:B------:R-:W2:Y:S01]  /*01c0*/  LDC R8, c[0x0][0x3b4] ;  /* 0x0000ed00ff087b82 */ /* 0x000ea20000000800 */
[----:B-1----:R-:W-:Y:S01]  /*01d0*/  ISETP.NE.U32.AND P0, PT, RZ, UR8, PT ;  /* 0x00000008ff007c0c */ /* 0x002fe2000bf05070 */
[----:B------:R-:W1:Y:S03]  /*01e0*/  LDCU.64 UR10, c[0x0][0x398] ;  /* 0x00007300ff0a77ac */ /* 0x000e660008000a00 */
[----:B------:R-:W-:Y:S01]  /*01f0*/  ISETP.NE.AND.EX P0, PT, RZ, UR9, PT, P0 ;  /* 0x00000009ff007c0c */ /* 0x000fe2000bf05300 */
[----:B----4-:R-:W0:Y:S01]  /*0200*/  MUFU.RCP R0, R0 ;  /* 0x0000000000007308 */ /* 0x010e220000001000 */
[----:B---3--:R-:W-:Y:S01]  /*0210*/  UIMAD UR4, UR4, UR5, URZ ;  /* 0x00000005040472a4 */ /* 0x008fe2000f8e02ff */
[----:B0-----:R-:W-:-:S06]  /*0220*/  VIADD R2, R0, 0xffffffe ;  /* 0x0ffffffe00027836 */ /* 0x001fcc0000000000 */
[----:B------:R0:W3:Y:S02]  /*0230*/  F2I.FTZ.U32.TRUNC.NTZ R3, R2 ;  /* 0x0000000200037305 */ /* 0x0000e4000021f000 */
[----:B0-----:R-:W-:Y:S01]  /*0240*/  IMAD.MOV.U32 R2, RZ, RZ, RZ ;  /* 0x000000ffff027224 */ /* 0x001fe200078e00ff */
[----:B---3--:R-:W-:-:S05]  /*0250*/  IADD3 R5, PT, PT, RZ, -R3, RZ ;  /* 0x80000003ff057210 */ /* 0x008fca0007ffe0ff */
[----:B------:R-:W-:-:S04]  /*0260*/  IMAD R5, R5, R12, RZ ;  /* 0x0000000c05057224 */ /* 0x000fc800078e02ff */
[----:B-12---:R-:W-:-:S07]  /*0270*/  IMAD.HI.U32 R0, R3, R5, R2 ;  /* 0x0000000503007227 */ /* 0x006fce00078e0002 */
.L_x_128:
[----:B0-----:R-:W-:Y:S02]  /*0280*/  IABS R2, R14 ;  /* 0x0000000e00027213 */ /* 0x001fe40000000000 */
[----:B------:R-:W-:Y:S02]  /*0290*/  IABS R17, R9 ;  /* 0x0000000900117213 */ /* 0x000fe40000000000 */
[----:B------:R-:W-:Y:S01]  /*02a0*/  IABS R18, R13 ;  /* 0x0000000d00127213 */ /* 0x000fe20000000000 */
[----:B------:R-:W-:Y:S01]  /*02b0*/  IMAD.MOV R2, RZ, RZ, -R2 ;  /* 0x000000ffff027224 */ /* 0x000fe200078e0a02 */
[----:B------:R-:W-:Y:S01]  /*02c0*/  ISETP.NE.AND P4, PT, R10, 0x2, PT ;  /* 0x000000020a00780c */ /* 0x000fe20003f85270 */
[----:B------:R-:W-:Y:S01]  /*02d0*/  IMAD.HI.U32 R15, R0, R17, RZ ;  /* 0x00000011000f7227 */ /* 0x000fe200078e00ff */
[----:B------:R-:W0:Y:S01]  /*02e0*/  I2F.RP R4, R18 ;  /* 0x0000001200047306 */ /* 0x000e220000209400 */
[----:B------:R-:W-:Y:S02]  /*02f0*/  LOP3.LUT R19, RZ, R13, RZ, 0x33, !PT ;  /* 0x0000000dff137212 */ /* 0x000fe400078e33ff */
[----:B------:R-:W-:Y:S01]  /*0300*/  IMAD R3, R15, R2, R17 ;  /* 0x000000020f037224 */ /* 0x000fe200078e0211 */
[----:B------:R-:W-:-:S04]  /*0310*/  IABS R2, R14 ;  /* 0x0000000e00027213 */ /* 0x000fc80000000000 */
[----:B------:R-:W-:Y:S01]  /*0320*/  ISETP.GT.U32.AND P2, PT, R12, R3, PT ;  /* 0x000000030c00720c */ /* 0x000fe20003f44070 */
[----:B0-----:R-:W0:-:S12]  /*0330*/  MUFU.RCP R4, R4 ;  /* 0x0000000400047308 */ /* 0x001e180000001000 */
[----:B------:R-:W-:Y:S01]  /*0340*/  @!P2 IADD3 R3, PT, PT, R3, -R2, RZ ;  /* 0x800000020303a210 */ /* 0x000fe20007ffe0ff */
[----:B------:R-:W-:Y:S01]  /*0350*/  @!P2 VIADD R15, R15, 0x1 ;  /* 0x000000010f0fa836 */ /* 0x000fe20000000000 */
[----:B------:R-:W-:Y:S02]  /*0360*/  LOP3.LUT R2, R9, R14, RZ, 0x3c, !PT ;  /* 0x0000000e09027212 */ /* 0x000fe400078e3cff */
[----:B------:R-:W-:Y:S02]  /*0370*/  ISETP.GE.U32.AND P1, PT, R3, R12, PT ;  /* 0x0000000c0300720c */ /* 0x000fe40003f26070 */
[----:B------:R-:W-:Y:S02]  /*0380*/  ISETP.GE.AND P3, PT, R2, RZ, PT ;  /* 0x000000ff0200720c */ /* 0x000fe40003f66270 */
[----:B------:R-:W-:Y:S01]  /*0390*/  ISETP.NE.AND P2, PT, R14, RZ, PT ;  /* 0x000000ff0e00720c */ /* 0x000fe20003f45270 */
[----:B0-----:R-:W-:Y:S01]  /*03a0*/  VIADD R22, R4, 0xffffffe ;  /* 0x0ffffffe04167836 */ /* 0x001fe20000000000 */
[----:B------:R-:W-:-:S03]  /*03b0*/  IABS R4, R13 ;  /* 0x0000000d00047213 */ /* 0x000fc60000000000 */
[----:B------:R0:W1:Y:S04]  /*03c0*/  F2I.FTZ.U32.TRUNC.NTZ R23, R22 ;  /* 0x0000001600177305 */ /* 0x000068000021f000 */
[----:B------:R-:W-:Y:S01]  /*03d0*/  @P1 IADD3 R15, PT, PT, R15, 0x1, RZ ;  /* 0x000000010f0f1810 */ /* 0x000fe20007ffe0ff */
[----:B------:R-:W-:Y:S02]  /*03e0*/  IMAD.MOV R24, RZ, RZ, -R4 ;  /* 0x000000ffff187224 */ /* 0x000fe400078e0a04 */
[----:B------:R-:W2:Y:S02]  /*03f0*/  @!P4 LDC.64 R4, c[0x0][0x3c8] ;  /* 0x0000f200ff04cb82 */ /* 0x000ea40000000a00 */
[----:B------:R-:W-:Y:S01]  /*0400*/  @!P3 IMAD.MOV R15, RZ, RZ, -R15 ;  /* 0x000000ffff0fb224 */ /* 0x000fe200078e0a0f */
[----:B------:R-:W-:Y:S01]  /*0410*/  @!P2 LOP3.LUT R15, RZ, R14, RZ, 0x33, !PT ;  /* 0x0000000eff0fa212 */ /* 0x000fe200078e33ff */
[----:B0-----:R-:W-:-:S03]  /*0420*/  IMAD.MOV.U32 R22, RZ, RZ, RZ ;  /* 0x000000ffff167224 */ /* 0x001fc600078e00ff */
[----:B------:R-:W-:Y:S01]  /*0430*/  IADD3 R20, PT, PT, -R15, RZ, RZ ;  /* 0x000000ff0f147210 */ /* 0x000fe20007ffe1ff */
[----:B-1----:R-:W-:-:S04]  /*0440*/  IMAD.MOV R3, RZ, RZ, -R23 ;  /* 0x000000ffff037224 */ /* 0x002fc800078e0a17 */
[----:B------:R-:W-:Y:S02]  /*0450*/  IMAD R20, R14, R20, R9 ;  /* 0x000000140e147224 */ /* 0x000fe400078e0209 */
[----:B------:R-:W-:-:S03]  /*0460*/  IMAD R3, R3, R18, RZ ;  /* 0x0000001203037224 */ /* 0x000fc600078e02ff */
[----:B------:R-:W-:Y:S01]  /*0470*/  IABS R2, R20 ;  /* 0x0000001400027213 */ /* 0x000fe20000000000 */
[----:B------:R-:W-:-:S03]  /*0480*/  IMAD.HI.U32 R22, R23, R3, R22 ;  /* 0x0000000317167227 */ /* 0x000fc600078e0016 */
[----:B------:R-:W-:Y:S02]  /*0490*/  MOV R3, R2 ;  /* 0x0000000200037202 */ /* 0x000fe40000000f00 */
[----:B------:R-:W-:-:S03]  /*04a0*/  LOP3.LUT R2, R20, R13, RZ, 0x3c, !PT ;  /* 0x0000000d14027212 */ /* 0x000fc600078e3cff */
[----:B------:R-:W-:Y:S01]  /*04b0*/  IMAD.HI.U32 R7, R22, R3, RZ ;  /* 0x0000000316077227 */ /* 0x000fe200078e00ff */
[----:B------:R-:W-:-:S03]  /*04c0*/  ISETP.GE.AND P3, PT, R2, RZ, PT ;  /* 0x000000ff0200720c */ /* 0x000fc60003f66270 */
[----:B------:R-:W-:-:S05]  /*04d0*/  IMAD R3, R7, R24, R3 ;  /* 0x0000001807037224 */ /* 0x000fca00078e0203 */
[----:B------:R-:W-:-:S13]  /*04e0*/  ISETP.GT.U32.AND P2, PT, R18, R3, PT ;  /* 0x000000031200720c */ /* 0x000fda0003f44070 */
[----:B------:R-:W-:Y:S02]  /*04f0*/  @!P2 IMAD.IADD R3, R3, 0x1, -R18 ;  /* 0x000000010303a824 */ /* 0x000fe400078e0a12 */
[----:B------:R-:W-:Y:S01]  /*0500*/  @!P2 VIADD R7, R7, 0x1 ;  /* 0x000000010707a836 */ /* 0x000fe20000000000 */
[----:B------:R-:W-:Y:S02]  /*0510*/  IADD3 R2, P2, PT, R9, UR10, RZ ;  /* 0x0000000a09027c10 */ /* 0x000fe4000ff5e0ff */
[----:B------:R-:W-:Y:S02]  /*0520*/  ISETP.GE.U32.AND P1, PT, R3, R18, PT ;  /* 0x000000120300720c */ /* 0x000fe40003f26070 */
[----:B------:R-:W-:Y:S02]  /*0530*/  LEA.HI.X.SX32 R3, R9, UR11, 0x1, P2 ;  /* 0x0000000b09037c11 */ /* 0x000fe400090f0eff */
[----:B------:R-:W-:-:S03]  /*0540*/  ISETP.NE.AND P2, PT, R13, RZ, PT ;  /* 0x000000ff0d00720c */ /* 0x000fc60003f45270 */
[----:B------:R-:W3:Y:S06]  /*0550*/  @!P4 LDG.E.S8 R23, desc[UR6][R2.64] ;  /* 0x000000060217c981 */ /* 0x000eec000c1e1300 */
[----:B------:R-:W-:-:S05]  /*0560*/  @P1 IADD3 R7, PT, PT, R7, 0x1, RZ ;  /* 0x0000000107071810 */ /* 0x000fca0007ffe0ff */
[----:B------:R-:W-:-:S05]  /*0570*/  @!P3 IMAD.MOV R7, RZ, RZ, -R7 ;  /* 0x000000ffff07b224 */ /* 0x000fca00078e0a07 */
[----:B------:R-:W-:-:S05]  /*0580*/  SEL R21, R19, R7, !P2 ;  /* 0x0000000713157207 */ /* 0x000fca0005000000 */
[----:B--2---:R-:W-:Y:S02]  /*0590*/  @!P4 IMAD.WIDE R6, R21, 0x4, R4 ;  /* 0x000000041506c825 */ /* 0x004fe400078e0204 */
[----:B------:R-:W0:Y:S04]  /*05a0*/  @P0 LDC.64 R4, c[0x0][0x3a8] ;  /* 0x0000ea00ff040b82 */ /* 0x000e280000000a00 */
[----:B------:R-:W2:Y:S01]  /*05b0*/  @!P4 LDG.E R6, desc[UR6][R6.64] ;  /* 0x000000060606c981 */ /* 0x000ea2000c1e1900 */
[----:B------:R-:W-:Y:S02]  /*05c0*/  IMAD.MOV.U32 R28, RZ, RZ, RZ ;  /* 0x000000ffff1c7224 */ /* 0x000fe400078e00ff */
[----:B0-----:R-:W-:-:S05]  /*05d0*/  @P0 IMAD.WIDE R26, R15, 0x4, R4 ;  /* 0x000000040f1a0825 */ /* 0x001fca00078e0204 */
[----:B------:R0:W4:Y:S01]  /*05e0*/  @P0 LDG.E R28, desc[UR6][R26.64] ;  /* 0x000000061a1c0981 */ /* 0x000122000c1e1900 */
[----:B------:R-:W-:-:S04]  /*05f0*/  IABS R25, R8 ;  /* 0x0000000800197213 */ /* 0x000fc80000000000 */
[----:B------:R-:W1:Y:S01]  /*0600*/  I2F.RP R4, R25 ;  /* 0x0000001900047306 */ /* 0x000e620000209400 */
[----:B------:R-:W-:-:S07]  /*0610*/  IMAD.HI.U32 R22, R22, R17, RZ ;  /* 0x0000001116167227 */ /* 0x000fce00078e00ff */
[----:B-1----:R-:W1:Y:S02]  /*0620*/  MUFU.RCP R4, R4 ;  /* 0x0000000400047308 */ /* 0x002e640000001000 */
[----:B-1----:R-:W-:-:S06]  /*0630*/  IADD3 R5, PT, PT, R4, 0xffffffe, RZ ;  /* 0x0ffffffe04057810 */ /* 0x002fcc0007ffe0ff */
[----:B------:R-:W0:Y:S01]  /*0640*/  F2I.FTZ.U32.TRUNC.NTZ R5, R5 ;  /* 0x0000000500057305 */ /* 0x000e22000021f000 */
[----:B------:R-:W-:Y:S02]  /*0650*/  IMAD.MOV.U32 R4, RZ, RZ, RZ ;  /* 0x000000ffff047224 */ /* 0x000fe400078e00ff */
[----:B0-----:R-:W-:-:S04]  /*0660*/  IMAD.MOV R26, RZ, RZ, -R5 ;  /* 0x000000ffff1a7224 */ /* 0x001fc800078e0a05 */
[----:B------:R-:W-:-:S04]  /*0670*/  IMAD R27, R26, R25, RZ ;  /* 0x000000191a1b7224 */ /* 0x000fc800078e02ff */
[----:B------:R-:W-:Y:S01]  /*0680*/  IMAD.HI.U32 R4, R5, R27, R4 ;  /* 0x0000001b05047227 */ /* 0x000fe200078e0004 */
[----:B---3--:R-:W2:Y:S03]  /*0690*/  @!P4 I2F.S16 R23, R23 ;  /* 0x000000170017c306 */ /* 0x008ea60000101400 */
[----:B--2---:R-:W-:Y:S01]  /*06a0*/  @!P4 FMUL.FTZ R29, R23, R6 ;  /* 0x00000006171dc220 */ /* 0x004fe20000410000 */
[----:B------:R-:W-:Y:S01]  /*06b0*/  IMAD R23, R22, R24, R17 ;  /* 0x0000001816177224 */ /* 0x000fe200078e0211 */
[----:B------:R-:W0:Y:S01]  /*06c0*/  @P4 LDC.64 R6, c[0x0][0x398] ;  /* 0x0000e600ff064b82 */ /* 0x000e220000000a00 */
[----:B------:R-:W-:-:S03]  /*06d0*/  IABS R22, R11 ;  /* 0x0000000b00167213 */ /* 0x000fc60000000000 */
[----:B------:R-:W-:Y:S01]  /*06e0*/  ISETP.GT.U32.AND P1, PT, R18, R23, PT ;  /* 0x000000171200720c */ /* 0x000fe20003f24070 */
[----:B------:R-:W1:-:S12]  /*06f0*/  I2F.RP R24, R22 ;  /* 0x0000001600187306 */ /* 0x000e580000209400 */
[----:B------:R-:W-:-:S04]  /*0700*/  @!P1 IADD3 R23, PT, PT, R23, -R18, RZ ;  /* 0x8000001217179210 */ /* 0x000fc80007ffe0ff */
[----:B------:R-:W-:Y:S01]  /*0710*/  ISETP.GT.U32.AND P1, PT, R18, R23, PT ;  /* 0x000000171200720c */ /* 0x000fe20003f24070 */
[----:B-1----:R-:W1:Y:S01]  /*0720*/  MUFU.RCP R24, R24 ;  /* 0x0000001800187308 */ /* 0x002e620000001000 */
[----:B0-----:R-:W-:-:S05]  /*0730*/  @P4 IMAD.WIDE R6, R9, 0x4, R6 ;  /* 0x0000000409064825 */ /* 0x001fca00078e0206 */
[----:B------:R0:W2:Y:S02]  /*0740*/  @P4 LDG.E.CONSTANT R29, desc[UR6][R6.64] ;  /* 0x00000006061d4981 */ /* 0x0000a4000c1e9900 */
[----:B0-----:R-:W0:Y:S04]  /*0750*/  LDC.64 R6, c[0x0][0x3a0] ;  /* 0x0000e800ff067b82 */ /* 0x001e280000000a00 */
[----:B------:R-:W-:Y:S01]  /*0760*/  @!P1 IMAD.IADD R23, R23, 0x1, -R18 ;  /* 0x0000000117179824 */ /* 0x000fe200078e0a12 */
[----:B------:R-:W-:Y:S02]  /*0770*/  ISETP.GE.AND P1, PT, R9, RZ, PT ;  /* 0x000000ff0900720c */ /* 0x000fe40003f26270 */
[----:B-1----:R-:W-:Y:S01]  /*0780*/  IADD3 R5, PT, PT, R24, 0xffffffe, RZ ;  /* 0x0ffffffe18057810 */ /* 0x002fe20007ffe0ff */
[----:B----4-:R-:W-:-:S05]  /*0790*/  IMAD.IADD R15, R15, 0x1, R28 ;  /* 0x000000010f0f7824 */ /* 0x010fca00078e021c */
[----:B------:R-:W1:Y:S01]  /*07a0*/  F2I.FTZ.U32.TRUNC.NTZ R5, R5 ;  /* 0x0000000500057305 */ /* 0x000e62000021f000 */
[----:B------:R-:W-:-:S04]  /*07b0*/  IABS R18, R15 ;  /* 0x0000000f00127213 */ /* 0x000fc80000000000 */
[----:B------:R-:W-:Y:S02]  /*07c0*/  @!P1 IMAD.MOV R23, RZ, RZ, -R23 ;  /* 0x000000ffff179224 */ /* 0x000fe400078e0a17 */
[----:B0-----:R-:W-:-:S03]  /*07d0*/  IMAD.WIDE R6, R20, 0x4, R6 ;  /* 0x0000000414067825 */ /* 0x001fc600078e0206 */
[----:B------:R-:W-:Y:S01]  /*07e0*/  SEL R20, R19, R23, !P2 ;  /* 0x0000001713147207 */ /* 0x000fe20005000000 */
[----:B------:R-:W-:Y:S02]  /*07f0*/  IMAD.HI.U32 R19, R4, R18, RZ ;  /* 0x0000001204137227 */ /* 0x000fe400078e00ff */
[----:B------:R0:W2:Y:S03]  /*0800*/  LDG.E.CONSTANT R6, desc[UR6][R6.64] ;  /* 0x0000000606067981 */ /* 0x0000a6000c1e9900 */
[----:B------:R-:W-:Y:S01]  /*0810*/  IADD3 R4, PT, PT, -R19, RZ, RZ ;  /* 0x000000ff13047210 */ /* 0x000fe20007ffe1ff */
[----:B-1----:R-:W-:-:S04]  /*0820*/  IMAD.MOV R23, RZ, RZ, -R5 ;  /* 0x000000ffff177224 */ /* 0x002fc800078e0a05 */
[----:B------:R-:W-:Y:S02]  /*0830*/  IMAD R18, R25, R4, R18 ;  /* 0x0000000419127224 */ /* 0x000fe400078e0212 */
[----:B------:R-:W-:Y:S02]  /*0840*/  IMAD R23, R23, R22, RZ ;  /* 0x0000001617177224 */ /* 0x000fe400078e02ff */
[----:B------:R-:W-:-:S04]  /*0850*/  IMAD.MOV.U32 R4, RZ, RZ, RZ ;  /* 0x000000ffff047224 */ /* 0x000fc800078e00ff */
[----:B------:R-:W-:Y:S01]  /*0860*/  IMAD.HI.U32 R24, R5, R23, R4 ;  /* 0x0000001705187227 */ /* 0x000fe200078e0004 */
[----:B------:R-:W-:-:S05]  /*0870*/  IABS R5, R20 ;  /* 0x0000001400057213 */ /* 0x000fca0000000000 */
[----:B------:R-:W-:-:S04]  /*0880*/  IMAD.HI.U32 R23, R24, R5, RZ ;  /* 0x0000000518177227 */ /* 0x000fc800078e00ff */
[----:B------:R-:W-:Y:S01]  /*0890*/  IMAD R4, R21, 0x8, R1 ;  /* 0x0000000815047824 */ /* 0x000fe200078e0201 */
[----:B0-----:R-:W-:-:S05]  /*08a0*/  IADD3 R7, PT, PT, -R23, RZ, RZ ;  /* 0x000000ff17077210 */ /* 0x001fca0007ffe1ff */
[----:B------:R-:W-:Y:S02]  /*08b0*/  IMAD R7, R22, R7, R5 ;  /* 0x0000000716077224 */ /* 0x000fe400078e0205 */
[----:B------:R-:W3:Y:S01]  /*08c0*/  LDL.64 R4, [R4] ;  /* 0x0000000004047983 */ /* 0x000ee20000100a00 */
[----:B------:R-:W-:Y:S01]  /*08d0*/  ISETP.GT.U32.AND P3, PT, R25, R18, PT ;  /* 0x000000121900720c */ /* 0x000fe20003f64070 */
[----:B------:R-:W-:Y:S01]  /*08e0*/  IMAD.HI.U32 R24, R24, R17, RZ ;  /* 0x0000001118187227 */ /* 0x000fe200078e00ff */
[----:B------:R-:W-:-:S03]  /*08f0*/  ISETP.GT.U32.AND P6, PT, R22, R7, PT ;  /* 0x000000071600720c */ /* 0x000fc60003fc4070 */
[----:B------:R-:W-:-:S04]  /*0900*/  IMAD.MOV R24, RZ, RZ, -R24 ;  /* 0x000000ffff187224 */ /* 0x000fc800078e0a18 */
[----:B------:R-:W-:-:S04]  /*0910*/  IMAD R17, R22, R24, R17 ;  /* 0x0000001816117224 */ /* 0x000fc800078e0211 */
[----:B------:R-:W-:Y:S02]  /*0920*/  @!P3 IADD3 R18, PT, PT, R18, -R25, RZ ;  /* 0x800000191212b210 */ /* 0x000fe40007ffe0ff */
[----:B------:R-:W-:Y:S02]  /*0930*/  ISETP.GT.U32.AND P4, PT, R22, R17, PT ;  /* 0x000000111600720c */ /* 0x000fe40003f84070 */
[----:B------:R-:W-:Y:S01]  /*0940*/  ISETP.GE.U32.AND P2, PT, R18, R25, PT ;  /* 0x000000191200720c */ /* 0x000fe20003f46070 */
[----:B------:R-:W-:Y:S01]  /*0950*/  @!P6 IMAD.IADD R7, R7, 0x1, -R22 ;  /* 0x000000010707e824 */ /* 0x000fe200078e0a16 */
[----:B------:R-:W-:Y:S01]  /*0960*/  LOP3.LUT R18, R15, R8, RZ, 0x3c, !PT ;  /* 0x000000080f127212 */ /* 0x000fe200078e3cff */
[----:B------:R-:W-:Y:S01]  /*0970*/  @!P3 VIADD R19, R19, 0x1 ;  /* 0x000000011313b836 */ /* 0x000fe20000000000 */
[----:B------:R-:W-:Y:S02]  /*0980*/  LOP3.LUT R20, R20, R11, RZ, 0x3c, !PT ;  /* 0x0000000b14147212 */ /* 0x000fe400078e3cff */
[----:B------:R-:W-:Y:S01]  /*0990*/  ISETP.GE.U32.AND P5, PT, R7, R22, PT ;  /* 0x000000160700720c */ /* 0x000fe20003fa6070 */
[----:B------:R-:W-:Y:S01]  /*09a0*/  @!P6 VIADD R23, R23, 0x1 ;  /* 0x000000011717e836 */ /* 0x000fe20000000000 */
[----:B------:R-:W-:-:S03]  /*09b0*/  ISETP.GE.AND P6, PT, R20, RZ, PT ;  /* 0x000000ff1400720c */ /* 0x000fc60003fc6270 */
[----:B------:R-:W-:Y:S02]  /*09c0*/  @!P4 IADD3 R17, PT, PT, R17, -R22, RZ ;  /* 0x800000161111c210 */ /* 0x000fe40007ffe0ff */
[----:B------:R-:W-:Y:S02]  /*09d0*/  ISETP.GE.AND P4, PT, R18, RZ, PT ;  /* 0x000000ff1200720c */ /* 0x000fe40003f86270 */
[----:B------:R-:W-:Y:S02]  /*09e0*/  @P2 IADD3 R19, PT, PT, R19, 0x1, RZ ;  /* 0x0000000113132810 */ /* 0x000fe40007ffe0ff */
[----:B------:R-:W-:Y:S02]  /*09f0*/  ISETP.NE.AND P2, PT, R8, RZ, PT ;  /* 0x000000ff0800720c */ /* 0x000fe40003f45270 */
[----:B------:R-:W-:Y:S02]  /*0a00*/  ISETP.GT.U32.AND P3, PT, R22, R17, PT ;  /* 0x000000111600720c */ /* 0x000fe40003f64070 */
[----:B------:R-:W-:-:S02]  /*0a10*/  @P5 IADD3 R23, PT, PT, R23, 0x1, RZ ;  /* 0x0000000117175810 */ /* 0x000fc40007ffe0ff */
[----:B------:R-:W-:-:S03]  /*0a20*/  LOP3.LUT R18, RZ, R11, RZ, 0x33, !PT ;  /* 0x0000000bff127212 */ /* 0x000fc600078e33ff */
[----:B------:R-:W-:Y:S02]  /*0a30*/  @!P4 IMAD.MOV R19, RZ, RZ, -R19 ;  /* 0x000000ffff13c224 */ /* 0x000fe400078e0a13 */
[----:B------:R-:W-:Y:S02]  /*0a40*/  @!P6 IMAD.MOV R23, RZ, RZ, -R23 ;  /* 0x000000ffff17e224 */ /* 0x000fe400078e0a17 */
[----:B------:R-:W-:Y:S02]  /*0a50*/  @!P2 LOP3.LUT R19, RZ, R8, RZ, 0x33, !PT ;  /* 0x00000008ff13a212 */ /* 0x000fe400078e33ff */
[----:B------:R-:W-:Y:S02]  /*0a60*/  ISETP.NE.AND P2, PT, R11, RZ, PT ;  /* 0x000000ff0b00720c */ /* 0x000fe40003f45270 */
[----:B------:R-:W-:Y:S02]  /*0a70*/  @!P3 IADD3 R17, PT, PT, R17, -R22, RZ ;  /* 0x800000161111b210 */ /* 0x000fe40007ffe0ff */
[----:B------:R-:W-:-:S02]  /*0a80*/  IADD3 R7, PT, PT, -R19, RZ, RZ ;  /* 0x000000ff13077210 */ /* 0x000fc40007ffe1ff */
[----:B------:R-:W-:Y:S01]  /*0a90*/  SEL R23, R18, R23, !P2 ;  /* 0x0000001712177207 */ /* 0x000fe20005000000 */
[----:B------:R-:W-:Y:S01]  /*0aa0*/  @!P1 IMAD.MOV R17, RZ, RZ, -R17 ;  /* 0x000000ffff119224 */ /* 0x000fe200078e0a11 */
[----:B------:R-:W-:Y:S01]  /*0ab0*/  ISETP.NE.AND P3, PT, R10, 0x2, PT ;  /* 0x000000020a00780c */ /* 0x000fe20003f65270 */
[----:B------:R-:W-:Y:S02]  /*0ac0*/  IMAD R15, R8, R7, R15 ;  /* 0x00000007080f7224 */ /* 0x000fe400078e020f */
[----:B------:R-:W-:Y:S01]  /*0ad0*/  IMAD R23, R19, UR12, R23 ;  /* 0x0000000c13177c24 */ /* 0x000fe2000f8e0217 */
[----:B------:R-:W-:-:S03]  /*0ae0*/  SEL R18, R18, R17, !P2 ;  /* 0x0000001112127207 */ /* 0x000fc60005000000 */
[----:B------:R-:W-:-:S04]  /*0af0*/  IMAD R7, R23, R8, R15 ;  /* 0x0000000817077224 */ /* 0x000fc800078e020f */
[----:B------:R-:W-:Y:S02]  /*0b00*/  IMAD R7, R7, R11, R18 ;  /* 0x0000000b07077224 */ /* 0x000fe400078e0212 */
[C---:B------:R-:W-:Y:S01]  /*0b10*/  @P3 IMAD.WIDE R2, R9.reuse, 0x3, R2 ;  /* 0x0000000309023825 */ /* 0x040fe200078e0202 */
[----:B------:R-:W-:-:S04]  /*0b20*/  IADD3 R9, PT, PT, R9, UR4, RZ ;  /* 0x0000000409097c10 */ /* 0x000fc8000fffe0ff */
[----:B------:R-:W-:Y:S01]  /*0b30*/  ISETP.GE.AND P1, PT, R9, R16, PT ;  /* 0x000000100900720c */ /* 0x000fe20003f26270 */
[----:B--2---:R-:W-:-:S05]  /*0b40*/  FADD.FTZ R29, R6, R29 ;  /* 0x0000001d061d7221 */ /* 0x004fca0000010000 */
[----:B------:R0:W-:Y:S01]  /*0b50*/  @P3 STG.E desc[UR6][R2.64], R29 ;  /* 0x0000001d02003986 */ /* 0x0001e2000c101906 */
[----:B---3--:R-:W-:-:S05]  /*0b60*/  IMAD.WIDE R4, R7, 0x4, R4 ;  /* 0x0000000407047825 */ /* 0x008fca00078e0204 */
[----:B------:R0:W-:Y:S01]  /*0b70*/  ST.E desc[UR6][R4.64], R29 ;  /* 0x0000001d04007985 */ /* 0x0001e2000c101906 */
[----:B------:R-:W-:Y:S05]  /*0b80*/  @!P1 BRA `(.L_x_128) ;  /* 0xfffffff400bc9947 */ /* 0x000fea000383ffff */
[----:B------:R-:W-:Y:S05]  /*0b90*/  EXIT ;  /* 0x000000000000794d */ /* 0x000fea0003800000 */
.L_x_129:
        /* <DEDUP_REMOVED lines=14> */
.L_x_713:


//--------------------- .text._ZN17fastertransformer24transpose_remove_paddingI6__halfEEvPKT_PS2_iiiiPKiPKfi --------------------------
	.section	.text._ZN17fastertransformer24transpose_remove_paddingI6__halfEEvPKT_PS2_iiiiPKiPKfi,"ax",@progbits
	.align	128
        .global         _ZN17fastertransformer24transpose_remove_paddingI6__halfEEvPKT_PS2_iiiiPKiPKfi
        .type           _ZN17fastertransformer24transpose_remove_paddingI6__halfEEvPKT_PS2_iiiiPKiPKfi,@function
        .size           _ZN17fastertransformer24transpose_remove_paddingI6__halfEEvPKT_PS2_iiiiPKiPKfi,(.L_x_714 - _ZN17fastertransformer24transpose_remove_paddingI6__halfEEvPKT_PS2_iiiiPKiPKfi)
        .other          _ZN17fastertransformer24transpose_remove_paddingI6__halfEEvPKT_PS2_iiiiPKiPKfi,@"STO_CUDA_ENTRY STV_DEFAULT"
_ZN17fastertransformer24transpose_remove_paddingI6__halfEEvPKT_PS2_iiiiPKiPKfi:
.text._ZN17fastertransformer24transpose_remove_paddingI6__halfEEvPKT_PS2_iiiiPKiPKfi:
[----:B------:R-:W-:Y:S08]  /*0000*/  LDC R1, c[0x0][0x37c] ;  /* 0x0000df00ff017b82 */ /* 0x000ff00000000800 */
[----:B------:R-:W0:Y:S01]  /*0010*/  LDC R0, c[0x0][0x3b0] ;  /* 0x0000ec00ff007b82 */ /* 0x000e220000000800 */
[----:B------:R-:W1:Y:S01]  /*0020*/  LDCU.64 UR4, c[0x0][0x358] ;  /* 0x00006b00ff0477ac */ /* 0x000e620008000a00 */
[----:B------:R-:W-:Y:S01]  /*0030*/  IMAD.MOV.U32 R6, RZ, RZ, RZ ;  /* 0x000000ffff067224 */ /* 0x000fe200078e00ff */
[----:B------:R-:W2:Y:S01]  /*0040*/  S2R R9, SR_TID.X ;  /* 0x0000000000097919 */ /* 0x000ea20000002100 */
[----:B------:R-:W3:Y:S04]  /*0050*/  LDCU UR7, c[0x0][0x398] ;  /* 0x00007300ff0777ac */ /* 0x000ee80008000800 */
[----:B------:R-:W3:Y:S01]  /*0060*/  LDC R8, c[0x0][0x39c] ;  /* 0x0000e700ff087b82 */ /* 0x000ee20000000800 */
[----:B0-----:R-:W-:Y:S01]  /*0070*/  ISETP.NE.AND P0, PT, R0, 0x2, PT ;  /* 0x000000020000780c */ /* 0x001fe20003f05270 */
[----:B---3--:R-:W-:-:S12]  /*0080*/  IMAD R0, R8, UR7, RZ ;  /* 0x0000000708007c24 */ /* 0x008fd8000f8e02ff */
[----:B------:R-:W1:Y:S01]  /*0090*/  @!P0 LDC.64 R2, c[0x0][0x3a8] ;  /* 0x0000ea00ff028b82 */ /* 0x000e620000000a00 */
[----:B--2---:R-:W-:Y:S01]  /*00a0*/  ISETP.GE.AND P1, PT, R9, R0, PT ;  /* 0x000000000900720c */ /* 0x004fe20003f26270 */
[----:B-1----:R0:W5:-:S12]  /*00b0*/  @!P0 LDG.E R6, desc[UR4][R2.64] ;  /* 0x0000000402068981 */ /* 0x002158000c1e1900 */
[----:B------:R-:W-:Y:S05]  /*00c0*/  @P1 EXIT ;  /* 0x000000000000194d */ /* 0x000fea0003800000 */
[----:B------:R-:W1:Y:S01]  /*00d0*/  S2R R7, SR_CTAID.X ;  /* 0x0000000000077919 */ /* 0x000e620000002500 */
[----:B------:R-:W1:Y:S08]  /*00e0*/  LDC.64 R14, c[0x0][0x3a0] ;  /* 0x0000e800ff0e7b82 */ /* 0x000e700000000a00 */
[----:B------:R-:W2:Y:S01]  /*00f0*/  LDC R10, c[0x0][0x394] ;  /* 0x0000e500ff0a7b82 */ /* 0x000ea20000000800 */
[----:B------:R-:W-:Y:S01]  /*0100*/  IABS R8, R8 ;  /* 0x0000000800087213 */ /* 0x000fe20000000000 */
[----:B------:R-:W3:Y:S01]  /*0110*/  LDCU UR6, c[0x0][0x360] ;  /* 0x00006c00ff0677ac */ /* 0x000ee20008000800 */
[----:B------:R-:W4:Y:S05]  /*0120*/  LDCU UR10, c[0x0][0x394] ;  /* 0x00007280ff0a77ac */ /* 0x000f2a0008000800 */
[----:B------:R-:W0:Y:S01]  /*0130*/  LDC R12, c[0x0][0x39c] ;  /* 0x0000e700ff0c7b82 */ /* 0x000e220000000800 */
[----:B------:R-:W0:Y:S01]  /*0140*/  LDCU.64 UR8, c[0x0][0x388] ;  /* 0x00007100ff0877ac */ /* 0x000e220008000a00 */
[----:B-1----:R-:W-:-:S06]  /*0150*/  IMAD.WIDE.U32 R14, R7, 0x4, R14 ;  /* 0x00000004070e7825 */ /* 0x002fcc00078e000e */
[----:B------:R1:W3:Y:S01]  /*0160*/  LDG.E R14, desc[UR4][R14.64] ;  /* 0x000000040e0e7981 */ /* 0x0002e2000c1e1900 */
[----:B--2---:R-:W-:-:S04]  /*0170*/  IABS R4, R10 ;  /* 0x0000000a00047213 */ /* 0x004fc80000000000 */
[----:B------:R-:W2:Y:S08]  /*0180*/  I2F.RP R5, R4 ;  /* 0x0000000400057306 */ /* 0x000eb00000209400 */
[----:B--2---:R-:W0:Y:S02]  /*0190*/  MUFU.RCP R5, R5 ;  /* 0x0000000500057308 */ /* 0x004e240000001000 */
[----:B0-----:R-:W-:-:S06]  /*01a0*/  IADD3 R2, PT, PT, R5, 0xffffffe, RZ ;  /* 0x0ffffffe05027810 */ /* 0x001fcc0007ffe0ff */
[----:B------:R0:W2:Y:S02]  /*01b0*/  F2I.FTZ.U32.TRUNC.NTZ R3, R2 ;  /* 0x0000000200037305 */ /* 0x0000a4000021f000 */
[----:B0-----:R-:W-:Y:S02]  /*01c0*/  IMAD.MOV.U32 R2, RZ, RZ, RZ ;  /* 0x000000ffff027224 */ /* 0x001fe400078e00ff */
[----:B--2---:R-:W-:-:S04]  /*01d0*/  IMAD.MOV R11, RZ, RZ, -R3 ;  /* 0x000000ffff0b7224 */ /* 0x004fc800078e0a03 */
[----:B------:R-:W-:-:S04]  /*01e0*/  IMAD R11, R11, R4, RZ ;  /* 0x000000040b0b7224 */ /* 0x000fc800078e02ff */
[----:B------:R-:W-:Y:S02]  /*01f0*/  IMAD.HI.U32 R3, R3, R11, R2 ;  /* 0x0000000b03037227 */ /* 0x000fe400078e0002 */
[----:B------:R-:W0:Y:S08]  /*0200*/  I2F.RP R2, R8 ;  /* 0x0000000800027306 */ /* 0x000e300000209400 */
[----:B0-----:R-:W0:Y:S02]  /*0210*/  MUFU.RCP R2, R2 ;  /* 0x0000000200027308 */ /* 0x001e240000001000 */
[----:B0-----:R-:W-:-:S06]  /*0220*/  IADD3 R11, PT, PT, R2, 0xffffffe, RZ ;  /* 0x0ffffffe020b7810 */ /* 0x001fcc0007ffe0ff */
[----:B------:R-:W1:Y:S02]  /*0230*/  F2I.FTZ.U32.TRUNC.NTZ R11, R11 ;  /* 0x0000000b000b7305 */ /* 0x000e64000021f000 */
[----:B-1----:R-:W-:-:S04]  /*0240*/  IMAD.MOV R15, RZ, RZ, -R11 ;  /* 0x000000ffff0f7224 */ /* 0x002fc800078e0a0b */
[----:B------:R-:W-:Y:S01]  /*0250*/  IMAD R15, R15, R8, RZ ;  /* 0x000000080f0f7224 */ /* 0x000fe200078e02ff */
[----:B---3--:R-:W-:Y:S01]  /*0260*/  IADD3 R13, PT, PT, R14, R7, RZ ;  /* 0x000000070e0d7210 */ /* 0x008fe20007ffe0ff */
[----:B------:R-:W-:-:S03]  /*0270*/  IMAD R7, R7, UR7, RZ ;  /* 0x0000000707077c24 */ /* 0x000fc6000f8e02ff */
[----:B------:R-:W-:Y:S02]  /*0280*/  IABS R5, R13 ;  /* 0x0000000d00057213 */ /* 0x000fe40000000000 */
[----:B------:R-:W-:-:S03]  /*0290*/  ISETP.GE.AND P3, PT, R13, RZ, PT ;  /* 0x000000ff0d00720c */ /* 0x000fc60003f66270 */
[----:B------:R-:W-:-:S05]  /*02a0*/  IMAD.HI.U32 R3, R3, R5, RZ ;  /* 0x0000000503037227 */ /* 0x000fca00078e00ff */
[----:B------:R-:W-:-:S05]  /*02b0*/  IADD3 R3, PT, PT, -R3, RZ, RZ ;  /* 0x000000ff03037210 */ /* 0x000fca0007ffe1ff */
[----:B------:R-:W-:-:S05]  /*02c0*/  IMAD R3, R4, R3, R5 ;  /* 0x0000000304037224 */ /* 0x000fca00078e0205 */
[----:B------:R-:W-:-:S13]  /*02d0*/  ISETP.GT.U32.AND P1, PT, R4, R3, PT ;  /* 0x000000030400720c */ /* 0x000fda0003f24070 */
[----:B------:R-:W-:Y:S01]  /*02e0*/  @!P1 IMAD.IADD R3, R3, 0x1, -R4 ;  /* 0x0000000103039824 */ /* 0x000fe200078e0a04 */
[----:B------:R-:W-:-:S04]  /*02f0*/  ISETP.NE.AND P1, PT, R10, RZ, PT ;  /* 0x000000ff0a00720c */ /* 0x000fc80003f25270 */
[----:B------:R-:W-:-:S13]  /*0300*/  ISETP.GT.U32.AND P2, PT, R4, R3, PT ;  /* 0x000000030400720c */ /* 0x000fda0003f44070 */
[----:B------:R-:W-:Y:S02]  /*0310*/  @!P2 IMAD.IADD R3, R3, 0x1, -R4 ;  /* 0x000000010303a824 */ /* 0x000fe400078e0a04 */
[----:B------:R-:W0:Y:S03]  /*0320*/  LDC.64 R4, c[0x0][0x380] ;  /* 0x0000e000ff047b82 */ /* 0x000e260000000a00 */
[----:B------:R-:W-:-:S04]  /*0330*/  MOV R14, R3 ;  /* 0x00000003000e7202 */ /* 0x000fc80000000f00 */
[----:B------:R-:W-:Y:S01]  /*0340*/  @!P3 IADD3 R14, PT, PT, -R14, RZ, RZ ;  /* 0x000000ff0e0eb210 */ /* 0x000fe20007ffe1ff */
[----:B------:R-:W1:Y:S01]  /*0350*/  LDC.64 R2, c[0x0][0x388] ;  /* 0x0000e200ff027b82 */ /* 0x000e620000000a00 */
[----:B------:R-:W-:Y:S01]  /*0360*/  @!P1 LOP3.LUT R14, RZ, R10, RZ, 0x33, !PT ;  /* 0x0000000aff0e9212 */ /* 0x000fe200078e33ff */
[----:B------:R-:W-:-:S04]  /*0370*/  HFMA2 R10, -RZ, RZ, 0, 0 ;  /* 0x00000000ff0a7431 */ /* 0x000fc800000001ff */
[----:B------:R-:W-:Y:S02]  /*0380*/  IMAD.IADD R13, R13, 0x1, -R14 ;  /* 0x000000010d0d7824 */ /* 0x000fe400078e0a0e */
[----:B------:R-:W-:-:S04]  /*0390*/  IMAD.HI.U32 R10, R11, R15, R10 ;  /* 0x0000000f0b0a7227 */ /* 0x000fc800078e000a */
[----:B----4-:R-:W-:-:S07]  /*03a0*/  IMAD R11, R13, UR7, R14 ;  /* 0x000000070d0b7c24 */ /* 0x010fce000f8e020e */
.L_x_132:
[----:B0-2---:R-:W-:Y:S02]  /*03b0*/  IABS R15, R9 ;  /* 0x00000009000f7213 */ /* 0x005fe40000000000 */
[----:B------:R-:W-:-:S03]  /*03c0*/  IABS R16, R12 ;  /* 0x0000000c00107213 */ /* 0x000fc60000000000 */
[----:B------:R-:W-:-:S04]  /*03d0*/  IMAD.HI.U32 R13, R10, R15, RZ ;  /* 0x0000000f0a0d7227 */ /* 0x000fc800078e00ff */
[----:B------:R-:W-:-:S04]  /*03e0*/  IMAD.MOV R14, RZ, RZ, -R13 ;  /* 0x000000ffff0e7224 */ /* 0x000fc800078e0a0d */
[----:B------:R-:W-:Y:S01]  /*03f0*/  IMAD R15, R16, R14, R15 ;  /* 0x0000000e100f7224 */ /* 0x000fe200078e020f */
[----:B------:R-:W-:-:S04]  /*0400*/  LOP3.LUT R14, R9, R12, RZ, 0x3c, !PT ;  /* 0x0000000c090e7212 */ /* 0x000fc800078e3cff */
[----:B------:R-:W-:Y:S02]  /*0410*/  ISETP.GT.U32.AND P3, PT, R8, R15, PT ;  /* 0x0000000f0800720c */ /* 0x000fe40003f64070 */
[----:B------:R-:W-:-:S11]  /*0420*/  ISETP.GE.AND P2, PT, R14, RZ, PT ;  /* 0x000000ff0e00720c */ /* 0x000fd60003f46270 */
[----:B------:R-:W-:Y:S01]  /*0430*/  @!P3 IADD3 R15, PT, PT, R15, -R16, RZ ;  /* 0x800000100f0fb210 */ /* 0x000fe20007ffe0ff */
[----:B------:R-:W-:Y:S01]  /*0440*/  @!P3 VIADD R13, R13, 0x1 ;  /* 0x000000010d0db836 */ /* 0x000fe20000000000 */
[----:B------:R-:W-:Y:S02]  /*0450*/  ISETP.NE.AND P3, PT, R12, RZ, PT ;  /* 0x000000ff0c00720c */ /* 0x000fe40003f65270 */
[----:B------:R-:W-:-:S13]  /*0460*/  ISETP.GE.U32.AND P1, PT, R15, R8, PT ;  /* 0x000000080f00720c */ /* 0x000fda0003f26070 */
[----:B------:R-:W-:-:S05]  /*0470*/  @P1 IADD3 R13, PT, PT, R13, 0x1, RZ ;  /* 0x000000010d0d1810 */ /* 0x000fca0007ffe0ff */
[----:B------:R-:W-:Y:S01]  /*0480*/  @!P2 IMAD.MOV R13, RZ, RZ, -R13 ;  /* 0x000000ffff0da224 */ /* 0x000fe200078e0a0d */
[----:B------:R-:W-:-:S04]  /*0490*/  @!P3 LOP3.LUT R13, RZ, R12, RZ, 0x33, !PT ;  /* 0x0000000cff0db212 */ /* 0x000fc800078e33ff */
[C---:B------:R-:W-:Y:S01]  /*04a0*/  IADD3 R15, PT, PT, -R13.reuse, RZ, RZ ;  /* 0x000000ff0d0f7210 */ /* 0x040fe20007ffe1ff */
[----:B------:R-:W-:-:S04]  /*04b0*/  IMAD R14, R13, UR10, R11 ;  /* 0x0000000a0d0e7c24 */ /* 0x000fc8000f8e020b */
[----:B------:R-:W-:-:S04]  /*04c0*/  IMAD R13, R12, R15, R9 ;  /* 0x0000000f0c0d7224 */ /* 0x000fc800078e0209 */
[----:B------:R-:W-:-:S04]  /*04d0*/  IMAD R13, R14, R12, R13 ;  /* 0x0000000c0e0d7224 */ /* 0x000fc800078e020d */
[----:B0-----:R-:W-:-:S05]  /*04e0*/  IMAD.WIDE R14, R13, 0x2, R4 ;  /* 0x000000020d0e7825 */ /* 0x001fca00078e0204 */
[----:B-----5:R0:W5:Y:S01]  /*04f0*/  LDG.E.U16.CONSTANT R13, desc[UR4][R14.64] ;  /* 0x000000040e0d7981 */ /* 0x020162000c1e9500 */
[----:B------:R-:W-:Y:S05]  /*0500*/  @P0 BRA `(.L_x_130) ;  /* 0x0000000000280947 */ /* 0x000fea0003800000 */
[----:B-----5:R-:W-:Y:S02]  /*0510*/  HADD2.F32 R13, -RZ, R13.H0_H0 ;  /* 0x2000000dff0d7230 */ /* 0x020fe40000004100 */
[----:B0-----:R-:W-:-:S03]  /*0520*/  IMAD R15, R7, R12, R9 ;  /* 0x0000000c070f7224 */ /* 0x001fc600078e0209 */
[----:B------:R-:W-:Y:S02]  /*0530*/  FMUL.FTZ R13, R13, R6 ;  /* 0x000000060d0d7220 */ /* 0x000fe40000410000 */
[----:B------:R-:W-:-:S04]  /*0540*/  IADD3 R14, P1, PT, R15, UR8, RZ ;  /* 0x000000080f0e7c10 */ /* 0x000fc8000ff3e0ff */
[----:B------:R-:W0:Y:S01]  /*0550*/  F2I.S8.NTZ R13, R13 ;  /* 0x0000000d000d7305 */ /* 0x000e220000202100 */
[----:B------:R-:W-:Y:S02]  /*0560*/  LEA.HI.X.SX32 R15, R15, UR9, 0x1, P1 ;  /* 0x000000090f0f7c11 */ /* 0x000fe400088f0eff */
[----:B0-----:R-:W-:-:S04]  /*0570*/  PRMT R17, R13, 0x8880, RZ ;  /* 0x000088800d117816 */ /* 0x001fc800000000ff */
[----:B------:R-:W-:-:S05]  /*0580*/  PRMT R17, R17, 0x7710, RZ ;  /* 0x0000771011117816 */ /* 0x000fca00000000ff */
[----:B------:R0:W-:Y:S01]  /*0590*/  STG.E.U8 desc[UR4][R14.64], R17 ;  /* 0x000000110e007986 */ /* 0x0001e2000c101104 */
[----:B------:R-:W-:Y:S05]  /*05a0*/  BRA `(.L_x_131) ;  /* 0x00000000000c7947 */ /* 0x000fea0003800000 */
.L_x_130:
[----:B0-----:R-:W-:-:S04]  /*05b0*/  IMAD R15, R7, R12, R9 ;  /* 0x0000000c070f7224 */ /* 0x001fc800078e0209 */
[----:B-1----:R-:W-:-:S05]  /*05c0*/  IMAD.WIDE R14, R15, 0x2, R2 ;  /* 0x000000020f0e7825 */ /* 0x002fca00078e0202 */
[----:B-----5:R2:W-:Y:S02]  /*05d0*/  STG.E.U16 desc[UR4][R14.64], R13 ;  /* 0x0000000d0e007986 */ /* 0x0205e4000c101504 */
.L_x_131:
[----:B------:R-:W-:-:S05]  /*05e0*/  VIADD R9, R9, UR6 ;  /* 0x0000000609097c36 */ /* 0x000fca0008000000 */
[----:B------:R-:W-:-:S13]  /*05f0*/  ISETP.GE.AND P1, PT, R9, R0, PT ;  /* 0x000000000900720c */ /* 0x000fda0003f26270 */
[----:B------:R-:W-:Y:S05]  /*0600*/  @!P1 BRA `(.L_x_132) ;  /* 0xfffffffc00689947 */ /* 0x000fea000383ffff */
[----:B------:R-:W-:Y:S05]  /*0610*/  EXIT ;  /* 0x000000000000794d */ /* 0x000fea0003800000 */
.L_x_133:
        /* <DEDUP_REMOVED lines=14> */
.L_x_714:


//--------------------- .text._ZN17fastertransformer24transpose_remove_paddingIfEEvPKT_PS1_iiiiPKiPKfi --------------------------
	.section	.text._ZN17fastertransformer24transpose_remove_paddingIfEEvPKT_PS1_iiiiPKiPKfi,"ax",@progbits
	.align	128
        .global         _ZN17fastertransformer24transpose_remove_paddingIfEEvPKT_PS1_iiiiPKiPKfi
        .type           _ZN17fastertransformer24transpose_remove_paddingIfEEvPKT_PS1_iiiiPKiPKfi,@function
        .size           _ZN17fastertransformer24transpose_remove_paddingIfEEvPKT_PS1_iiiiPKiPKfi,(.L_x_715 - _ZN17fastertransformer24transpose_remove_paddingIfEEvPKT_PS1_iiiiPKiPKfi)
        .other          _ZN17fastertransformer24transpose_remove_paddingIfEEvPKT_PS1_iiiiPKiPKfi,@"STO_CUDA_ENTRY STV_DEFAULT"
_ZN17fastertransformer24transpose_remove_paddingIfEEvPKT_PS1_iiiiPKiPKfi:
.text._ZN17fastertransformer24transpose_remove_paddingIfEEvPKT_PS1_iiiiPKiPKfi:
        /* <DEDUP_REMOVED lines=26> */
[----:B0-----:R-:W-:-:S06]  /*01a0*/  VIADD R2, R5, 0xffffffe ;  /* 0x0ffffffe05027836 */ /* 0x001fcc0000000000 */
[----:B------:R0:W2:Y:S02]  /*01b0*/  F2I.FTZ.U32.TRUNC.NTZ R3, R2 ;  /* 0x0000000200037305 */ /* 0x0000a4000021f000 */
[----:B0-----:R-:W-:Y:S01]  /*01c0*/  HFMA2 R2, -RZ, RZ, 0, 0 ;  /* 0x00000000ff027431 */ /* 0x001fe200000001ff */
[----:B--2---:R-:W-:-:S05]  /*01d0*/  IADD3 R11, PT, PT, RZ, -R3, RZ ;  /* 0x80000003ff0b7210 */ /* 0x004fca0007ffe0ff */
[----:B------:R-:W-:-:S04]  /*01e0*/  IMAD R11, R11, R4, RZ ;  /* 0x000000040b0b7224 */ /* 0x000fc800078e02ff */
[----:B------:R-:W-:Y:S02]  /*01f0*/  IMAD.HI.U32 R3, R3, R11, R2 ;  /* 0x0000000b03037227 */ /* 0x000fe400078e0002 */
[----:B------:R-:W0:Y:S08]  /*0200*/  I2F.RP R2, R8 ;  /* 0x0000000800027306 */ /* 0x000e300000209400 */
[----:B0-----:R-:W0:Y:S02]  /*0210*/  MUFU.RCP R2, R2 ;  /* 0x0000000200027308 */ /* 0x001e240000001000 */
[----:B0-----:R-:W-:-:S06]  /*0220*/  VIADD R11, R2, 0xffffffe ;  /* 0x0ffffffe020b7836 */ /* 0x001fcc0000000000 */
[----:B------:R-:W1:Y:S02]  /*0230*/  F2I.FTZ.U32.TRUNC.NTZ R11, R11 ;  /* 0x0000000b000b7305 */ /* 0x000e64000021f000 */
[----:B-1----:R-:W-:-:S05]  /*0240*/  IADD3 R15, PT, PT, RZ, -R11, RZ ;  /* 0x8000000bff0f7210 */ /* 0x002fca0007ffe0ff */
[----:B------:R-:W-:Y:S02]  /*0250*/  IMAD R15, R15, R8, RZ ;  /* 0x000000080f0f7224 */ /* 0x000fe400078e02ff */
[----:B---3--:R-:W-:Y:S02]  /*0260*/  IMAD.IADD R13, R14, 0x1, R7 ;  /* 0x000000010e0d7824 */ /* 0x008fe400078e0207 */
[----:B------:R-:W-:-:S03]  /*0270*/  IMAD R7, R7, UR7, RZ ;  /* 0x0000000707077c24 */ /* 0x000fc6000f8e02ff */
[----:B------:R-:W-:Y:S02]  /*0280*/  IABS R5, R13 ;  /* 0x0000000d00057213 */ /* 0x000fe40000000000 */
[----:B------:R-:W-:-:S03]  /*0290*/  ISETP.GE.AND P3, PT, R13, RZ, PT ;  /* 0x000000ff0d00720c */ /* 0x000fc60003f66270 */
[----:B------:R-:W-:-:S04]  /*02a0*/  IMAD.HI.U32 R3, R3, R5, RZ ;  /* 0x0000000503037227 */ /* 0x000fc800078e00ff */
[----:B------:R-:W-:-:S04]  /*02b0*/  IMAD.MOV R3, RZ, RZ, -R3 ;  /* 0x000000ffff037224 */ /* 0x000fc800078e0a03 */
[----:B------:R-:W-:-:S05]  /*02c0*/  IMAD R3, R4, R3, R5 ;  /* 0x0000000304037224 */ /* 0x000fca00078e0205 */
[----:B------:R-:W-:-:S13]  /*02d0*/  ISETP.GT.U32.AND P1, PT, R4, R3, PT ;  /* 0x000000030400720c */ /* 0x000fda0003f24070 */
[----:B------:R-:W-:Y:S02]  /*02e0*/  @!P1 IADD3 R3, PT, PT, R3, -R4, RZ ;  /* 0x8000000403039210 */ /* 0x000fe40007ffe0ff */
[----:B------:R-:W-:Y:S02]  /*02f0*/  ISETP.NE.AND P1, PT, R10, RZ, PT ;  /* 0x000000ff0a00720c */ /* 0x000fe40003f25270 */
[----:B------:R-:W-:-:S13]  /*0300*/  ISETP.GT.U32.AND P2, PT, R4, R3, PT ;  /* 0x000000030400720c */ /* 0x000fda0003f44070 */
[----:B------:R-:W-:Y:S02]  /*0310*/  @!P2 IADD3 R3, PT, PT, R3, -R4, RZ ;  /* 0x800000040303a210 */ /* 0x000fe40007ffe0ff */
[----:B------:R-:W0:Y:S03]  /*0320*/  LDC.64 R4, c[0x0][0x380] ;  /* 0x0000e000ff047b82 */ /* 0x000e260000000a00 */
[----:B------:R-:W-:-:S04]  /*0330*/  IMAD.MOV.U32 R14, RZ, RZ, R3 ;  /* 0x000000ffff0e7224 */ /* 0x000fc800078e0003 */
[----:B------:R-:W-:Y:S01]  /*0340*/  @!P3 IMAD.MOV R14, RZ, RZ, -R14 ;  /* 0x000000ffff0eb224 */ /* 0x000fe200078e0a0e */
[----:B------:R-:W1:Y:S01]  /*0350*/  LDC.64 R2, c[0x0][0x388] ;  /* 0x0000e200ff027b82 */ /* 0x000e620000000a00 */
[----:B------:R-:W-:Y:S01]  /*0360*/  @!P1 LOP3.LUT R14, RZ, R10, RZ, 0x33, !PT ;  /* 0x0000000aff0e9212 */ /* 0x000fe200078e33ff */
[----:B------:R-:W-:-:S03]  /*0370*/  IMAD.MOV.U32 R10, RZ, RZ, RZ ;  /* 0x000000ffff0a7224 */ /* 0x000fc600078e00ff */
[----:B------:R-:W-:Y:S01]  /*0380*/  IADD3 R13, PT, PT, R13, -R14, RZ ;  /* 0x8000000e0d0d7210 */ /* 0x000fe20007ffe0ff */
[----:B------:R-:W-:-:S04]  /*0390*/  IMAD.HI.U32 R10, R11, R15, R10 ;  /* 0x0000000f0b0a7227 */ /* 0x000fc800078e000a */
[----:B----4-:R-:W-:-:S07]  /*03a0*/  IMAD R11, R13, UR7, R14 ;  /* 0x000000070d0b7c24 */ /* 0x010fce000f8e020e */
.L_x_136:
[----:B0-2---:R-:W-:Y:S02]  /*03b0*/  IABS R15, R9 ;  /* 0x00000009000f7213 */ /* 0x005fe40000000000 */
[----:B------:R-:W-:-:S03]  /*03c0*/  IABS R16, R12 ;  /* 0x0000000c00107213 */ /* 0x000fc60000000000 */
[----:B------:R-:W-:-:S05]  /*03d0*/  IMAD.HI.U32 R13, R10, R15, RZ ;  /* 0x0000000f0a0d7227 */ /* 0x000fca00078e00ff */
[----:B------:R-:W-:-:S05]  /*03e0*/  IADD3 R14, PT, PT, -R13, RZ, RZ ;  /* 0x000000ff0d0e7210 */ /* 0x000fca0007ffe1ff */
[----:B------:R-:W-:Y:S01]  /*03f0*/  IMAD R15, R16, R14, R15 ;  /* 0x0000000e100f7224 */ /* 0x000fe200078e020f */
[----:B------:R-:W-:-:S04]  /*0400*/  LOP3.LUT R14, R9, R12, RZ, 0x3c, !PT ;  /* 0x0000000c090e7212 */ /* 0x000fc800078e3cff */
[----:B------:R-:W-:Y:S02]  /*0410*/  ISETP.GT.U32.AND P3, PT, R8, R15, PT ;  /* 0x0000000f0800720c */ /* 0x000fe40003f64070 */
[----:B------:R-:W-:-:S11]  /*0420*/  ISETP.GE.AND P2, PT, R14, RZ, PT ;  /* 0x000000ff0e00720c */ /* 0x000fd60003f46270 */
[----:B------:R-:W-:Y:S01]  /*0430*/  @!P3 IMAD.IADD R15, R15, 0x1, -R16 ;  /* 0x000000010f0fb824 */ /* 0x000fe200078e0a10 */
[----:B------:R-:W-:Y:S02]  /*0440*/  @!P3 IADD3 R13, PT, PT, R13, 0x1, RZ ;  /* 0x000000010d0db810 */ /* 0x000fe40007ffe0ff */
[----:B------:R-:W-:Y:S02]  /*0450*/  ISETP.NE.AND P3, PT, R12, RZ, PT ;  /* 0x000000ff0c00720c */ /* 0x000fe40003f65270 */
[----:B------:R-:W-:-:S13]  /*0460*/  ISETP.GE.U32.AND P1, PT, R15, R8, PT ;  /* 0x000000080f00720c */ /* 0x000fda0003f26070 */
[----:B------:R-:W-:-:S05]  /*0470*/  @P1 VIADD R13, R13, 0x1 ;  /* 0x000000010d0d1836 */ /* 0x000fca0000000000 */
[----:B------:R-:W-:Y:S02]  /*0480*/  @!P2 IADD3 R13, PT, PT, -R13, RZ, RZ ;  /* 0x000000ff0d0da210 */ /* 0x000fe40007ffe1ff */
[----:B------:R-:W-:-:S05]  /*0490*/  @!P3 LOP3.LUT R13, RZ, R12, RZ, 0x33, !PT ;  /* 0x0000000cff0db212 */ /* 0x000fca00078e33ff */
[----:B------:R-:W-:Y:S02]  /*04a0*/  IMAD.MOV R15, RZ, RZ, -R13 ;  /* 0x000000ffff0f7224 */ /* 0x000fe400078e0a0d */
[----:B------:R-:W-:Y:S02]  /*04b0*/  IMAD R14, R13, UR10, R11 ;  /* 0x0000000a0d0e7c24 */ /* 0x000fe4000f8e020b */
[----:B------:R-:W-:-:S04]  /*04c0*/  IMAD R13, R12, R15, R9 ;  /* 0x0000000f0c0d7224 */ /* 0x000fc800078e0209 */
[----:B------:R-:W-:-:S04]  /*04d0*/  IMAD R13, R14, R12, R13 ;  /* 0x0000000c0e0d7224 */ /* 0x000fc800078e020d */
[----:B0-----:R-:W-:-:S05]  /*04e0*/  IMAD.WIDE R14, R13, 0x4, R4 ;  /* 0x000000040d0e7825 */ /* 0x001fca00078e0204 */
[----:B-----5:R0:W5:Y:S01]  /*04f0*/  LDG.E.CONSTANT R13, desc[UR4][R14.64] ;  /* 0x000000040e0d7981 */ /* 0x020162000c1e9900 */
[----:B------:R-:W-:Y:S05]  /*0500*/  @P0 BRA `(.L_x_134) ;  /* 0x0000000000240947 */ /* 0x000fea0003800000 */
[----:B-----5:R-:W-:Y:S01]  /*0510*/  FMUL.FTZ R13, R13, R6 ;  /* 0x000000060d0d7220 */ /* 0x020fe20000410000 */
[----:B0-----:R-:W-:-:S05]  /*0520*/  IMAD R15, R7, R12, R9 ;  /* 0x0000000c070f7224 */ /* 0x001fca00078e0209 */
[----:B------:R-:W0:Y:S01]  /*0530*/  F2I.S8.NTZ R13, R13 ;  /* 0x0000000d000d7305 */ /* 0x000e220000202100 */
[----:B------:R-:W-:-:S04]  /*0540*/  IADD3 R14, P1, PT, R15, UR8, RZ ;  /* 0x000000080f0e7c10 */ /* 0x000fc8000ff3e0ff */
[----:B------:R-:W-:Y:S02]  /*0550*/  LEA.HI.X.SX32 R15, R15, UR9, 0x1, P1 ;  /* 0x000000090f0f7c11 */ /* 0x000fe400088f0eff */
[----:B0-----:R-:W-:-:S04]  /*0560*/  PRMT R17, R13, 0x8880, RZ ;  /* 0x000088800d117816 */ /* 0x001fc800000000ff */
[----:B------:R-:W-:-:S05]  /*0570*/  PRMT R17, R17, 0x7710, RZ ;  /* 0x0000771011117816 */ /* 0x000fca00000000ff */
[----:B------:R0:W-:Y:S01]  /*0580*/  STG.E.U8 desc[UR4][R14.64], R17 ;  /* 0x000000110e007986 */ /* 0x0001e2000c101104 */
[----:B------:R-:W-:Y:S05]  /*0590*/  BRA `(.L_x_135) ;  /* 0x00000000000c7947 */ /* 0x000fea0003800000 */
.L_x_134:
[----:B0-----:R-:W-:-:S04]  /*05a0*/  IMAD R15, R7, R12, R9 ;  /* 0x0000000c070f7224 */ /* 0x001fc800078e0209 */
[----:B-1----:R-:W-:-:S05]  /*05b0*/  IMAD.WIDE R14, R15, 0x4, R2 ;  /* 0x000000040f0e7825 */ /* 0x002fca00078e0202 */
[----:B-----5:R2:W-:Y:S02]  /*05c0*/  STG.E desc[UR4][R14.64], R13 ;  /* 0x0000000d0e007986 */ /* 0x0205e4000c101904 */
.L_x_135:
[----:B------:R-:W-:-:S04]  /*05d0*/  IADD3 R9, PT, PT, R9, UR6, RZ ;  /* 0x0000000609097c10 */ /* 0x000fc8000fffe0ff */
[----:B------:R-:W-:-:S13]  /*05e0*/  ISETP.GE.AND P1, PT, R9, R0, PT ;  /* 0x000000000900720c */ /* 0x000fda0003f26270 */
[----:B------:R-:W-:Y:S05]  /*05f0*/  @!P1 BRA `(.L_x_136) ;  /* 0xfffffffc006c9947 */ /* 0x000fea000383ffff */
[----:B------:R-:W-:Y:S05]  /*0600*/  EXIT ;  /* 0x000000000000794d */ /* 0x000fea0003800000 */
.L_x_137:
        /* <DEDUP_REMOVED lines=15> */
.L_x_715:


//--------------------- .text._ZN17fastertransformer24transpose_remove_paddingI7__half2EEvPKT_PS2_iiiiPKiPKfi --------------------------
	.section	.text._ZN17fastertransformer24transpose_remove_paddingI7__half2EEvPKT_PS2_iiiiPKiPKfi,"ax",@progbits
	.align	128
        .global         _ZN17fastertransformer24transpose_remove_paddingI7__half2EEvPKT_PS2_iiiiPKiPKfi
        .type           _ZN17fastertransformer24transpose_remove_paddingI7__half2EEvPKT_PS2_iiiiPKiPKfi,@function
        .size           _ZN17fastertransformer24transpose_remove_paddingI7__half2EEvPKT_PS2_iiiiPKiPKfi,(.L_x_716 - _ZN17fastertransformer24transpose_remove_paddingI7__half2EEvPKT_PS2_iiiiPKiPKfi)
        .other          _ZN17fastertransformer24transpose_remove_paddingI7__half2EEvPKT_PS2_iiiiPKiPKfi,@"STO_CUDA_ENTRY STV_DEFAULT"
_ZN17fastertransformer24transpose_remove_paddingI7__half2EEvPKT_PS2_iiiiPKiPKfi:
.text._ZN17fastertransformer24transpose_remove_paddingI7__half2EEvPKT_PS2_iiiiPKiPKfi:
[----:B------:R-:W-:Y:S08]  /*0000*/  LDC R1, c[0x0][0x37c] ;  /* 0x0000df00ff017b82 */ /* 0x000ff00000000800 */
[----:B------:R-:W0:Y:S01]  /*0010*/  LDC R0, c[0x0][0x3b0] ;  /* 0x0000ec00ff007b82 */ /* 0x000e220000000800 */
[----:B------:R-:W1:Y:S01]  /*0020*/  LDCU.64 UR4, c[0x0][0x358] ;  /* 0x00006b00ff0477ac */ /* 0x000e620008000a00 */
[----:B------:R-:W-:Y:S01]  /*0030*/  HFMA2 R6, -RZ, RZ, 0, 0 ;  /* 0x00000000ff067431 */ /* 0x000fe200000001ff */
        /* <DEDUP_REMOVED lines=12> */
[----:B------:R-:W-:-:S07]  /*0100*/  IABS R8, R8 ;  /* 0x0000000800087213 */ /* 0x000fce0000000000 */
[----:B------:R-:W3:Y:S01]  /*0110*/  LDC R12, c[0x0][0x39c] ;  /* 0x0000e700ff0c7b82 */ /* 0x000ee20000000800 */
[----:B------:R-:W4:Y:S01]  /*0120*/  LDCU UR6, c[0x0][0x360] ;  /* 0x00006c00ff0677ac */ /* 0x000f220008000800 */
[----:B------:R-:W0:Y:S01]  /*0130*/  LDCU UR8, c[0x0][0x394] ;  /* 0x00007280ff0877ac */ /* 0x000e220008000800 */
[----:B-1----:R-:W-:-:S06]  /*0140*/  IMAD.WIDE.U32 R14, R7, 0x4, R14 ;  /* 0x00000004070e7825 */ /* 0x002fcc00078e000e */
[----:B------:R1:W4:Y:S01]  /*0150*/  LDG.E R14, desc[UR4][R14.64] ;  /* 0x000000040e0e7981 */ /* 0x000322000c1e1900 */
[----:B--2---:R-:W-:-:S04]  /*0160*/  IABS R4, R10 ;  /* 0x0000000a00047213 */ /* 0x004fc80000000000 */
[----:B------:R-:W2:Y:S08]  /*0170*/  I2F.RP R5, R4 ;  /* 0x0000000400057306 */ /* 0x000eb00000209400 */
[----:B--2---:R-:W0:Y:S02]  /*0180*/  MUFU.RCP R5, R5 ;  /* 0x0000000500057308 */ /* 0x004e240000001000 */
[----:B0-----:R-:W-:-:S06]  /*0190*/  VIADD R2, R5, 0xffffffe ;  /* 0x0ffffffe05027836 */ /* 0x001fcc0000000000 */
[----:B------:R0:W2:Y:S02]  /*01a0*/  F2I.FTZ.U32.TRUNC.NTZ R3, R2 ;  /* 0x0000000200037305 */ /* 0x0000a4000021f000 */
[----:B0-----:R-:W-:Y:S02]  /*01b0*/  MOV R2, RZ ;  /* 0x000000ff00027202 */ /* 0x001fe40000000f00 */
        /* <DEDUP_REMOVED lines=9> */
[----:B----4-:R-:W-:Y:S02]  /*0250*/  IMAD.IADD R13, R14, 0x1, R7 ;  /* 0x000000010e0d7824 */ /* 0x010fe400078e0207 */
        /* <DEDUP_REMOVED lines=19> */
[----:B---3--:R-:W-:-:S07]  /*0390*/  IMAD R11, R13, UR7, R14 ;  /* 0x000000070d0b7c24 */ /* 0x008fce000f8e020e */
.L_x_140:
[----:B01----:R-:W-:Y:S02]  /*03a0*/  IABS R15, R9 ;  /* 0x00000009000f7213 */ /* 0x003fe40000000000 */
        /* <DEDUP_REMOVED lines=18> */
[----:B-1----:R-:W-:-:S05]  /*04d0*/  IMAD.WIDE R14, R13, 0x4, R2 ;  /* 0x000000040d0e7825 */ /* 0x002fca00078e0202 */
[----:B-----5:R1:W5:Y:S01]  /*04e0*/  LDG.E.CONSTANT R17, desc[UR4][R14.64] ;  /* 0x000000040e117981 */ /* 0x020362000c1e9900 */
[----:B------:R-:W-:Y:S05]  /*04f0*/  @P0 BRA `(.L_x_138) ;  /* 0x0000000000340947 */ /* 0x000fea0003800000 */
[----:B-----5:R-:W-:Y:S02]  /*0500*/  HADD2.F32 R13, -RZ, R17.H0_H0 ;  /* 0x20000011ff0d7230 */ /* 0x020fe40000004100 */
[----:B-1----:R-:W-:-:S03]  /*0510*/  IMAD R15, R7, R12, R9 ;  /* 0x0000000c070f7224 */ /* 0x002fc600078e0209 */
[----:B------:R-:W-:Y:S01]  /*0520*/  FMUL.FTZ R16, R13, R6 ;  /* 0x000000060d107220 */ /* 0x000fe20000410000 */
[----:B------:R-:W-:Y:S02]  /*0530*/  HADD2.F32 R13, -RZ, R17.H1_H1 ;  /* 0x30000011ff0d7230 */ /* 0x000fe40000004100 */
[----:B0-----:R-:W-:-:S03]  /*0540*/  IMAD.WIDE R14, R15, 0x2, R4 ;  /* 0x000000020f0e7825 */ /* 0x001fc600078e0204 */
[----:B------:R-:W0:Y:S01]  /*0550*/  F2I.S8.NTZ R16, R16 ;  /* 0x0000001000107305 */ /* 0x000e220000202100 */
[----:B------:R-:W-:-:S07]  /*0560*/  FMUL.FTZ R13, R13, R6 ;  /* 0x000000060d0d7220 */ /* 0x000fce0000410000 */
[----:B------:R-:W1:Y:S01]  /*0570*/  F2I.S8.NTZ R18, R13 ;  /* 0x0000000d00127305 */ /* 0x000e620000202100 */
[----:B0-----:R-:W-:-:S04]  /*0580*/  PRMT R17, R16, 0x8880, RZ ;  /* 0x0000888010117816 */ /* 0x001fc800000000ff */
[----:B------:R-:W-:-:S04]  /*0590*/  PRMT R17, R17, 0x7710, RZ ;  /* 0x0000771011117816 */ /* 0x000fc800000000ff */
[----:B-1----:R-:W-:-:S05]  /*05a0*/  PRMT R17, R18, 0x7604, R17 ;  /* 0x0000760412117816 */ /* 0x002fca0000000011 */
[----:B------:R0:W-:Y:S01]  /*05b0*/  STG.E.U16 desc[UR4][R14.64], R17 ;  /* 0x000000110e007986 */ /* 0x0001e2000c101504 */
[----:B------:R-:W-:Y:S05]  /*05c0*/  BRA `(.L_x_139) ;  /* 0x00000000000c7947 */ /* 0x000fea0003800000 */
.L_x_138:
[----:B-1----:R-:W-:-:S04]  /*05d0*/  IMAD R15, R7, R12, R9 ;  /* 0x0000000c070f7224 */ /* 0x002fc800078e0209 */
[----:B0-----:R-:W-:-:S05]  /*05e0*/  IMAD.WIDE R14, R15, 0x4, R4 ;  /* 0x000000040f0e7825 */ /* 0x001fca00078e0204 */
[----:B-----5:R1:W-:Y:S02]  /*05f0*/  STG.E desc[UR4][R14.64], R17 ;  /* 0x000000110e007986 */ /* 0x0203e4000c101904 */
.L_x_139:
[----:B------:R-:W-:-:S04]  /*0600*/  IADD3 R9, PT, PT, R9, UR6, RZ ;  /* 0x0000000609097c10 */ /* 0x000fc8000fffe0ff */
[----:B------:R-:W-:-:S13]  /*0610*/  ISETP.GE.AND P1, PT, R9, R0, PT ;  /* 0x000000000900720c */ /* 0x000fda0003f26270 */
[----:B------:R-:W-:Y:S05]  /*0620*/  @!P1 BRA `(.L_x_140) ;  /* 0xfffffffc005c9947 */ /* 0x000fea000383ffff */
[----:B------:R-:W-:Y:S05]  /*0630*/  EXIT ;  /* 0x000000000000794d */ /* 0x000fea0003800000 */
.L_x_141:
        /* <DEDUP_REMOVED lines=12> */
.L_x_716:


//--------------------- .text._ZN17fastertransformer32add_QKV_bias_rebuild_padding_ia3I6__halfEEvPKT_S4_S4_S4_S4_S4_PS2_S5_S5_PKiS4_S4_iiiiS7_ --------------------------
	.section	.text._ZN17fastertransformer32add_QKV_bias_rebuild_padding_ia3I6__halfEEvPKT_S4_S4_S4_S4_S4_PS2_S5_S5_PKiS4_S4_iiiiS7_,"ax",@progbits
	.align	128
        .global         _ZN17fastertransformer32add_QKV_bias_rebuild_padding_ia3I6__halfEEvPKT_S4_S4_S4_S4_S4_PS2_S5_S5_PKiS4_S4_iiiiS7_
        .type           _ZN17fastertransformer32add_QKV_bias_rebuild_padding_ia3I6__halfEEvPKT_S4_S4_S4_S4_S4_PS2_S5_S5_PKiS4_S4_iiiiS7_,@function
        .size           _ZN17fastertransformer32add_QKV_bias_rebuild_padding_ia3I6__halfEEvPKT_S4_S4_S4_S4_S4_PS2_S5_S5_PKiS4_S4_iiiiS7_,(.L_x_717 - _ZN17fastertransformer32add_QKV_bias_rebuild_padding_ia3I6__halfEEvPKT_S4_S4_S4_S4_S4_PS2_S5_S5_PKiS4_S4_iiiiS7_)
        .other          _ZN17fastertransformer32add_QKV_bias_rebuild_padding_ia3I6__halfEEvPKT_S4_S4_S4_S4_S4_PS2_S5_S5_PKiS4_S4_iiiiS7_,@"STO_CUDA_ENTRY STV_DEFAULT"
_ZN17fastertransformer32add_QKV_bias_rebuild_padding_ia3I6__halfEEvPKT_S4_S4_S4_S4_S4_PS2_S5_S5_PKiS4_S4_iiiiS7_:
.text._ZN17fastertransformer32add_QKV_bias_rebuild_padding_ia3I6__halfEEvPKT_S4_S4_S4_S4_S4_PS2_S5_S5_PKiS4_S4_iiiiS7_:
[----:B------:R-:W-:Y:S01]  /*0000*/  LDC R1, c[0x0][0x37c] ;  /* 0x0000df00ff017b82 */ /* 0x000fe20000000800 */
[----:B------:R-:W0:Y:S07]  /*0010*/  S2R R5, SR_CTAID.X ;  /* 0x0000000000057919 */ /* 0x000e2e0000002500 */
[----:B------:R-:W0:Y:S01]  /*0020*/  LDC.64 R6, c[0x0][0x3f0] ;  /* 0x0000fc00ff067b82 */ /* 0x000e220000000a00 */
[----:B------:R-:W1:Y:S07]  /*0030*/  LDCU.64 UR4, c[0x0][0x358] ;  /* 0x00006b00ff0477ac */ /* 0x000e6e0008000a00 */
[----:B------:R-:W2:Y:S01]  /*0040*/  LDC R3, c[0x0][0x3e4] ;  /* 0x0000f900ff037b82 */ /* 0x000ea20000000800 */
[----:B------:R-:W3:Y:S07]  /*0050*/  S2R R33, SR_TID.X ;  /* 0x0000000000217919 */ /* 0x000eee0000002100 */
[----:B------:R-:W4:Y:S08]  /*0060*/  LDC.64 R20, c[0x0][0x3e8] ;  /* 0x0000fa00ff147b82 */ /* 0x000f300000000a00 */
[----:B------:R-:W3:Y:S01]  /*0070*/  LDC.64 R12, c[0x0][0x3d0] ;  /* 0x0000f400ff0c7b82 */ /* 0x000ee20000000a00 */
[----:B0-----:R-:W-:-:S07]  /*0080*/  IMAD.WIDE.U32 R6, R5, 0x4, R6 ;  /* 0x0000000405067825 */ /* 0x001fce00078e0006 */
[----:B------:R-:W0:Y:S01]  /*0090*/  LDC.64 R14, c[0x0][0x3d8] ;  /* 0x0000f600ff0e7b82 */ /* 0x000e220000000a00 */
[----:B-1----:R1:W4:Y:S01]  /*00a0*/  LDG.E R6, desc[UR4][R6.64] ;  /* 0x0000000406067981 */ /* 0x002322000c1e1900 */
[----:B--2---:R-:W-:-:S04]  /*00b0*/  IABS R11, R3 ;  /* 0x00000003000b7213 */ /* 0x004fc80000000000 */
[----:B------:R-:W2:Y:S08]  /*00c0*/  I2F.RP R0, R11 ;  /* 0x0000000b00007306 */ /* 0x000eb00000209400 */
[----:B--2---:R-:W2:Y:S02]  /*00d0*/  MUFU.RCP R0, R0 ;  /* 0x0000000000007308 */ /* 0x004ea40000001000 */
[----:B--2---:R-:W-:-:S06]  /*00e0*/  IADD3 R8, PT, PT, R0, 0xffffffe, RZ ;  /* 0x0ffffffe00087810 */ /* 0x004fcc0007ffe0ff */
[----:B------:R2:W1:Y:S02]  /*00f0*/  F2I.FTZ.U32.TRUNC.NTZ R9, R8 ;  /* 0x0000000800097305 */ /* 0x000464000021f000 */
[----:B--2---:R-:W-:Y:S01]  /*0100*/  HFMA2 R8, -RZ, RZ, 0, 0 ;  /* 0x00000000ff087431 */ /* 0x004fe200000001ff */
[----:B-1----:R-:W-:-:S05]  /*0110*/  IADD3 R2, PT, PT, RZ, -R9, RZ ;  /* 0x80000009ff027210 */ /* 0x002fca0007ffe0ff */
[----:B------:R-:W-:-:S04]  /*0120*/  IMAD R7, R2, R11, RZ ;  /* 0x0000000b02077224 */ /* 0x000fc800078e02ff */
[----:B------:R-:W-:-:S04]  /*0130*/  IMAD.HI.U32 R9, R9, R7, R8 ;  /* 0x0000000709097227 */ /* 0x000fc800078e0008 */
[----:B----4-:R-:W-:Y:S02]  /*0140*/  IMAD.IADD R4, R6, 0x1, R5 ;  /* 0x0000000106047824 */ /* 0x010fe400078e0205 */
[----:B------:R-:W1:Y:S03]  /*0150*/  LDC.64 R6, c[0x0][0x3c8] ;  /* 0x0000f200ff067b82 */ /* 0x000e660000000a00 */
[----:B------:R-:W-:-:S05]  /*0160*/  IABS R2, R4 ;  /* 0x0000000400027213 */ /* 0x000fca0000000000 */
[----:B------:R-:W-:-:S05]  /*0170*/  IMAD.HI.U32 R0, R9, R2, RZ ;  /* 0x0000000209007227 */ /* 0x000fca00078e00ff */
[----:B------:R-:W-:-:S05]  /*0180*/  IADD3 R8, PT, PT, -R0, RZ, RZ ;  /* 0x000000ff00087210 */ /* 0x000fca0007ffe1ff */
[----:B------:R-:W-:-:S05]  /*0190*/  IMAD R2, R11, R8, R2 ;  /* 0x000000080b027224 */ /* 0x000fca00078e0202 */
[----:B------:R-:W-:Y:S02]  /*01a0*/  ISETP.GT.U32.AND P1, PT, R11, R2, PT ;  /* 0x000000020b00720c */ /* 0x000fe40003f24070 */
[----:B-1----:R-:W-:-:S04]  /*01b0*/  ISETP.NE.U32.AND P0, PT, R6, RZ, PT ;  /* 0x000000ff0600720c */ /* 0x002fc80003f05070 */
[----:B------:R-:W-:-:S07]  /*01c0*/  ISETP.NE.AND.EX P0, PT, R7, RZ, PT, P0 ;  /* 0x000000ff0700720c */ /* 0x000fce0003f05300 */
[----:B------:R-:W-:Y:S01]  /*01d0*/  @!P1 IMAD.IADD R2, R2, 0x1, -R11 ;  /* 0x0000000102029824 */ /* 0x000fe200078e0a0b */
[----:B------:R-:W-:Y:S02]  /*01e0*/  @!P1 IADD3 R0, PT, PT, R0, 0x1, RZ ;  /* 0x0000000100009810 */ /* 0x000fe40007ffe0ff */
[----:B------:R-:W-:Y:S02]  /*01f0*/  ISETP.NE.AND P1, PT, R3, RZ, PT ;  /* 0x000000ff0300720c */ /* 0x000fe40003f25270 */
[----:B------:R-:W-:Y:S01]  /*0200*/  ISETP.GE.U32.AND P3, PT, R2, R11, PT ;  /* 0x0000000b0200720c */ /* 0x000fe20003f66070 */
[----:B------:R-:W1:Y:S01]  /*0210*/  @P0 LDC.64 R8, c[0x0][0x3c8] ;  /* 0x0000f200ff080b82 */ /* 0x000e620000000a00 */
[----:B------:R-:W-:Y:S02]  /*0220*/  LOP3.LUT R2, R4, R3, RZ, 0x3c, !PT ;  /* 0x0000000304027212 */ /* 0x000fe400078e3cff */
[----:B------:R-:W-:Y:S02]  /*0230*/  MOV R11, RZ ;  /* 0x000000ff000b7202 */ /* 0x000fe40000000f00 */
[----:B------:R-:W-:Y:S01]  /*0240*/  ISETP.GE.AND P2, PT, R2, RZ, PT ;  /* 0x000000ff0200720c */ /* 0x000fe20003f46270 */
[----:B------:R-:W-:-:S06]  /*0250*/  IMAD R2, R21, R20, RZ ;  /* 0x0000001415027224 */ /* 0x000fcc00078e02ff */
[----:B------:R-:W-:-:S06]  /*0260*/  @P3 IADD3 R0, PT, PT, R0, 0x1, RZ ;  /* 0x0000000100003810 */ /* 0x000fcc0007ffe0ff */
[----:B------:R-:W-:Y:S01]  /*0270*/  @!P2 IMAD.MOV R0, RZ, RZ, -R0 ;  /* 0x000000ffff00a224 */ /* 0x000fe200078e0a00 */
[----:B------:R-:W-:Y:S02]  /*0280*/  @!P1 LOP3.LUT R0, RZ, R3, RZ, 0x33, !PT ;  /* 0x00000003ff009212 */ /* 0x000fe400078e33ff */
[----:B---3--:R-:W-:-:S03]  /*0290*/  ISETP.GE.AND P2, PT, R33, R2, PT ;  /* 0x000000022100720c */ /* 0x008fc60003f46270 */
[----:B-1----:R-:W-:-:S05]  /*02a0*/  @P0 IMAD.WIDE R8, R0, 0x4, R8 ;  /* 0x0000000400080825 */ /* 0x002fca00078e0208 */
[----:B------:R1:W5:Y:S01]  /*02b0*/  @P0 LDG.E R11, desc[UR4][R8.64] ;  /* 0x00000004080b0981 */ /* 0x000362000c1e1900 */
[----:B------:R-:W-:Y:S02]  /*02c0*/  ISETP.NE.U32.AND P0, PT, R6, RZ, PT ;  /* 0x000000ff0600720c */ /* 0x000fe40003f05070 */
[----:B------:R-:W-:Y:S02]  /*02d0*/  ISETP.NE.U32.AND P1, PT, R12, RZ, PT ;  /* 0x000000ff0c00720c */ /* 0x000fe40003f25070 */
[----:B------:R-:W-:Y:S01]  /*02e0*/  ISETP.NE.AND.EX P0, PT, R7, RZ, PT, P0 ;  /* 0x000000ff0700720c */ /* 0x000fe20003f05300 */
[----:B0-----:R-:W-:-:S12]  /*02f0*/  @P2 EXIT ;  /* 0x000000000000294d */ /* 0x001fd80003800000 */
[----:B------:R-:W-:Y:S01]  /*0300*/  ISETP.NE.AND.EX P1, PT, R13, RZ, P0, P1 ;  /* 0x000000ff0d00720c */ /* 0x000fe20000725310 */
[----:B------:R-:W0:Y:S01]  /*0310*/  LDCU UR6, c[0x0][0x360] ;  /* 0x00006c00ff0677ac */ /* 0x000e220008000800 */
[----:B------:R-:W-:Y:S01]  /*0320*/  IADD3 R6, PT, PT, -R0, RZ, RZ ;  /* 0x000000ff00067210 */ /* 0x000fe20007ffe1ff */
[----:B------:R-:W-:Y:S01]  /*0330*/  IMAD R5, R2, R5, RZ ;  /* 0x0000000502057224 */ /* 0x000fe200078e02ff */
[----:B------:R-:W-:-:S03]  /*0340*/  ISETP.NE.U32.AND P2, PT, R14, RZ, PT ;  /* 0x000000ff0e00720c */ /* 0x000fc60003f45070 */
[----:B------:R-:W-:Y:S01]  /*0350*/  IMAD R3, R3, R6, R4 ;  /* 0x0000000603037224 */ /* 0x000fe200078e0204 */
[----:B------:R-:W-:Y:S01]  /*0360*/  ISETP.NE.AND.EX P0, PT, R15, RZ, P0, P2 ;  /* 0x000000ff0f00720c */ /* 0x000fe20000705320 */
[----:B-----5:R-:W-:-:S04]  /*0370*/  IMAD R6, R2, R11, RZ ;  /* 0x0000000b02067224 */ /* 0x020fc800078e02ff */
[----:B------:R-:W-:Y:S08]  /*0380*/  @!P1 BRA `(.L_x_142) ;  /* 0x00000008005c9947 */ /* 0x000ff00003800000 */
[----:B------:R-:W-:Y:S05]  /*0390*/  @P0 BRA `(.L_x_143) ;  /* 0x0000000400240947 */ /* 0x000fea0003800000 */
[----:B------:R-:W-:Y:S01]  /*03a0*/  IABS R7, R21 ;  /* 0x0000001500077213 */ /* 0x000fe20000000000 */
[----:B-1----:R-:W1:Y:S01]  /*03b0*/  LDC R8, c[0x0][0x3ec] ;  /* 0x0000fb00ff087b82 */ /* 0x002e620000000800 */
[----:B------:R-:W-:Y:S01]  /*03c0*/  ISETP.NE.AND P0, PT, R21, RZ, PT ;  /* 0x000000ff1500720c */ /* 0x000fe20003f05270 */
[----:B------:R-:W2:Y:S01]  /*03d0*/  LDCU UR8, c[0x0][0x3e4] ;  /* 0x00007c80ff0877ac */ /* 0x000ea20008000800 */
[----:B------:R-:W3:Y:S01]  /*03e0*/  I2F.RP R4, R7 ;  /* 0x0000000700047306 */ /* 0x000ee20000209400 */
[----:B------:R-:W4:Y:S04]  /*03f0*/  LDCU UR7, c[0x0][0x3e8] ;  /* 0x00007d00ff0777ac */ /* 0x000f280008000800 */
[----:B------:R-:W0:Y:S08]  /*0400*/  LDC.64 R10, c[0x0][0x3c0] ;  /* 0x0000f000ff0a7b82 */ /* 0x000e300000000a00 */
[----:B------:R-:W0:Y:S01]  /*0410*/  LDC.64 R12, c[0x0][0x380] ;  /* 0x0000e000ff0c7b82 */ /* 0x000e220000000a00 */
[----:B---3--:R-:W3:Y:S07]  /*0420*/  MUFU.RCP R4, R4 ;  /* 0x0000000400047308 */ /* 0x008eee0000001000 */
[----:B------:R-:W0:Y:S08]  /*0430*/  LDC.64 R14, c[0x0][0x388] ;  /* 0x0000e200ff0e7b82 */ /* 0x000e300000000a00 */
[----:B------:R-:W0:Y:S01]  /*0440*/  LDC.64 R16, c[0x0][0x390] ;  /* 0x0000e400ff107b82 */ /* 0x000e220000000a00 */
[----:B---3--:R-:W-:-:S04]  /*0450*/  VIADD R22, R4, 0xffffffe ;  /* 0x0ffffffe04167836 */ /* 0x008fc80000000000 */
[----:B------:R3:W5:Y:S03]  /*0460*/  F2I.FTZ.U32.TRUNC.NTZ R23, R22 ;  /* 0x0000001600177305 */ /* 0x000766000021f000 */
[----:B------:R-:W0:Y:S01]  /*0470*/  LDC.64 R18, c[0x0][0x398] ;  /* 0x0000e600ff127b82 */ /* 0x000e220000000a00 */
[----:B---3--:R-:W-:Y:S01]  /*0480*/  HFMA2 R22, -RZ, RZ, 0, 0 ;  /* 0x00000000ff167431 */ /* 0x008fe200000001ff */
[----:B-----5:R-:W-:-:S05]  /*0490*/  IADD3 R4, PT, PT, RZ, -R23, RZ ;  /* 0x80000017ff047210 */ /* 0x020fca0007ffe0ff */
[----:B------:R-:W-:Y:S01]  /*04a0*/  IMAD R9, R4, R7, RZ ;  /* 0x0000000704097224 */ /* 0x000fe200078e02ff */
[----:B------:R-:W-:-:S03]  /*04b0*/  LOP3.LUT R4, RZ, R21, RZ, 0x33, !PT ;  /* 0x00000015ff047212 */ /* 0x000fc600078e33ff */
[----:B-12-4-:R-:W-:-:S07]  /*04c0*/  IMAD.HI.U32 R9, R23, R9, R22 ;  /* 0x0000000917097227 */ /* 0x016fce00078e0016 */
.L_x_144:
[-C--:B-1----:R-:W-:Y:S01]  /*04d0*/  IADD3 R21, PT, PT, R5, R33.reuse, RZ ;  /* 0x0000002105157210 */ /* 0x082fe20007ffe0ff */
[----:B0-----:R-:W-:Y:S01]  /*04e0*/  IMAD.WIDE R24, R33, 0x2, R14 ;  /* 0x0000000221187825 */ /* 0x001fe200078e020e */
[----:B------:R-:W-:Y:S01]  /*04f0*/  IABS R28, R33 ;  /* 0x00000021001c7213 */ /* 0x000fe20000000000 */
[----:B------:R-:W0:Y:S02]  /*0500*/  LDC.64 R36, c[0x0][0x3b8] ;  /* 0x0000ee00ff247b82 */ /* 0x000e240000000a00 */
[----:B------:R-:W-:Y:S01]  /*0510*/  IMAD.WIDE R22, R21, 0x2, R12 ;  /* 0x0000000215167825 */ /* 0x000fe200078e020c */
[----:B------:R1:W2:Y:S04]  /*0520*/  LDG.E.U16.CONSTANT R20, desc[UR4][R24.64] ;  /* 0x0000000418147981 */ /* 0x0002a8000c1e9500 */
[----:B------:R3:W2:Y:S01]  /*0530*/  LDG.E.U16.CONSTANT R27, desc[UR4][R22.64] ;  /* 0x00000004161b7981 */ /* 0x0006a2000c1e9500 */
[----:B------:R-:W-:Y:S01]  /*0540*/  IMAD.HI.U32 R26, R9, R28, RZ ;  /* 0x0000001c091a7227 */ /* 0x000fe200078e00ff */
[----:B------:R-:W-:-:S03]  /*0550*/  IABS R31, R8 ;  /* 0x00000008001f7213 */ /* 0x000fc60000000000 */
[----:B------:R-:W-:Y:S01]  /*0560*/  IMAD.MOV R29, RZ, RZ, -R26 ;  /* 0x000000ffff1d7224 */ /* 0x000fe200078e0a1a */
[----:B-1----:R-:W1:Y:S03]  /*0570*/  LDC.64 R24, c[0x0][0x3d0] ;  /* 0x0000f400ff187b82 */ /* 0x002e660000000a00 */
[----:B------:R-:W-:Y:S01]  /*0580*/  IMAD R28, R31, R29, R28 ;  /* 0x0000001d1f1c7224 */ /* 0x000fe200078e021c */
[----:B---3--:R-:W-:-:S04]  /*0590*/  LOP3.LUT R22, R33, R8, RZ, 0x3c, !PT ;  /* 0x0000000821167212 */ /* 0x008fc800078e3cff */
[----:B------:R-:W-:Y:S02]  /*05a0*/  ISETP.GT.U32.AND P2, PT, R7, R28, PT ;  /* 0x0000001c0700720c */ /* 0x000fe40003f44070 */
[----:B------:R-:W-:Y:S02]  /*05b0*/  ISETP.GE.AND P3, PT, R22, RZ, PT ;  /* 0x000000ff1600720c */ /* 0x000fe40003f66270 */
[----:B------:R-:W3:Y:S09]  /*05c0*/  LDC.64 R22, c[0x0][0x3a8] ;  /* 0x0000ea00ff167b82 */ /* 0x000ef20000000a00 */
[----:B------:R-:W-:-:S02]  /*05d0*/  @!P2 IADD3 R28, PT, PT, R28, -R31, RZ ;  /* 0x8000001f1c1ca210 */ /* 0x000fc40007ffe0ff */
[----:B------:R-:W4:Y:S01]  /*05e0*/  LDC.64 R30, c[0x0][0x3a0] ;  /* 0x0000e800ff1e7b82 */ /* 0x000f220000000a00 */
[----:B------:R-:W-:Y:S02]  /*05f0*/  @!P2 IADD3 R26, PT, PT, R26, 0x1, RZ ;  /* 0x000000011a1aa810 */ /* 0x000fe40007ffe0ff */
[----:B------:R-:W-:-:S05]  /*0600*/  ISETP.GE.U32.AND P1, PT, R28, R7, PT ;  /* 0x000000071c00720c */ /* 0x000fca0003f26070 */
[----:B------:R-:W5:Y:S08]  /*0610*/  LDC.64 R28, c[0x0][0x3b0] ;  /* 0x0000ec00ff1c7b82 */ /* 0x000f700000000a00 */
[----:B------:R-:W-:-:S05]  /*0620*/  @P1 IADD3 R26, PT, PT, R26, 0x1, RZ ;  /* 0x000000011a1a1810 */ /* 0x000fca0007ffe0ff */
[----:B------:R-:W-:Y:S02]  /*0630*/  @!P3 IMAD.MOV R26, RZ, RZ, -R26 ;  /* 0x000000ffff1ab224 */ /* 0x000fe400078e0a1a */
[----:B----4-:R-:W-:-:S03]  /*0640*/  IMAD.WIDE R30, R21, 0x2, R30 ;  /* 0x00000002151e7825 */ /* 0x010fc600078e021e */
[----:B------:R-:W-:-:S03]  /*0650*/  SEL R35, R4, R26, !P0 ;  /* 0x0000001a04237207 */ /* 0x000fc60004000000 */
[----:B------:R4:W5:Y:S02]  /*0660*/  LDG.E.U16.CONSTANT R30, desc[UR4][R30.64] ;  /* 0x000000041e1e7981 */ /* 0x000964000c1e9500 */
[----:B------:R-:W-:-:S04]  /*0670*/  IMAD R26, R0, UR7, R35 ;  /* 0x00000007001a7c24 */ /* 0x000fc8000f8e0223 */
[----:B------:R-:W-:Y:S02]  /*0680*/  IMAD R26, R26, UR8, R3 ;  /* 0x000000081a1a7c24 */ /* 0x000fe4000f8e0203 */
[----:B---3--:R-:W-:-:S06]  /*0690*/  IMAD.WIDE R22, R33, 0x2, R22 ;  /* 0x0000000221167825 */ /* 0x008fcc00078e0216 */
[----:B------:R-:W3:Y:S01]  /*06a0*/  LDG.E.U16.CONSTANT R23, desc[UR4][R22.64] ;  /* 0x0000000416177981 */ /* 0x000ee2000c1e9500 */
[----:B--2---:R-:W-:Y:S01]  /*06b0*/  HADD2 R20, R27.H0_H0, R20.H0_H0 ;  /* 0x200000141b147230 */ /* 0x004fe20000000800 */
[----:B------:R-:W-:-:S05]  /*06c0*/  IADD3 R27, PT, PT, -R35, RZ, RZ ;  /* 0x000000ff231b7210 */ /* 0x000fca0007ffe1ff */
[----:B------:R-:W-:Y:S01]  /*06d0*/  IMAD R35, R8, R27, R33 ;  /* 0x0000001b08237224 */ /* 0x000fe200078e0221 */
[----:B------:R-:W-:-:S03]  /*06e0*/  IADD3 R27, PT, PT, R6, R33, RZ ;  /* 0x00000021061b7210 */ /* 0x000fc60007ffe0ff */
[----:B------:R-:W-:Y:S01]  /*06f0*/  IMAD R35, R26, R8, R35 ;  /* 0x000000081a237224 */ /* 0x000fe200078e0223 */
[----:B----4-:R-:W-:Y:S01]  /*0700*/  PRMT R31, R20, 0x7610, R31 ;  /* 0x00007610141f7816 */ /* 0x010fe2000000001f */
[----:B-1----:R-:W-:-:S04]  /*0710*/  IMAD.WIDE R24, R27, 0x2, R24 ;  /* 0x000000021b187825 */ /* 0x002fc800078e0218 */
[----:B------:R-:W-:-:S04]  /*0720*/  IMAD.WIDE R26, R33, 0x2, R18 ;  /* 0x00000002211a7825 */ /* 0x000fc800078e0212 */
[----:B------:R-:W-:Y:S02]  /*0730*/  IMAD.WIDE R20, R21, 0x2, R16 ;  /* 0x0000000215147825 */ /* 0x000fe400078e0210 */
[----:B------:R-:W2:Y:S02]  /*0740*/  LDG.E.U16.CONSTANT R26, desc[UR4][R26.64] ;  /* 0x000000041a1a7981 */ /* 0x000ea4000c1e9500 */
[C---:B-----5:R-:W-:Y:S02]  /*0750*/  IMAD.WIDE R28, R35.reuse, 0x2, R28 ;  /* 0x00000002231c7825 */ /* 0x060fe400078e021c */
[----:B------:R-:W2:Y:S04]  /*0760*/  LDG.E.U16.CONSTANT R21, desc[UR4][R20.64] ;  /* 0x0000000414157981 */ /* 0x000ea8000c1e9500 */
[----:B------:R1:W-:Y:S04]  /*0770*/  STG.E.U16 desc[UR4][R28.64], R31 ;  /* 0x0000001f1c007986 */ /* 0x0003e8000c101504 */
[----:B------:R-:W2:Y:S01]  /*0780*/  LDG.E.U16 R24, desc[UR4][R24.64] ;  /* 0x0000000418187981 */ /* 0x000ea2000c1e1500 */
[----:B0-----:R-:W-:Y:S01]  /*0790*/  IMAD.WIDE R36, R35, 0x2, R36 ;  /* 0x0000000223247825 */ /* 0x001fe200078e0224 */
[----:B------:R-:W-:-:S04]  /*07a0*/  IADD3 R33, PT, PT, R33, UR6, RZ ;  /* 0x0000000621217c10 */ /* 0x000fc8000fffe0ff */
[----:B------:R-:W-:Y:S01]  /*07b0*/  ISETP.GE.AND P1, PT, R33, R2, PT ;  /* 0x000000022100720c */ /* 0x000fe20003f26270 */
[----:B---3--:R-:W-:Y:S02]  /*07c0*/  HADD2 R23, R30.H0_H0, R23.H0_H0 ;  /* 0x200000171e177230 */ /* 0x008fe40000000800 */
[----:B--2---:R-:W-:Y:S02]  /*07d0*/  HFMA2 R21, R21.H0_H0, R24.H0_H0, R26.H0_H0 ;  /* 0x2000001815157231 */ /* 0x004fe4000004081a */
[----:B------:R-:W-:-:S03]  /*07e0*/  IMAD.WIDE R26, R35, 0x2, R10 ;  /* 0x00000002231a7825 */ /* 0x000fc600078e020a */
[----:B------:R1:W-:Y:S04]  /*07f0*/  STG.E.U16 desc[UR4][R36.64], R21 ;  /* 0x0000001524007986 */ /* 0x0003e8000c101504 */
[----:B------:R1:W-:Y:S01]  /*0800*/  STG.E.U16 desc[UR4][R26.64], R23 ;  /* 0x000000171a007986 */ /* 0x0003e2000c101504 */
[----:B------:R-:W-:Y:S05]  /*0810*/  @!P1 BRA `(.L_x_144) ;  /* 0xfffffffc002c9947 */ /* 0x000fea000383ffff */
[----:B------:R-:W-:Y:S05]  /*0820*/  EXIT ;  /* 0x000000000000794d */ /* 0x000fea0003800000 */
.L_x_143:
[-C--:B------:R-:W-:Y:S01]  /*0830*/  IABS R4, R21.reuse ;  /* 0x0000001500047213 */ /* 0x080fe20000000000 */
[----:B-1----:R-:W1:Y:S01]  /*0840*/  LDC R8, c[0x0][0x3ec] ;  /* 0x0000fb00ff087b82 */ /* 0x002e620000000800 */
[----:B------:R-:W-:Y:S01]  /*0850*/  ISETP.NE.AND P0, PT, R21, RZ, PT ;  /* 0x000000ff1500720c */ /* 0x000fe20003f05270 */
[----:B------:R-:W2:Y:S01]  /*0860*/  LDCU UR8, c[0x0][0x3e4] ;  /* 0x00007c80ff0877ac */ /* 0x000ea20008000800 */
[----:B------:R-:W3:Y:S01]  /*0870*/  I2F.RP R7, R4 ;  /* 0x0000000400077306 */ /* 0x000ee20000209400 */
[----:B------:R-:W-:Y:S01]  /*0880*/  LOP3.LUT R21, RZ, R21, RZ, 0x33, !PT ;  /* 0x00000015ff157212 */ /* 0x000fe200078e33ff */
[----:B------:R-:W4:Y:S03]  /*0890*/  LDCU UR7, c[0x0][0x3e8] ;  /* 0x00007d00ff0777ac */ /* 0x000f260008000800 */
[----:B------:R-:W0:Y:S08]  /*08a0*/  LDC.64 R10, c[0x0][0x3c0] ;  /* 0x0000f000ff0a7b82 */ /* 0x000e300000000a00 */
[----:B------:R-:W0:Y:S01]  /*08b0*/  LDC.64 R12, c[0x0][0x380] ;  /* 0x0000e000ff0c7b82 */ /* 0x000e220000000a00 */
[----:B---3--:R-:W3:Y:S07]  /*08c0*/  MUFU.RCP R7, R7 ;  /* 0x0000000700077308 */ /* 0x008eee0000001000 */
[----:B------:R-:W0:Y:S01]  /*08d0*/  LDC.64 R14, c[0x0][0x388] ;  /* 0x0000e200ff0e7b82 */ /* 0x000e220000000a00 */
[----:B---3--:R-:W-:-:S04]  /*08e0*/  VIADD R16, R7, 0xffffffe ;  /* 0x0ffffffe07107836 */ /* 0x008fc80000000000 */
[----:B------:R3:W5:Y:S02]  /*08f0*/  F2I.FTZ.U32.TRUNC.NTZ R17, R16 ;  /* 0x0000001000117305 */ /* 0x000764000021f000 */
[----:B---3--:R-:W-:Y:S02]  /*0900*/  MOV R16, RZ ;  /* 0x000000ff00107202 */ /* 0x008fe40000000f00 */
[----:B-----5:R-:W-:-:S05]  /*0910*/  IADD3 R9, PT, PT, RZ, -R17, RZ ;  /* 0x80000011ff097210 */ /* 0x020fca0007ffe0ff */
[----:B------:R-:W-:-:S04]  /*0920*/  IMAD R7, R9, R4, RZ ;  /* 0x0000000409077224 */ /* 0x000fc800078e02ff */
[----:B-12-4-:R-:W-:-:S07]  /*0930*/  IMAD.HI.U32 R7, R17, R7, R16 ;  /* 0x0000000711077227 */ /* 0x016fce00078e0010 */
.L_x_145:
[----:B------:R-:W-:Y:S01]  /*0940*/  IADD3 R29, PT, PT, R5, R33, RZ ;  /* 0x00000021051d7210 */ /* 0x000fe20007ffe0ff */
[----:B0-2---:R-:W-:-:S04]  /*0950*/  IMAD.WIDE R18, R33, 0x2, R14 ;  /* 0x0000000221127825 */ /* 0x005fc800078e020e */
[----:B------:R-:W-:Y:S01]  /*0960*/  IMAD.WIDE R16, R29, 0x2, R12 ;  /* 0x000000021d107825 */ /* 0x000fe200078e020c */
[----:B------:R0:W2:Y:S04]  /*0970*/  LDG.E.U16.CONSTANT R9, desc[UR4][R18.64] ;  /* 0x0000000412097981 */ /* 0x0000a8000c1e9500 */
[----:B------:R1:W2:Y:S01]  /*0980*/  LDG.E.U16.CONSTANT R20, desc[UR4][R16.64] ;  /* 0x0000000410147981 */ /* 0x0002a2000c1e9500 */
[----:B------:R-:W-:Y:S02]  /*0990*/  IABS R24, R33 ;  /* 0x0000002100187213 */ /* 0x000fe40000000000 */
[----:B------:R-:W-:-:S03]  /*09a0*/  IABS R26, R8 ;  /* 0x00000008001a7213 */ /* 0x000fc60000000000 */
[----:B------:R-:W-:Y:S01]  /*09b0*/  IMAD.HI.U32 R22, R7, R24, RZ ;  /* 0x0000001807167227 */ /* 0x000fe200078e00ff */
[----:B0-----:R-:W0:Y:S03]  /*09c0*/  LDC.64 R18, c[0x0][0x3d0] ;  /* 0x0000f400ff127b82 */ /* 0x001e260000000a00 */
[----:B------:R-:W-:Y:S01]  /*09d0*/  IMAD.MOV R23, RZ, RZ, -R22 ;  /* 0x000000ffff177224 */ /* 0x000fe200078e0a16 */
[----:B-1----:R-:W-:-:S03]  /*09e0*/  LOP3.LUT R16, R33, R8, RZ, 0x3c, !PT ;  /* 0x0000000821107212 */ /* 0x002fc600078e3cff */
[----:B------:R-:W-:Y:S01]  /*09f0*/  IMAD R23, R26, R23, R24 ;  /* 0x000000171a177224 */ /* 0x000fe200078e0218 */
[----:B------:R-:W-:Y:S01]  /*0a00*/  ISETP.GE.AND P3, PT, R16, RZ, PT ;  /* 0x000000ff1000720c */ /* 0x000fe20003f66270 */
[----:B------:R-:W1:Y:S03]  /*0a10*/  LDC.64 R24, c[0x0][0x3b0] ;  /* 0x0000ec00ff187b82 */ /* 0x000e660000000a00 */
[----:B------:R-:W-:-:S05]  /*0a20*/  ISETP.GT.U32.AND P2, PT, R4, R23, PT ;  /* 0x000000170400720c */ /* 0x000fca0003f44070 */
[----:B------:R-:W3:Y:S08]  /*0a30*/  LDC.64 R16, c[0x0][0x390] ;  /* 0x0000e400ff107b82 */ /* 0x000ef00000000a00 */
[----:B------:R-:W-:Y:S02]  /*0a40*/  @!P2 IADD3 R23, PT, PT, R23, -R26, RZ ;  /* 0x8000001a1717a210 */ /* 0x000fe40007ffe0ff */
[----:B------:R-:W-:-:S02]  /*0a50*/  @!P2 IADD3 R22, PT, PT, R22, 0x1, RZ ;  /* 0x000000011616a810 */ /* 0x000fc40007ffe0ff */
[----:B------:R-:W-:Y:S01]  /*0a60*/  ISETP.GE.U32.AND P1, PT, R23, R4, PT ;  /* 0x000000041700720c */ /* 0x000fe20003f26070 */
[----:B---3--:R-:W-:-:S12]  /*0a70*/  IMAD.WIDE R34, R29, 0x2, R16 ;  /* 0x000000021d227825 */ /* 0x008fd800078e0210 */
[----:B------:R-:W-:Y:S01]  /*0a80*/  @P1 IADD3 R22, PT, PT, R22, 0x1, RZ ;  /* 0x0000000116161810 */ /* 0x000fe20007ffe0ff */
[----:B------:R-:W3:Y:S04]  /*0a90*/  LDC.64 R16, c[0x0][0x3d8] ;  /* 0x0000f600ff107b82 */ /* 0x000ee80000000a00 */
[----:B------:R-:W-:Y:S01]  /*0aa0*/  IMAD.MOV.U32 R26, RZ, RZ, R22 ;  /* 0x000000ffff1a7224 */ /* 0x000fe200078e0016 */
[----:B------:R-:W4:Y:S03]  /*0ab0*/  LDG.E.U16.CONSTANT R34, desc[UR4][R34.64] ;  /* 0x0000000422227981 */ /* 0x000f26000c1e9500 */
[----:B------:R-:W5:Y:S01]  /*0ac0*/  LDC.64 R22, c[0x0][0x398] ;  /* 0x0000e600ff167b82 */ /* 0x000f620000000a00 */
[----:B------:R-:W-:-:S04]  /*0ad0*/  @!P3 IADD3 R26, PT, PT, -R26, RZ, RZ ;  /* 0x000000ff1a1ab210 */ /* 0x000fc80007ffe1ff */
[----:B------:R-:W-:-:S04]  /*0ae0*/  SEL R27, R21, R26, !P0 ;  /* 0x0000001a151b7207 */ /* 0x000fc80004000000 */
[----:B------:R-:W-:Y:S01]  /*0af0*/  IADD3 R28, PT, PT, -R27, RZ, RZ ;  /* 0x000000ff1b1c7210 */ /* 0x000fe20007ffe1ff */
[----:B------:R-:W-:-:S04]  /*0b00*/  IMAD R26, R0, UR7, R27 ;  /* 0x00000007001a7c24 */ /* 0x000fc8000f8e021b */
[----:B------:R-:W-:Y:S02]  /*0b10*/  IMAD R27, R8, R28, R33 ;  /* 0x0000001c081b7224 */ /* 0x000fe400078e0221 */
[----:B------:R-:W-:Y:S02]  /*0b20*/  IMAD R26, R26, UR8, R3 ;  /* 0x000000081a1a7c24 */ /* 0x000fe4000f8e0203 */
[----:B-----5:R-:W-:Y:S02]  /*0b30*/  IMAD.WIDE R36, R33, 0x2, R22 ;  /* 0x0000000221247825 */ /* 0x020fe400078e0216 */
[----:B------:R-:W5:Y:S04]  /*0b40*/  LDC.64 R22, c[0x0][0x3a8] ;  /* 0x0000ea00ff167b82 */ /* 0x000f680000000a00 */
[----:B------:R-:W4:Y:S01]  /*0b50*/  LDG.E.U16.CONSTANT R37, desc[UR4][R36.64] ;  /* 0x0000000424257981 */ /* 0x000f22000c1e9500 */
[----:B--2---:R-:W-:-:S02]  /*0b60*/  HADD2 R20, R20.H0_H0, R9.H0_H0 ;  /* 0x2000000914147230 */ /* 0x004fc40000000800 */
[----:B------:R-:W-:Y:S01]  /*0b70*/  IMAD R9, R26, R8, R27 ;  /* 0x000000081a097224 */ /* 0x000fe200078e021b */
[----:B------:R-:W-:Y:S02]  /*0b80*/  IADD3 R27, PT, PT, R6, R33, RZ ;  /* 0x00000021061b7210 */ /* 0x000fe40007ffe0ff */
[----:B------:R-:W-:Y:S01]  /*0b90*/  PRMT R26, R20, 0x7610, R26 ;  /* 0x00007610141a7816 */ /* 0x000fe2000000001a */
[----:B-1----:R-:W-:Y:S02]  /*0ba0*/  IMAD.WIDE R30, R9, 0x2, R24 ;  /* 0x00000002091e7825 */ /* 0x002fe400078e0218 */
[----:B------:R-:W1:Y:S02]  /*0bb0*/  LDC.64 R24, c[0x0][0x3b8] ;  /* 0x0000ee00ff187b82 */ /* 0x000e640000000a00 */
[----:B0-----:R-:W-:Y:S01]  /*0bc0*/  IMAD.WIDE R18, R27, 0x2, R18 ;  /* 0x000000021b127825 */ /* 0x001fe200078e0212 */
[----:B------:R2:W-:Y:S04]  /*0bd0*/  STG.E.U16 desc[UR4][R30.64], R26 ;  /* 0x0000001a1e007986 */ /* 0x0005e8000c101504 */
[----:B------:R0:W4:Y:S02]  /*0be0*/  LDG.E.U16 R20, desc[UR4][R18.64] ;  /* 0x0000000412147981 */ /* 0x000124000c1e1500 */
[----:B0-----:R-:W0:Y:S01]  /*0bf0*/  LDC.64 R18, c[0x0][0x3a0] ;  /* 0x0000e800ff127b82 */ /* 0x001e220000000a00 */
[----:B-----5:R-:W-:-:S04]  /*0c00*/  IMAD.WIDE R22, R33, 0x2, R22 ;  /* 0x0000000221167825 */ /* 0x020fc800078e0216 */
[----:B---3--:R-:W-:Y:S02]  /*0c10*/  IMAD.WIDE R16, R27, 0x2, R16 ;  /* 0x000000021b107825 */ /* 0x008fe400078e0210 */
[----:B------:R-:W3:Y:S02]  /*0c20*/  LDG.E.U16.CONSTANT R22, desc[UR4][R22.64] ;  /* 0x0000000416167981 */ /* 0x000ee4000c1e9500 */
[----:B-1----:R-:W-:-:S04]  /*0c30*/  IMAD.WIDE R24, R9, 0x2, R24 ;  /* 0x0000000209187825 */ /* 0x002fc800078e0218 */
[----:B0-----:R-:W-:-:S06]  /*0c40*/  IMAD.WIDE R28, R29, 0x2, R18 ;  /* 0x000000021d1c7825 */ /* 0x001fcc00078e0212 */
[----:B------:R-:W3:Y:S01]  /*0c50*/  LDG.E.U16.CONSTANT R28, desc[UR4][R28.64] ;  /* 0x000000041c1c7981 */ /* 0x000ee2000c1e9500 */
[----:B----4-:R-:W-:-:S05]  /*0c60*/  HFMA2 R20, R34.H0_H0, R20.H0_H0, R37.H0_H0 ;  /* 0x2000001422147231 */ /* 0x010fca0000040825 */
[----:B------:R2:W-:Y:S04]  /*0c70*/  STG.E.U16 desc[UR4][R24.64], R20 ;  /* 0x0000001418007986 */ /* 0x0005e8000c101504 */
[----:B------:R-:W3:Y:S01]  /*0c80*/  LDG.E.U16 R17, desc[UR4][R16.64] ;  /* 0x0000000410117981 */ /* 0x000ee2000c1e1500 */
[----:B------:R-:W-:-:S04]  /*0c90*/  IMAD.WIDE R18, R9, 0x2, R10 ;  /* 0x0000000209127825 */ /* 0x000fc800078e020a */
[----:B------:R-:W-:-:S05]  /*0ca0*/  VIADD R33, R33, UR6 ;  /* 0x0000000621217c36 */ /* 0x000fca0008000000 */
[----:B------:R-:W-:Y:S01]  /*0cb0*/  ISETP.GE.AND P1, PT, R33, R2, PT ;  /* 0x000000022100720c */ /* 0x000fe20003f26270 */
[----:B---3--:R-:W-:-:S05]  /*0cc0*/  HFMA2 R17, R28.H0_H0, R17.H0_H0, R22.H0_H0 ;  /* 0x200000111c117231 */ /* 0x008fca0000040816 */
[----:B------:R2:W-:Y:S07]  /*0cd0*/  STG.E.U16 desc[UR4][R18.64], R17 ;  /* 0x0000001112007986 */ /* 0x0005ee000c101504 */
[----:B------:R-:W-:Y:S05]  /*0ce0*/  @!P1 BRA `(.L_x_145) ;  /* 0xfffffffc00149947 */ /* 0x000fea000383ffff */
[----:B------:R-:W-:Y:S05]  /*0cf0*/  EXIT ;  /* 0x000000000000794d */ /* 0x000fea0003800000 */
.L_x_142:
[----:B------:R-:W-:Y:S05]  /*0d00*/  @P0 BRA `(.L_x_146) ;  /* 0x0000000400180947 */ /* 0x000fea0003800000 */
[-C--:B------:R-:W-:Y:S01]  /*0d10*/  IABS R4, R21.reuse ;  /* 0x0000001500047213 */ /* 0x080fe20000000000 */
[----:B------:R-:W2:Y:S01]  /*0d20*/  LDC R6, c[0x0][0x3ec] ;  /* 0x0000fb00ff067b82 */ /* 0x000ea20000000800 */
[----:B------:R-:W-:Y:S01]  /*0d30*/  ISETP.NE.AND P0, PT, R21, RZ, PT ;  /* 0x000000ff1500720c */ /* 0x000fe20003f05270 */
[----:B------:R-:W3:Y:S01]  /*0d40*/  LDCU UR8, c[0x0][0x3e4] ;  /* 0x00007c80ff0877ac */ /* 0x000ee20008000800 */
[----:B------:R-:W4:Y:S01]  /*0d50*/  I2F.RP R7, R4 ;  /* 0x0000000400077306 */ /* 0x000f220000209400 */
[----:B------:R-:W-:Y:S01]  /*0d60*/  LOP3.LUT R30, RZ, R21, RZ, 0x33, !PT ;  /* 0x00000015ff1e7212 */ /* 0x000fe200078e33ff */
[----:B------:R-:W0:Y:S03]  /*0d70*/  LDCU UR7, c[0x0][0x3e8] ;  /* 0x00007d00ff0777ac */ /* 0x000e260008000800 */
[----:B-1----:R-:W1:Y:S08]  /*0d80*/  LDC.64 R8, c[0x0][0x3c0] ;  /* 0x0000f000ff087b82 */ /* 0x002e700000000a00 */
[----:B------:R-:W0:Y:S01]  /*0d90*/  LDC.64 R10, c[0x0][0x380] ;  /* 0x0000e000ff0a7b82 */ /* 0x000e220000000a00 */
[----:B----4-:R-:W4:Y:S07]  /*0da0*/  MUFU.RCP R7, R7 ;  /* 0x0000000700077308 */ /* 0x010f2e0000001000 */
[----:B------:R-:W0:Y:S08]  /*0db0*/  LDC.64 R12, c[0x0][0x388] ;  /* 0x0000e200ff0c7b82 */ /* 0x000e300000000a00 */
[----:B------:R-:W0:Y:S01]  /*0dc0*/  LDC.64 R14, c[0x0][0x390] ;  /* 0x0000e400ff0e7b82 */ /* 0x000e220000000a00 */
[----:B----4-:R-:W-:-:S04]  /*0dd0*/  IADD3 R24, PT, PT, R7, 0xffffffe, RZ ;  /* 0x0ffffffe07187810 */ /* 0x010fc80007ffe0ff */
[----:B------:R4:W5:Y:S03]  /*0de0*/  F2I.FTZ.U32.TRUNC.NTZ R25, R24 ;  /* 0x0000001800197305 */ /* 0x000966000021f000 */
[----:B------:R-:W0:Y:S08]  /*0df0*/  LDC.64 R16, c[0x0][0x398] ;  /* 0x0000e600ff107b82 */ /* 0x000e300000000a00 */
[----:B------:R-:W0:Y:S01]  /*0e00*/  LDC.64 R18, c[0x0][0x3b0] ;  /* 0x0000ec00ff127b82 */ /* 0x000e220000000a00 */
[----:B----4-:R-:W-:Y:S01]  /*0e10*/  HFMA2 R24, -RZ, RZ, 0, 0 ;  /* 0x00000000ff187431 */ /* 0x010fe200000001ff */
[----:B-----5:R-:W-:-:S06]  /*0e20*/  IADD3 R7, PT, PT, RZ, -R25, RZ ;  /* 0x80000019ff077210 */ /* 0x020fcc0007ffe0ff */
[----:B------:R-:W4:Y:S01]  /*0e30*/  LDC.64 R22, c[0x0][0x3b8] ;  /* 0x0000ee00ff167b82 */ /* 0x000f220000000a00 */
[----:B------:R-:W-:-:S04]  /*0e40*/  IMAD R7, R7, R4, RZ ;  /* 0x0000000407077224 */ /* 0x000fc800078e02ff */
[----:B-123--:R-:W-:-:S07]  /*0e50*/  IMAD.HI.U32 R7, R25, R7, R24 ;  /* 0x0000000719077227 */ /* 0x00efce00078e0018 */
.L_x_147:
[----:B-1----:R-:W1:Y:S01]  /*0e60*/  LDC.64 R20, c[0x0][0x3a0] ;  /* 0x0000e800ff147b82 */ /* 0x002e620000000a00 */
[----:B------:R-:W-:-:S07]  /*0e70*/  IMAD.IADD R25, R5, 0x1, R33 ;  /* 0x0000000105197824 */ /* 0x000fce00078e0221 */
[----:B------:R-:W2:Y:S01]  /*0e80*/  LDC.64 R28, c[0x0][0x3a8] ;  /* 0x0000ea00ff1c7b82 */ /* 0x000ea20000000a00 */
[----:B0-----:R-:W-:-:S04]  /*0e90*/  IMAD.WIDE R34, R25, 0x2, R10 ;  /* 0x0000000219227825 */ /* 0x001fc800078e020a */
[C---:B------:R-:W-:Y:S02]  /*0ea0*/  IMAD.WIDE R26, R33.reuse, 0x2, R16 ;  /* 0x00000002211a7825 */ /* 0x040fe400078e0210 */
[----:B------:R-:W3:Y:S02]  /*0eb0*/  LDG.E.U16.CONSTANT R34, desc[UR4][R34.64] ;  /* 0x0000000422227981 */ /* 0x000ee4000c1e9500 */
[----:B------:R-:W-:Y:S02]  /*0ec0*/  IMAD.WIDE R36, R33, 0x2, R12 ;  /* 0x0000000221247825 */ /* 0x000fe400078e020c */
[----:B------:R-:W5:Y:S04]  /*0ed0*/  LDG.E.U16.CONSTANT R26, desc[UR4][R26.64] ;  /* 0x000000041a1a7981 */ /* 0x000f68000c1e9500 */
[----:B------:R0:W3:Y:S01]  /*0ee0*/  LDG.E.U16.CONSTANT R31, desc[UR4][R36.64] ;  /* 0x00000004241f7981 */ /* 0x0000e2000c1e9500 */
[----:B-1----:R-:W-:-:S04]  /*0ef0*/  IMAD.WIDE R20, R25, 0x2, R20 ;  /* 0x0000000219147825 */ /* 0x002fc800078e0214 */
[----:B------:R-:W-:Y:S02]  /*0f00*/  IMAD.WIDE R24, R25, 0x2, R14 ;  /* 0x0000000219187825 */ /* 0x000fe400078e020e */
[----:B------:R1:W4:Y:S02]  /*0f10*/  LDG.E.U16.CONSTANT R20, desc[UR4][R20.64] ;  /* 0x0000000414147981 */ /* 0x000324000c1e9500 */
[----:B--2---:R-:W-:Y:S02]  /*0f20*/  IMAD.WIDE R28, R33, 0x2, R28 ;  /* 0x00000002211c7825 */ /* 0x004fe400078e021c */
[----:B------:R2:W5:Y:S04]  /*0f30*/  LDG.E.U16.CONSTANT R25, desc[UR4][R24.64] ;  /* 0x0000000418197981 */ /* 0x000568000c1e9500 */
[----:B------:R-:W4:Y:S01]  /*0f40*/  LDG.E.U16.CONSTANT R29, desc[UR4][R28.64] ;  /* 0x000000041c1d7981 */ /* 0x000f22000c1e9500 */
[----:B0-----:R-:W-:-:S05]  /*0f50*/  IABS R36, R33 ;  /* 0x0000002100247213 */ /* 0x001fca0000000000 */
[----:B------:R-:W-:Y:S01]  /*0f60*/  IMAD.HI.U32 R32, R7, R36, RZ ;  /* 0x0000002407207227 */ /* 0x000fe200078e00ff */
[----:B------:R-:W-:-:S04]  /*0f70*/  IABS R37, R6 ;  /* 0x0000000600257213 */ /* 0x000fc80000000000 */
[----:B------:R-:W-:-:S05]  /*0f80*/  IADD3 R35, PT, PT, -R32, RZ, RZ ;  /* 0x000000ff20237210 */ /* 0x000fca0007ffe1ff */
[----:B------:R-:W-:-:S05]  /*0f90*/  IMAD R35, R37, R35, R36 ;  /* 0x0000002325237224 */ /* 0x000fca00078e0224 */
[----:B------:R-:W-:Y:S02]  /*0fa0*/  ISETP.GT.U32.AND P2, PT, R4, R35, PT ;  /* 0x000000230400720c */ /* 0x000fe40003f44070 */
[----:B-1----:R-:W-:-:S11]  /*0fb0*/  LOP3.LUT R21, R33, R6, RZ, 0x3c, !PT ;  /* 0x0000000621157212 */ /* 0x002fd600078e3cff */
[----:B------:R-:W-:-:S04]  /*0fc0*/  @!P2 IADD3 R35, PT, PT, R35, -R37, RZ ;  /* 0x800000252323a210 */ /* 0x000fc80007ffe0ff */
[----:B------:R-:W-:Y:S02]  /*0fd0*/  ISETP.GE.U32.AND P1, PT, R35, R4, PT ;  /* 0x000000042300720c */ /* 0x000fe40003f26070 */
[----:B------:R-:W-:Y:S02]  /*0fe0*/  ISETP.GE.AND P3, PT, R21, RZ, PT ;  /* 0x000000ff1500720c */ /* 0x000fe40003f66270 */
[----:B------:R-:W-:-:S09]  /*0ff0*/  @!P2 IADD3 R32, PT, PT, R32, 0x1, RZ ;  /* 0x000000012020a810 */ /* 0x000fd20007ffe0ff */
[----:B------:R-:W-:-:S05]  /*1000*/  @P1 VIADD R32, R32, 0x1 ;  /* 0x0000000120201836 */ /* 0x000fca0000000000 */
[----:B------:R-:W-:-:S04]  /*1010*/  @!P3 IADD3 R32, PT, PT, -R32, RZ, RZ ;  /* 0x000000ff2020b210 */ /* 0x000fc80007ffe1ff */
[----:B------:R-:W-:-:S04]  /*1020*/  SEL R21, R30, R32, !P0 ;  /* 0x000000201e157207 */ /* 0x000fc80004000000 */
[----:B------:R-:W-:Y:S01]  /*1030*/  IADD3 R27, PT, PT, -R21, RZ, RZ ;  /* 0x000000ff151b7210 */ /* 0x000fe20007ffe1ff */
[----:B--2---:R-:W-:-:S04]  /*1040*/  IMAD R24, R0, UR7, R21 ;  /* 0x0000000700187c24 */ /* 0x004fc8000f8e0215 */
[----:B------:R-:W-:Y:S02]  /*1050*/  IMAD R21, R6, R27, R33 ;  /* 0x0000001b06157224 */ /* 0x000fe400078e0221 */
[----:B------:R-:W-:Y:S01]  /*1060*/  IMAD R24, R24, UR8, R3 ;  /* 0x0000000818187c24 */ /* 0x000fe2000f8e0203 */
[----:B------:R-:W-:-:S04]  /*1070*/  IADD3 R33, PT, PT, R33, UR6, RZ ;  /* 0x0000000621217c10 */ /* 0x000fc8000fffe0ff */
[----:B------:R-:W-:Y:S01]  /*1080*/  ISETP.GE.AND P1, PT, R33, R2, PT ;  /* 0x000000022100720c */ /* 0x000fe20003f26270 */
[----:B---3--:R-:W-:Y:S02]  /*1090*/  HADD2 R31, R34.H0_H0, R31.H0_H0 ;  /* 0x2000001f221f7230 */ /* 0x008fe40000000800 */
[----:B-----5:R-:W-:Y:S02]  /*10a0*/  HADD2 R26, R25.H0_H0, R26.H0_H0 ;  /* 0x2000001a191a7230 */ /* 0x020fe40000000800 */
[----:B------:R-:W-:Y:S02]  /*10b0*/  IMAD R25, R24, R6, R21 ;  /* 0x0000000618197224 */ /* 0x000fe400078e0215 */
[----:B----4-:R-:W-:Y:S01]  /*10c0*/  HADD2 R20, R20.H0_H0, R29.H0_H0 ;  /* 0x2000001d14147230 */ /* 0x010fe20000000800 */
[----:B------:R-:W-:Y:S01]  /*10d0*/  PRMT R28, R26, 0x7610, R28 ;  /* 0x000076101a1c7816 */ /* 0x000fe2000000001c */
[----:B------:R-:W-:-:S03]  /*10e0*/  IMAD.WIDE R26, R25, 0x2, R18 ;  /* 0x00000002191a7825 */ /* 0x000fc600078e0212 */
[----:B------:R-:W-:Y:S01]  /*10f0*/  PRMT R29, R20, 0x7610, R29 ;  /* 0x00007610141d7816 */ /* 0x000fe2000000001d */
[C---:B------:R-:W-:Y:S01]  /*1100*/  IMAD.WIDE R20, R25.reuse, 0x2, R22 ;  /* 0x0000000219147825 */ /* 0x040fe200078e0216 */
[----:B------:R1:W-:Y:S03]  /*1110*/  STG.E.U16 desc[UR4][R26.64], R31 ;  /* 0x0000001f1a007986 */ /* 0x0003e6000c101504 */
[----:B------:R-:W-:Y:S01]  /*1120*/  IMAD.WIDE R24, R25, 0x2, R8 ;  /* 0x0000000219187825 */ /* 0x000fe200078e0208 */
[----:B------:R1:W-:Y:S04]  /*1130*/  STG.E.U16 desc[UR4][R20.64], R28 ;  /* 0x0000001c14007986 */ /* 0x0003e8000c101504 */
[----:B------:R1:W-:Y:S01]  /*1140*/  STG.E.U16 desc[UR4][R24.64], R29 ;  /* 0x0000001d18007986 */ /* 0x0003e2000c101504 */
[----:B------:R-:W-:Y:S05]  /*1150*/  @!P1 BRA `(.L_x_147) ;  /* 0xfffffffc00409947 */ /* 0x000fea000383ffff */
[----:B------:R-:W-:Y:S05]  /*1160*/  EXIT ;  /* 0x000000000000794d */ /* 0x000fea0003800000 */
.L_x_146:
        /* <DEDUP_REMOVED lines=10> */
[----:B------:R-:W0:Y:S08]  /*1210*/  LDC.64 R14, c[0x0][0x388] ;  /* 0x0000e200ff0e7b82 */ /* 0x000e300000000a00 */
[----:B------:R-:W0:Y:S01]  /*1220*/  LDC.64 R16, c[0x0][0x390] ;  /* 0x0000e400ff107b82 */ /* 0x000e220000000a00 */
[----:B---3--:R-:W-:-:S04]  /*1230*/  VIADD R26, R7, 0xffffffe ;  /* 0x0ffffffe071a7836 */ /* 0x008fc80000000000 */
[----:B------:R3:W5:Y:S03]  /*1240*/  F2I.FTZ.U32.TRUNC.NTZ R27, R26 ;  /* 0x0000001a001b7305 */ /* 0x000766000021f000 */
[----:B------:R-:W0:Y:S08]  /*1250*/  LDC.64 R18, c[0x0][0x398] ;  /* 0x0000e600ff127b82 */ /* 0x000e300000000a00 */
[----:B------:R-:W0:Y:S01]  /*1260*/  LDC.64 R22, c[0x0][0x3b0] ;  /* 0x0000ec00ff167b82 */ /* 0x000e220000000a00 */
[----:B---3--:R-:W-:-:S02]  /*1270*/  MOV R26, RZ ;  /* 0x000000ff001a7202 */ /* 0x008fc40000000f00 */
[----:B-----5:R-:W-:-:S05]  /*1280*/  IADD3 R7, PT, PT, RZ, -R27, RZ ;  /* 0x8000001bff077210 */ /* 0x020fca0007ffe0ff */
[----:B------:R-:W3:Y:S01]  /*1290*/  LDC.64 R24, c[0x0][0x3b8] ;  /* 0x0000ee00ff187b82 */ /* 0x000ee20000000a00 */
[----:B------:R-:W-:-:S04]  /*12a0*/  IMAD R7, R7, R4, RZ ;  /* 0x0000000407077224 */ /* 0x000fc800078e02ff */
[----:B-12-4-:R-:W-:-:S07]  /*12b0*/  IMAD.HI.U32 R7, R27, R7, R26 ;  /* 0x000000071b077227 */ /* 0x016fce00078e001a */
.L_x_148:
[----:B-1----:R-:W-:Y:S01]  /*12c0*/  IADD3 R30, PT, PT, R5, R33, RZ ;  /* 0x00000021051e7210 */ /* 0x002fe20007ffe0ff */
[----:B0-----:R-:W-:-:S04]  /*12d0*/  IMAD.WIDE R34, R33, 0x2, R14 ;  /* 0x0000000221227825 */ /* 0x001fc800078e020e */
[----:B------:R-:W-:Y:S02]  /*12e0*/  IMAD.WIDE R20, R33, 0x2, R18 ;  /* 0x0000000221147825 */ /* 0x000fe400078e0212 */
[----:B------:R0:W2:Y:S02]  /*12f0*/  LDG.E.U16.CONSTANT R34, desc[UR4][R34.64] ;  /* 0x0000000422227981 */ /* 0x0000a4000c1e9500 */
[C---:B------:R-:W-:Y:S02]  /*1300*/  IMAD.WIDE R28, R30.reuse, 0x2, R12 ;  /* 0x000000021e1c7825 */ /* 0x040fe400078e020c */
[----:B------:R1:W4:Y:S02]  /*1310*/  LDG.E.U16.CONSTANT R20, desc[UR4][R20.64] ;  /* 0x0000000414147981 */ /* 0x000324000c1e9500 */
[----:B------:R-:W-:Y:S02]  /*1320*/  IMAD.WIDE R26, R30, 0x2, R16 ;  /* 0x000000021e1a7825 */ /* 0x000fe400078e0210 */
[----:B------:R-:W2:Y:S04]  /*1330*/  LDG.E.U16.CONSTANT R29, desc[UR4][R28.64] ;  /* 0x000000041c1d7981 */ /* 0x000ea8000c1e9500 */
[----:B------:R5:W4:Y:S01]  /*1340*/  LDG.E.U16.CONSTANT R27, desc[UR4][R26.64] ;  /* 0x000000041a1b7981 */ /* 0x000b22000c1e9500 */
[----:B------:R-:W-:-:S02]  /*1350*/  IABS R32, R33 ;  /* 0x0000002100207213 */ /* 0x000fc40000000000 */
[----:B------:R-:W-:-:S03]  /*1360*/  IABS R36, R8 ;  /* 0x0000000800247213 */ /* 0x000fc60000000000 */
[----:B------:R-:W-:-:S04]  /*1370*/  IMAD.HI.U32 R31, R7, R32, RZ ;  /* 0x00000020071f7227 */ /* 0x000fc800078e00ff */
[----:B0-----:R-:W-:-:S04]  /*1380*/  IMAD.MOV R35, RZ, RZ, -R31 ;  /* 0x000000ffff237224 */ /* 0x001fc800078e0a1f */
[----:B------:R-:W-:-:S05]  /*1390*/  IMAD R35, R36, R35, R32 ;  /* 0x0000002324237224 */ /* 0x000fca00078e0220 */
[----:B------:R-:W-:Y:S02]  /*13a0*/  ISETP.GT.U32.AND P2, PT, R4, R35, PT ;  /* 0x000000230400720c */ /* 0x000fe40003f44070 */
[----:B-1----:R-:W-:-:S11]  /*13b0*/  LOP3.LUT R21, R33, R8, RZ, 0x3c, !PT ;  /* 0x0000000821157212 */ /* 0x002fd600078e3cff */
[----:B------:R-:W-:-:S04]  /*13c0*/  @!P2 IADD3 R35, PT, PT, R35, -R36, RZ ;  /* 0x800000242323a210 */ /* 0x000fc80007ffe0ff */
[----:B------:R-:W-:Y:S02]  /*13d0*/  ISETP.GE.U32.AND P1, PT, R35, R4, PT ;  /* 0x000000042300720c */ /* 0x000fe40003f26070 */
[----:B------:R-:W-:Y:S02]  /*13e0*/  ISETP.GE.AND P3, PT, R21, RZ, PT ;  /* 0x000000ff1500720c */ /* 0x000fe40003f66270 */
[----:B------:R-:W-:-:S09]  /*13f0*/  @!P2 IADD3 R31, PT, PT, R31, 0x1, RZ ;  /* 0x000000011f1fa810 */ /* 0x000fd20007ffe0ff */
[----:B------:R-:W-:-:S05]  /*1400*/  @P1 IADD3 R31, PT, PT, R31, 0x1, RZ ;  /* 0x000000011f1f1810 */ /* 0x000fca0007ffe0ff */
[----:B------:R-:W-:-:S05]  /*1410*/  @!P3 IMAD.MOV R31, RZ, RZ, -R31 ;  /* 0x000000ffff1fb224 */ /* 0x000fca00078e0a1f */
[----:B------:R-:W-:-:S04]  /*1420*/  SEL R31, R9, R31, !P0 ;  /* 0x0000001f091f7207 */ /* 0x000fc80004000000 */
[----:B------:R-:W-:Y:S01]  /*1430*/  IADD3 R21, PT, PT, -R31, RZ, RZ ;  /* 0x000000ff1f157210 */ /* 0x000fe20007ffe1ff */
[----:B-----5:R-:W-:-:S04]  /*1440*/  IMAD R26, R0, UR7, R31 ;  /* 0x00000007001a7c24 */ /* 0x020fc8000f8e021f */
[----:B------:R-:W-:Y:S02]  /*1450*/  IMAD R31, R8, R21, R33 ;  /* 0x00000015081f7224 */ /* 0x000fe400078e0221 */
[----:B------:R-:W-:-:S04]  /*1460*/  IMAD R26, R26, UR8, R3 ;  /* 0x000000081a1a7c24 */ /* 0x000fc8000f8e0203 */
[----:B------:R-:W-:-:S04]  /*1470*/  IMAD R31, R26, R8, R31 ;  /* 0x000000081a1f7224 */ /* 0x000fc800078e021f */
[----:B------:R-:W-:-:S04]  /*1480*/  IMAD.WIDE R36, R31, 0x2, R22 ;  /* 0x000000021f247825 */ /* 0x000fc800078e0216 */
[----:B--2---:R-:W-:Y:S02]  /*1490*/  HADD2 R29, R29.H0_H0, R34.H0_H0 ;  /* 0x200000221d1d7230 */ /* 0x004fe40000000800 */
[----:B----4-:R-:W-:-:S03]  /*14a0*/  HADD2 R20, R27.H0_H0, R20.H0_H0 ;  /* 0x200000141b147230 */ /* 0x010fc60000000800 */
[----:B------:R0:W-:Y:S01]  /*14b0*/  STG.E.U16 desc[UR4][R36.64], R29 ;  /* 0x0000001d24007986 */ /* 0x0001e2000c101504 */
[----:B------:R-:W1:Y:S01]  /*14c0*/  LDC.64 R26, c[0x0][0x3d8] ;  /* 0x0000f600ff1a7b82 */ /* 0x000e620000000a00 */
[----:B------:R-:W-:-:S07]  /*14d0*/  PRMT R32, R20, 0x7610, R32 ;  /* 0x0000761014207816 */ /* 0x000fce0000000020 */
[----:B------:R-:W2:Y:S08]  /*14e0*/  LDC.64 R20, c[0x0][0x3a0] ;  /* 0x0000e800ff147b82 */ /* 0x000eb00000000a00 */
[----:B0-----:R-:W0:Y:S01]  /*14f0*/  LDC.64 R28, c[0x0][0x3a8] ;  /* 0x0000ea00ff1c7b82 */ /* 0x001e220000000a00 */
[----:B---3--:R-:W-:-:S05]  /*1500*/  IMAD.WIDE R34, R31, 0x2, R24 ;  /* 0x000000021f227825 */ /* 0x008fca00078e0218 */
[----:B------:R3:W-:Y:S02]  /*1510*/  STG.E.U16 desc[UR4][R34.64], R32 ;  /* 0x0000002022007986 */ /* 0x0007e4000c101504 */
[----:B---3--:R-:W-:Y:S01]  /*1520*/  IADD3 R32, PT, PT, R6, R33, RZ ;  /* 0x0000002106207210 */ /* 0x008fe20007ffe0ff */
[----:B--2---:R-:W-:-:S04]  /*1530*/  IMAD.WIDE R20, R30, 0x2, R20 ;  /* 0x000000021e147825 */ /* 0x004fc800078e0214 */
[----:B-1----:R-:W-:Y:S02]  /*1540*/  IMAD.WIDE R26, R32, 0x2, R26 ;  /* 0x00000002201a7825 */ /* 0x002fe400078e021a */
[----:B------:R-:W2:Y:S02]  /*1550*/  LDG.E.U16.CONSTANT R20, desc[UR4][R20.64] ;  /* 0x0000000414147981 */ /* 0x000ea4000c1e9500 */
[----:B0-----:R-:W-:Y:S02]  /*1560*/  IMAD.WIDE R28, R33, 0x2, R28 ;  /* 0x00000002211c7825 */ /* 0x001fe400078e021c */
[----:B------:R-:W2:Y:S04]  /*1570*/  LDG.E.U16 R27, desc[UR4][R26.64] ;  /* 0x000000041a1b7981 */ /* 0x000ea8000c1e1500 */
[----:B------:R-:W2:Y:S01]  /*1580*/  LDG.E.U16.CONSTANT R28, desc[UR4][R28.64] ;  /* 0x000000041c1c7981 */ /* 0x000ea2000c1e9500 */
[----:B------:R-:W-:Y:S01]  /*1590*/  IMAD.WIDE R30, R31, 0x2, R10 ;  /* 0x000000021f1e7825 */ /* 0x000fe200078e020a */
[----:B------:R-:W-:-:S04]  /*15a0*/  IADD3 R33, PT, PT, R33, UR6, RZ ;  /* 0x0000000621217c10 */ /* 0x000fc8000fffe0ff */
[----:B------:R-:W-:Y:S01]  /*15b0*/  ISETP.GE.AND P1, PT, R33, R2, PT ;  /* 0x000000022100720c */ /* 0x000fe20003f26270 */
[----:B--2---:R-:W-:-:S05]  /*15c0*/  HFMA2 R27, R20.H0_H0, R27.H0_H0, R28.H0_H0 ;  /* 0x2000001b141b7231 */ /* 0x004fca000004081c */
[----:B------:R1:W-:Y:S07]  /*15d0*/  STG.E.U16 desc[UR4][R30.64], R27 ;  /* 0x0000001b1e007986 */ /* 0x0003ee000c101504 */
[----:B------:R-:W-:Y:S05]  /*15e0*/  @!P1 BRA `(.L_x_148) ;  /* 0xfffffffc00349947 */ /* 0x000fea000383ffff */
[----:B------:R-:W-:Y:S05]  /*15f0*/  EXIT ;  /* 0x000000000000794d */ /* 0x000fea0003800000 */
.L_x_149:
        /* <DEDUP_REMOVED lines=16> */
.L_x_717:


//--------------------- .text._ZN17fastertransformer19rebuild_padding_ia3I6__halfEEvPKT_S4_S4_PS2_S5_S5_PKiS4_S4_iiiiS7_ --------------------------
	.section	.text._ZN17fastertransformer19rebuild_padding_ia3I6__halfEEvPKT_S4_S4_PS2_S5_S5_PKiS4_S4_iiiiS7_,"ax",@progbits
	.align	128
        .global         _ZN17fastertransformer19rebuild_padding_ia3I6__halfEEvPKT_S4_S4_PS2_S5_S5_PKiS4_S4_iiiiS7_
        .type           _ZN17fastertransformer19rebuild_padding_ia3I6__halfEEvPKT_S4_S4_PS2_S5_S5_PKiS4_S4_iiiiS7_,@function
        .size           _ZN17fastertransformer19rebuild_padding_ia3I6__halfEEvPKT_S4_S4_PS2_S5_S5_PKiS4_S4_iiiiS7_,(.L_x_718 - _ZN17fastertransformer19rebuild_padding_ia3I6__halfEEvPKT_S4_S4_PS2_S5_S5_PKiS4_S4_iiiiS7_)
        .other          _ZN17fastertransformer19rebuild_padding_ia3I6__halfEEvPKT_S4_S4_PS2_S5_S5_PKiS4_S4_iiiiS7_,@"STO_CUDA_ENTRY STV_DEFAULT"
_ZN17fastertransformer19rebuild_padding_ia3I6__halfEEvPKT_S4_S4_PS2_S5_S5_PKiS4_S4_iiiiS7_:
.text._ZN17fastertransformer19rebuild_padding_ia3I6__halfEEvPKT_S4_S4_PS2_S5_S5_PKiS4_S4_iiiiS7_:
        /* <DEDUP_REMOVED lines=16> */
[----:B--2---:R-:W-:Y:S02]  /*0100*/  IMAD.MOV.U32 R8, RZ, RZ, RZ ;  /* 0x000000ffff087224 */ /* 0x004fe400078e00ff */
[----:B-1----:R-:W-:-:S04]  /*0110*/  IMAD.MOV R2, RZ, RZ, -R9 ;  /* 0x000000ffff027224 */ /* 0x002fc800078e0a09 */
[----:B------:R-:W-:-:S04]  /*0120*/  IMAD R7, R2, R11, RZ ;  /* 0x0000000b02077224 */ /* 0x000fc800078e02ff */
[----:B------:R-:W-:Y:S01]  /*0130*/  IMAD.HI.U32 R9, R9, R7, R8 ;  /* 0x0000000709097227 */ /* 0x000fe200078e0008 */
[----:B----4-:R-:W-:Y:S02]  /*0140*/  IADD3 R4, PT, PT, R6, R5, RZ ;  /* 0x0000000506047210 */ /* 0x010fe40007ffe0ff */
[----:B------:R-:W1:Y:S02]  /*0150*/  LDC.64 R6, c[0x0][0x3b0] ;  /* 0x0000ec00ff067b82 */ /* 0x000e640000000a00 */
        /* <DEDUP_REMOVED lines=12> */
[----:B------:R-:W-:Y:S01]  /*0220*/  LOP3.LUT R2, R4, R3, RZ, 0x3c, !PT ;  /* 0x0000000304027212 */ /* 0x000fe200078e3cff */
[----:B------:R-:W-:-:S03]  /*0230*/  IMAD.MOV.U32 R11, RZ, RZ, RZ ;  /* 0x000000ffff0b7224 */ /* 0x000fc600078e00ff */
[----:B------:R-:W-:Y:S01]  /*0240*/  ISETP.GE.AND P2, PT, R2, RZ, PT ;  /* 0x000000ff0200720c */ /* 0x000fe20003f46270 */
[----:B------:R-:W-:-:S06]  /*0250*/  IMAD R2, R23, R22, RZ ;  /* 0x0000001617027224 */ /* 0x000fcc00078e02ff */
[----:B------:R-:W-:-:S06]  /*0260*/  @P3 VIADD R0, R0, 0x1 ;  /* 0x0000000100003836 */ /* 0x000fcc0000000000 */
[----:B------:R-:W-:Y:S02]  /*0270*/  @!P2 IADD3 R0, PT, PT, -R0, RZ, RZ ;  /* 0x000000ff0000a210 */ /* 0x000fe40007ffe1ff */
        /* <DEDUP_REMOVED lines=19> */
[----:B------:R-:W2:Y:S01]  /*03b0*/  LDC R30, c[0x0][0x3d4] ;  /* 0x0000f500ff1e7b82 */ /* 0x000ea20000000800 */
[----:B------:R-:W-:Y:S01]  /*03c0*/  ISETP.NE.AND P0, PT, R23, RZ, PT ;  /* 0x000000ff1700720c */ /* 0x000fe20003f05270 */
[----:B------:R-:W3:Y:S01]  /*03d0*/  LDCU UR8, c[0x0][0x3cc] ;  /* 0x00007980ff0877ac */ /* 0x000ee20008000800 */
[----:B------:R-:W4:Y:S01]  /*03e0*/  I2F.RP R4, R7 ;  /* 0x0000000700047306 */ /* 0x000f220000209400 */
[----:B------:R-:W0:Y:S04]  /*03f0*/  LDCU UR7, c[0x0][0x3d0] ;  /* 0x00007a00ff0777ac */ /* 0x000e280008000800 */
[----:B------:R-:W0:Y:S08]  /*0400*/  LDC.64 R20, c[0x0][0x380] ;  /* 0x0000e000ff147b82 */ /* 0x000e300000000a00 */
[----:B------:R-:W0:Y:S01]  /*0410*/  LDC.64 R18, c[0x0][0x388] ;  /* 0x0000e200ff127b82 */ /* 0x000e220000000a00 */
[----:B----4-:R-:W4:Y:S07]  /*0420*/  MUFU.RCP R4, R4 ;  /* 0x0000000400047308 */ /* 0x010f2e0000001000 */
[----:B------:R-:W0:Y:S08]  /*0430*/  LDC.64 R16, c[0x0][0x390] ;  /* 0x0000e400ff107b82 */ /* 0x000e300000000a00 */
[----:B------:R-:W0:Y:S01]  /*0440*/  LDC.64 R14, c[0x0][0x398] ;  /* 0x0000e600ff0e7b82 */ /* 0x000e220000000a00 */
[----:B----4-:R-:W-:-:S04]  /*0450*/  VIADD R24, R4, 0xffffffe ;  /* 0x0ffffffe04187836 */ /* 0x010fc80000000000 */
[----:B------:R4:W5:Y:S03]  /*0460*/  F2I.FTZ.U32.TRUNC.NTZ R25, R24 ;  /* 0x0000001800197305 */ /* 0x000966000021f000 */
[----:B------:R-:W0:Y:S08]  /*0470*/  LDC.64 R12, c[0x0][0x3a0] ;  /* 0x0000e800ff0c7b82 */ /* 0x000e300000000a00 */
[----:B------:R-:W0:Y:S01]  /*0480*/  LDC.64 R10, c[0x0][0x3a8] ;  /* 0x0000ea00ff0a7b82 */ /* 0x000e220000000a00 */
[----:B----4-:R-:W-:Y:S01]  /*0490*/  IMAD.MOV.U32 R24, RZ, RZ, RZ ;  /* 0x000000ffff187224 */ /* 0x010fe200078e00ff */
[----:B-----5:R-:W-:-:S06]  /*04a0*/  IADD3 R4, PT, PT, RZ, -R25, RZ ;  /* 0x80000019ff047210 */ /* 0x020fcc0007ffe0ff */
[----:B-1----:R-:W1:Y:S01]  /*04b0*/  LDC.64 R8, c[0x0][0x3b8] ;  /* 0x0000ee00ff087b82 */ /* 0x002e620000000a00 */
[----:B------:R-:W-:Y:S01]  /*04c0*/  IMAD R31, R4, R7, RZ ;  /* 0x00000007041f7224 */ /* 0x000fe200078e02ff */
[----:B------:R-:W-:-:S03]  /*04d0*/  LOP3.LUT R4, RZ, R23, RZ, 0x33, !PT ;  /* 0x00000017ff047212 */ /* 0x000fc600078e33ff */
[----:B--23--:R-:W-:-:S07]  /*04e0*/  IMAD.HI.U32 R31, R25, R31, R24 ;  /* 0x0000001f191f7227 */ /* 0x00cfce00078e0018 */
.L_x_152:
[----:B--2---:R-:W-:-:S05]  /*04f0*/  IADD3 R37, PT, PT, R5, R33, RZ ;  /* 0x0000002105257210 */ /* 0x004fca0007ffe0ff */
[----:B0-----:R-:W-:-:S05]  /*0500*/  IMAD.WIDE R22, R37, 0x2, R20 ;  /* 0x0000000225167825 */ /* 0x001fca00078e0214 */
[----:B------:R0:W2:Y:S01]  /*0510*/  LDG.E.U16.CONSTANT R32, desc[UR4][R22.64] ;  /* 0x0000000416207981 */ /* 0x0000a2000c1e9500 */
[----:B------:R-:W-:Y:S02]  /*0520*/  IABS R26, R33 ;  /* 0x00000021001a7213 */ /* 0x000fe40000000000 */
[----:B------:R-:W-:-:S03]  /*0530*/  IABS R27, R30 ;  /* 0x0000001e001b7213 */ /* 0x000fc60000000000 */
[----:B------:R-:W-:-:S04]  /*0540*/  IMAD.HI.U32 R24, R31, R26, RZ ;  /* 0x0000001a1f187227 */ /* 0x000fc800078e00ff */
[----:B------:R-:W-:Y:S01]  /*0550*/  IMAD.MOV R25, RZ, RZ, -R24 ;  /* 0x000000ffff197224 */ /* 0x000fe200078e0a18 */
[----:B0-----:R-:W-:-:S03]  /*0560*/  LOP3.LUT R22, R33, R30, RZ, 0x3c, !PT ;  /* 0x0000001e21167212 */ /* 0x001fc600078e3cff */
[----:B------:R-:W-:Y:S01]  /*0570*/  IMAD R26, R27, R25, R26 ;  /* 0x000000191b1a7224 */ /* 0x000fe200078e021a */
[----:B------:R-:W-:Y:S02]  /*0580*/  ISETP.GE.AND P3, PT, R22, RZ, PT ;  /* 0x000000ff1600720c */ /* 0x000fe40003f66270 */
[----:B------:R-:W-:Y:S02]  /*0590*/  IADD3 R25, PT, PT, R6, R33, RZ ;  /* 0x0000002106197210 */ /* 0x000fe40007ffe0ff */
[----:B------:R-:W-:-:S13]  /*05a0*/  ISETP.GT.U32.AND P2, PT, R7, R26, PT ;  /* 0x0000001a0700720c */ /* 0x000fda0003f44070 */
[----:B------:R-:W-:Y:S01]  /*05b0*/  @!P2 IADD3 R26, PT, PT, R26, -R27, RZ ;  /* 0x8000001b1a1aa210 */ /* 0x000fe20007ffe0ff */
[----:B------:R-:W-:-:S03]  /*05c0*/  @!P2 VIADD R24, R24, 0x1 ;  /* 0x000000011818a836 */ /* 0x000fc60000000000 */
[----:B------:R-:W-:-:S13]  /*05d0*/  ISETP.GE.U32.AND P1, PT, R26, R7, PT ;  /* 0x000000071a00720c */ /* 0x000fda0003f26070 */
[----:B------:R-:W-:-:S05]  /*05e0*/  @P1 IADD3 R24, PT, PT, R24, 0x1, RZ ;  /* 0x0000000118181810 */ /* 0x000fca0007ffe0ff */
[----:B------:R-:W-:-:S05]  /*05f0*/  @!P3 IMAD.MOV R24, RZ, RZ, -R24 ;  /* 0x000000ffff18b224 */ /* 0x000fca00078e0a18 */
[----:B------:R-:W-:Y:S01]  /*0600*/  SEL R23, R4, R24, !P0 ;  /* 0x0000001804177207 */ /* 0x000fe20004000000 */
[----:B-1----:R-:W-:-:S03]  /*0610*/  IMAD.WIDE R24, R25, 0x2, R8 ;  /* 0x0000000219187825 */ /* 0x002fc600078e0208 */
[----:B------:R-:W-:Y:S01]  /*0620*/  IADD3 R29, PT, PT, -R23, RZ, RZ ;  /* 0x000000ff171d7210 */ /* 0x000fe20007ffe1ff */
[----:B------:R-:W-:-:S04]  /*0630*/  IMAD R22, R0, UR7, R23 ;  /* 0x0000000700167c24 */ /* 0x000fc8000f8e0217 */
[----:B------:R-:W-:Y:S02]  /*0640*/  IMAD R29, R30, R29, R33 ;  /* 0x0000001d1e1d7224 */ /* 0x000fe400078e0221 */
[----:B------:R-:W-:-:S04]  /*0650*/  IMAD R22, R22, UR8, R3 ;  /* 0x0000000816167c24 */ /* 0x000fc8000f8e0203 */
[----:B------:R-:W-:Y:S02]  /*0660*/  IMAD R29, R22, R30, R29 ;  /* 0x0000001e161d7224 */ /* 0x000fe400078e021d */
[----:B------:R-:W-:-:S04]  /*0670*/  IMAD.WIDE R22, R37, 0x2, R18 ;  /* 0x0000000225167825 */ /* 0x000fc800078e0212 */
[----:B------:R-:W-:Y:S02]  /*0680*/  IMAD.WIDE R34, R29, 0x2, R14 ;  /* 0x000000021d227825 */ /* 0x000fe400078e020e */
[----:B------:R-:W3:Y:S02]  /*0690*/  LDG.E.U16.CONSTANT R22, desc[UR4][R22.64] ;  /* 0x0000000416167981 */ /* 0x000ee4000c1e9500 */
[----:B------:R-:W-:-:S06]  /*06a0*/  IMAD.WIDE R36, R37, 0x2, R16 ;  /* 0x0000000225247825 */ /* 0x000fcc00078e0210 */
[----:B------:R-:W4:Y:S04]  /*06b0*/  LDG.E.U16.CONSTANT R37, desc[UR4][R36.64] ;  /* 0x0000000424257981 */ /* 0x000f28000c1e9500 */
[----:B--2---:R2:W-:Y:S04]  /*06c0*/  STG.E.U16 desc[UR4][R34.64], R32 ;  /* 0x0000002022007986 */ /* 0x0045e8000c101504 */
[----:B------:R-:W3:Y:S01]  /*06d0*/  LDG.E.U16 R25, desc[UR4][R24.64] ;  /* 0x0000000418197981 */ /* 0x000ee2000c1e1500 */
[----:B------:R-:W-:-:S04]  /*06e0*/  IMAD.WIDE R26, R29, 0x2, R12 ;  /* 0x000000021d1a7825 */ /* 0x000fc800078e020c */
[----:B------:R-:W-:-:S04]  /*06f0*/  IMAD.WIDE R28, R29, 0x2, R10 ;  /* 0x000000021d1c7825 */ /* 0x000fc800078e020a */
[----:B------:R-:W-:-:S05]  /*0700*/  VIADD R33, R33, UR6 ;  /* 0x0000000621217c36 */ /* 0x000fca0008000000 */
[----:B------:R-:W-:Y:S01]  /*0710*/  ISETP.GE.AND P1, PT, R33, R2, PT ;  /* 0x000000022100720c */ /* 0x000fe20003f26270 */
[----:B---3--:R-:W-:-:S05]  /*0720*/  HMUL2 R25, R22.H0_H0, R25.H0_H0 ;  /* 0x2000001916197232 */ /* 0x008fca0000000800 */
[----:B------:R2:W-:Y:S04]  /*0730*/  STG.E.U16 desc[UR4][R26.64], R25 ;  /* 0x000000191a007986 */ /* 0x0005e8000c101504 */
[----:B----4-:R2:W-:Y:S03]  /*0740*/  STG.E.U16 desc[UR4][R28.64], R37 ;  /* 0x000000251c007986 */ /* 0x0105e6000c101504 */
[----:B------:R-:W-:Y:S05]  /*0750*/  @!P1 BRA `(.L_x_152) ;  /* 0xfffffffc00649947 */ /* 0x000fea000383ffff */
[----:B------:R-:W-:Y:S05]  /*0760*/  EXIT ;  /* 0x000000000000794d */ /* 0x000fea0003800000 */
.L_x_151:
        /* <DEDUP_REMOVED lines=11> */
[----:B---3--:R-:W-:-:S04]  /*0820*/  IADD3 R24, PT, PT, R4, 0xffffffe, RZ ;  /* 0x0ffffffe04187810 */ /* 0x008fc80007ffe0ff */
[----:B------:R3:W5:Y:S03]  /*0830*/  F2I.FTZ.U32.TRUNC.NTZ R25, R24 ;  /* 0x0000001800197305 */ /* 0x000766000021f000 */
[----:B------:R-:W0:Y:S08]  /*0840*/  LDC.64 R18, c[0x0][0x3a0] ;  /* 0x0000e800ff127b82 */ /* 0x000e300000000a00 */
[----:B------:R-:W0:Y:S01]  /*0850*/  LDC.64 R20, c[0x0][0x3a8] ;  /* 0x0000ea00ff147b82 */ /* 0x000e220000000a00 */
[----:B---3--:R-:W-:Y:S01]  /*0860*/  IMAD.MOV.U32 R24, RZ, RZ, RZ ;  /* 0x000000ffff187224 */ /* 0x008fe200078e00ff */
[----:B-----5:R-:W-:-:S05]  /*0870*/  IADD3 R4, PT, PT, RZ, -R25, RZ ;  /* 0x80000019ff047210 */ /* 0x020fca0007ffe0ff */
[----:B------:R-:W-:Y:S01]  /*0880*/  IMAD R9, R4, R7, RZ ;  /* 0x0000000704097224 */ /* 0x000fe200078e02ff */
[----:B------:R-:W-:-:S03]  /*0890*/  LOP3.LUT R4, RZ, R23, RZ, 0x33, !PT ;  /* 0x00000017ff047212 */ /* 0x000fc600078e33ff */
[----:B-12-4-:R-:W-:-:S07]  /*08a0*/  IMAD.HI.U32 R9, R25, R9, R24 ;  /* 0x0000000919097227 */ /* 0x016fce00078e0018 */
.L_x_153:
[----:B------:R-:W-:-:S05]  /*08b0*/  IADD3 R29, PT, PT, R5, R33, RZ ;  /* 0x00000021051d7210 */ /* 0x000fca0007ffe0ff */
[----:B01----:R-:W-:-:S05]  /*08c0*/  IMAD.WIDE R22, R29, 0x2, R10 ;  /* 0x000000021d167825 */ /* 0x003fca00078e020a */
[----:B------:R0:W2:Y:S01]  /*08d0*/  LDG.E.U16.CONSTANT R32, desc[UR4][R22.64] ;  /* 0x0000000416207981 */ /* 0x0000a2000c1e9500 */
[-C--:B------:R-:W-:Y:S02]  /*08e0*/  IABS R26, R33.reuse ;  /* 0x00000021001a7213 */ /* 0x080fe40000000000 */
[----:B------:R-:W-:Y:S02]  /*08f0*/  IABS R27, R8 ;  /* 0x00000008001b7213 */ /* 0x000fe40000000000 */
[----:B------:R-:W-:Y:S01]  /*0900*/  IADD3 R37, PT, PT, R6, R33, RZ ;  /* 0x0000002106257210 */ /* 0x000fe20007ffe0ff */
[----:B------:R-:W-:Y:S01]  /*0910*/  IMAD.HI.U32 R24, R9, R26, RZ ;  /* 0x0000001a09187227 */ /* 0x000fe200078e00ff */
[----:B0-----:R-:W-:-:S04]  /*0920*/  LOP3.LUT R22, R33, R8, RZ, 0x3c, !PT ;  /* 0x0000000821167212 */ /* 0x001fc800078e3cff */
[----:B------:R-:W-:Y:S02]  /*0930*/  IADD3 R25, PT, PT, -R24, RZ, RZ ;  /* 0x000000ff18197210 */ /* 0x000fe40007ffe1ff */
[----:B------:R-:W-:Y:S02]  /*0940*/  ISETP.GE.AND P3, PT, R22, RZ, PT ;  /* 0x000000ff1600720c */ /* 0x000fe40003f66270 */
[----:B------:R-:W0:Y:S01]  /*0950*/  LDC.64 R22, c[0x0][0x3b8] ;  /* 0x0000ee00ff167b82 */ /* 0x000e220000000a00 */
[----:B------:R-:W-:-:S05]  /*0960*/  IMAD R26, R27, R25, R26 ;  /* 0x000000191b1a7224 */ /* 0x000fca00078e021a */
[----:B------:R-:W-:-:S13]  /*0970*/  ISETP.GT.U32.AND P2, PT, R7, R26, PT ;  /* 0x0000001a0700720c */ /* 0x000fda0003f44070 */
[----:B------:R-:W-:Y:S01]  /*0980*/  @!P2 IMAD.IADD R26, R26, 0x1, -R27 ;  /* 0x000000011a1aa824 */ /* 0x000fe200078e0a1b */
[----:B------:R-:W-:-:S04]  /*0990*/  @!P2 IADD3 R24, PT, PT, R24, 0x1, RZ ;  /* 0x000000011818a810 */ /* 0x000fc80007ffe0ff */
[----:B------:R-:W-:Y:S01]  /*09a0*/  ISETP.GE.U32.AND P1, PT, R26, R7, PT ;  /* 0x000000071a00720c */ /* 0x000fe20003f26070 */
[----:B0-----:R-:W-:-:S12]  /*09b0*/  IMAD.WIDE R22, R37, 0x2, R22 ;  /* 0x0000000225167825 */ /* 0x001fd800078e0216 */
[----:B------:R-:W-:-:S05]  /*09c0*/  @P1 IADD3 R24, PT, PT, R24, 0x1, RZ ;  /* 0x0000000118181810 */ /* 0x000fca0007ffe0ff */
[----:B------:R-:W-:-:S05]  /*09d0*/  @!P3 IMAD.MOV R24, RZ, RZ, -R24 ;  /* 0x000000ffff18b224 */ /* 0x000fca00078e0a18 */
[----:B------:R-:W-:-:S04]  /*09e0*/  SEL R25, R4, R24, !P0 ;  /* 0x0000001804197207 */ /* 0x000fc80004000000 */
[----:B------:R-:W-:Y:S01]  /*09f0*/  IADD3 R35, PT, PT, -R25, RZ, RZ ;  /* 0x000000ff19237210 */ /* 0x000fe20007ffe1ff */
[----:B------:R-:W-:-:S04]  /*0a00*/  IMAD R24, R0, UR7, R25 ;  /* 0x0000000700187c24 */ /* 0x000fc8000f8e0219 */
[----:B------:R-:W-:Y:S02]  /*0a10*/  IMAD R35, R8, R35, R33 ;  /* 0x0000002308237224 */ /* 0x000fe400078e0221 */
[----:B------:R-:W-:-:S04]  /*0a20*/  IMAD R24, R24, UR8, R3 ;  /* 0x0000000818187c24 */ /* 0x000fc8000f8e0203 */
[----:B------:R-:W-:Y:S02]  /*0a30*/  IMAD R35, R24, R8, R35 ;  /* 0x0000000818237224 */ /* 0x000fe400078e0223 */
[----:B------:R-:W-:-:S04]  /*0a40*/  IMAD.WIDE R24, R29, 0x2, R12 ;  /* 0x000000021d187825 */ /* 0x000fc800078e020c */
[----:B------:R-:W-:Y:S02]  /*0a50*/  IMAD.WIDE R26, R35, 0x2, R16 ;  /* 0x00000002231a7825 */ /* 0x000fe400078e0210 */
[----:B------:R-:W3:Y:S04]  /*0a60*/  LDG.E.U16.CONSTANT R24, desc[UR4][R24.64] ;  /* 0x0000000418187981 */ /* 0x000ee8000c1e9500 */
[----:B--2---:R1:W-:Y:S04]  /*0a70*/  STG.E.U16 desc[UR4][R26.64], R32 ;  /* 0x000000201a007986 */ /* 0x0043e8000c101504 */
[----:B------:R0:W3:Y:S01]  /*0a80*/  LDG.E.U16 R31, desc[UR4][R22.64] ;  /* 0x00000004161f7981 */ /* 0x0000e2000c1e1500 */
[----:B------:R-:W-:-:S06]  /*0a90*/  IMAD.WIDE R28, R29, 0x2, R14 ;  /* 0x000000021d1c7825 */ /* 0x000fcc00078e020e */
[----:B------:R-:W2:Y:S01]  /*0aa0*/  LDG.E.U16.CONSTANT R28, desc[UR4][R28.64] ;  /* 0x000000041c1c7981 */ /* 0x000ea2000c1e9500 */
[----:B0-----:R-:W0:Y:S02]  /*0ab0*/  LDC.64 R22, c[0x0][0x3c0] ;  /* 0x0000f000ff167b82 */ /* 0x001e240000000a00 */
[----:B0-----:R-:W-:-:S04]  /*0ac0*/  IMAD.WIDE R36, R37, 0x2, R22 ;  /* 0x0000000225247825 */ /* 0x001fc800078e0216 */
[----:B---3--:R-:W-:Y:S02]  /*0ad0*/  HMUL2 R25, R24.H0_H0, R31.H0_H0 ;  /* 0x2000001f18197232 */ /* 0x008fe40000000800 */
[----:B------:R-:W-:-:S05]  /*0ae0*/  IMAD.WIDE R30, R35, 0x2, R18 ;  /* 0x00000002231e7825 */ /* 0x000fca00078e0212 */
[----:B------:R1:W-:Y:S04]  /*0af0*/  STG.E.U16 desc[UR4][R30.64], R25 ;  /* 0x000000191e007986 */ /* 0x0003e8000c101504 */
[----:B------:R-:W2:Y:S01]  /*0b00*/  LDG.E.U16 R37, desc[UR4][R36.64] ;  /* 0x0000000424257981 */ /* 0x000ea2000c1e1500 */
[----:B------:R-:W-:-:S04]  /*0b10*/  IMAD.WIDE R22, R35, 0x2, R20 ;  /* 0x0000000223167825 */ /* 0x000fc800078e0214 */
[----:B------:R-:W-:-:S05]  /*0b20*/  VIADD R33, R33, UR6 ;  /* 0x0000000621217c36 */ /* 0x000fca0008000000 */
[----:B------:R-:W-:Y:S01]  /*0b30*/  ISETP.GE.AND P1, PT, R33, R2, PT ;  /* 0x000000022100720c */ /* 0x000fe20003f26270 */
[----:B--2---:R-:W-:-:S05]  /*0b40*/  HMUL2 R37, R28.H0_H0, R37.H0_H0 ;  /* 0x200000251c257232 */ /* 0x004fca0000000800 */
[----:B------:R1:W-:Y:S07]  /*0b50*/  STG.E.U16 desc[UR4][R22.64], R37 ;  /* 0x0000002516007986 */ /* 0x0003ee000c101504 */
[----:B------:R-:W-:Y:S05]  /*0b60*/  @!P1 BRA `(.L_x_153) ;  /* 0xfffffffc00509947 */ /* 0x000fea000383ffff */
[----:B------:R-:W-:Y:S05]  /*0b70*/  EXIT ;  /* 0x000000000000794d */ /* 0x000fea0003800000 */
.L_x_150:
        /* <DEDUP_REMOVED lines=8> */
[----:B------:R-:W0:Y:S08]  /*0c00*/  LDC.64 R6, c[0x0][0x380] ;  /* 0x0000e000ff067b82 */ /* 0x000e300000000a00 */
[----:B-1----:R-:W1:Y:S01]  /*0c10*/  LDC.64 R8, c[0x0][0x388] ;  /* 0x0000e200ff087b82 */ /* 0x002e620000000a00 */
[----:B----4-:R-:W4:Y:S07]  /*0c20*/  MUFU.RCP R20, R20 ;  /* 0x0000001400147308 */ /* 0x010f2e0000001000 */
[----:B------:R-:W0:Y:S08]  /*0c30*/  LDC.64 R10, c[0x0][0x390] ;  /* 0x0000e400ff0a7b82 */ /* 0x000e300000000a00 */
[----:B------:R-:W0:Y:S01]  /*0c40*/  LDC.64 R12, c[0x0][0x398] ;  /* 0x0000e600ff0c7b82 */ /* 0x000e220000000a00 */
[----:B----4-:R-:W-:-:S04]  /*0c50*/  IADD3 R18, PT, PT, R20, 0xffffffe, RZ ;  /* 0x0ffffffe14127810 */ /* 0x010fc80007ffe0ff */
[----:B------:R4:W5:Y:S03]  /*0c60*/  F2I.FTZ.U32.TRUNC.NTZ R19, R18 ;  /* 0x0000001200137305 */ /* 0x000966000021f000 */
[----:B------:R-:W0:Y:S08]  /*0c70*/  LDC.64 R14, c[0x0][0x3a0] ;  /* 0x0000e800ff0e7b82 */ /* 0x000e300000000a00 */
[----:B------:R-:W0:Y:S01]  /*0c80*/  LDC.64 R16, c[0x0][0x3a8] ;  /* 0x0000ea00ff107b82 */ /* 0x000e220000000a00 */
[----:B----4-:R-:W-:Y:S01]  /*0c90*/  IMAD.MOV.U32 R18, RZ, RZ, RZ ;  /* 0x000000ffff127224 */ /* 0x010fe200078e00ff */
[----:B-----5:R-:W-:-:S05]  /*0ca0*/  IADD3 R25, PT, PT, RZ, -R19, RZ ;  /* 0x80000013ff197210 */ /* 0x020fca0007ffe0ff */
[----:B------:R-:W-:-:S04]  /*0cb0*/  IMAD R25, R25, R4, RZ ;  /* 0x0000000419197224 */ /* 0x000fc800078e02ff */
[----:B--23--:R-:W-:-:S07]  /*0cc0*/  IMAD.HI.U32 R25, R19, R25, R18 ;  /* 0x0000001913197227 */ /* 0x00cfce00078e0012 */
.L_x_155:
[----:B--2---:R-:W-:-:S05]  /*0cd0*/  IADD3 R21, PT, PT, R5, R33, RZ ;  /* 0x0000002105157210 */ /* 0x004fca0007ffe0ff */
[----:B0-----:R-:W-:-:S04]  /*0ce0*/  IMAD.WIDE R22, R21, 0x2, R6 ;  /* 0x0000000215167825 */ /* 0x001fc800078e0206 */
[C---:B-1----:R-:W-:Y:S01]  /*0cf0*/  IMAD.WIDE R18, R21.reuse, 0x2, R8 ;  /* 0x0000000215127825 */ /* 0x042fe200078e0208 */
[----:B------:R-:W2:Y:S03]  /*0d00*/  LDG.E.U16.CONSTANT R27, desc[UR4][R22.64] ;  /* 0x00000004161b7981 */ /* 0x000ea6000c1e9500 */
[----:B------:R-:W-:Y:S01]  /*0d10*/  IMAD.WIDE R20, R21, 0x2, R10 ;  /* 0x0000000215147825 */ /* 0x000fe200078e020a */
[----:B------:R0:W3:Y:S04]  /*0d20*/  LDG.E.U16.CONSTANT R29, desc[UR4][R18.64] ;  /* 0x00000004121d7981 */ /* 0x0000e8000c1e9500 */
[----:B------:R1:W4:Y:S01]  /*0d30*/  LDG.E.U16.CONSTANT R31, desc[UR4][R20.64] ;  /* 0x00000004141f7981 */ /* 0x000322000c1e9500 */
[----:B------:R-:W-:-:S05]  /*0d40*/  IABS R30, R33 ;  /* 0x00000021001e7213 */ /* 0x000fca0000000000 */
[----:B------:R-:W-:Y:S01]  /*0d50*/  IMAD.HI.U32 R28, R25, R30, RZ ;  /* 0x0000001e191c7227 */ /* 0x000fe200078e00ff */
[----:B------:R-:W-:-:S04]  /*0d60*/  IABS R32, R24 ;  /* 0x0000001800207213 */ /* 0x000fc80000000000 */
[----:B------:R-:W-:-:S05]  /*0d70*/  IADD3 R35, PT, PT, -R28, RZ, RZ ;  /* 0x000000ff1c237210 */ /* 0x000fca0007ffe1ff */
[----:B------:R-:W-:-:S05]  /*0d80*/  IMAD R35, R32, R35, R30 ;  /* 0x0000002320237224 */ /* 0x000fca00078e021e */
[----:B------:R-:W-:Y:S02]  /*0d90*/  ISETP.GT.U32.AND P2, PT, R4, R35, PT ;  /* 0x000000230400720c */ /* 0x000fe40003f44070 */
[----:B0-----:R-:W-:-:S11]  /*0da0*/  LOP3.LUT R18, R33, R24, RZ, 0x3c, !PT ;  /* 0x0000001821127212 */ /* 0x001fd600078e3cff */
[----:B------:R-:W-:-:S05]  /*0db0*/  @!P2 IMAD.IADD R35, R35, 0x1, -R32 ;  /* 0x000000012323a824 */ /* 0x000fca00078e0a20 */
[----:B------:R-:W-:Y:S02]  /*0dc0*/  ISETP.GE.U32.AND P1, PT, R35, R4, PT ;  /* 0x000000042300720c */ /* 0x000fe40003f26070 */
[----:B------:R-:W-:Y:S02]  /*0dd0*/  ISETP.GE.AND P3, PT, R18, RZ, PT ;  /* 0x000000ff1200720c */ /* 0x000fe40003f66270 */
[----:B------:R-:W-:-:S09]  /*0de0*/  @!P2 IADD3 R28, PT, PT, R28, 0x1, RZ ;  /* 0x000000011c1ca810 */ /* 0x000fd20007ffe0ff */
[----:B------:R-:W-:-:S05]  /*0df0*/  @P1 IADD3 R28, PT, PT, R28, 0x1, RZ ;  /* 0x000000011c1c1810 */ /* 0x000fca0007ffe0ff */
[----:B------:R-:W-:-:S05]  /*0e00*/  @!P3 IMAD.MOV R28, RZ, RZ, -R28 ;  /* 0x000000ffff1cb224 */ /* 0x000fca00078e0a1c */
[----:B------:R-:W-:-:S04]  /*0e10*/  SEL R19, R26, R28, !P0 ;  /* 0x0000001c1a137207 */ /* 0x000fc80004000000 */
[----:B-1----:R-:W-:Y:S01]  /*0e20*/  IADD3 R20, PT, PT, -R19, RZ, RZ ;  /* 0x000000ff13147210 */ /* 0x002fe20007ffe1ff */
[----:B------:R-:W-:-:S04]  /*0e30*/  IMAD R18, R0, UR7, R19 ;  /* 0x0000000700127c24 */ /* 0x000fc8000f8e0213 */
[----:B------:R-:W-:Y:S02]  /*0e40*/  IMAD R19, R24, R20, R33 ;  /* 0x0000001418137224 */ /* 0x000fe400078e0221 */
[----:B------:R-:W-:-:S04]  /*0e50*/  IMAD R18, R18, UR8, R3 ;  /* 0x0000000812127c24 */ /* 0x000fc8000f8e0203 */
[----:B------:R-:W-:-:S04]  /*0e60*/  IMAD R23, R18, R24, R19 ;  /* 0x0000001812177224 */ /* 0x000fc800078e0213 */
[----:B------:R-:W-:-:S04]  /*0e70*/  IMAD.WIDE R18, R23, 0x2, R12 ;  /* 0x0000000217127825 */ /* 0x000fc800078e020c */
[----:B------:R-:W-:-:S04]  /*0e80*/  IMAD.WIDE R20, R23, 0x2, R14 ;  /* 0x0000000217147825 */ /* 0x000fc800078e020e */
[----:B------:R-:W-:Y:S01]  /*0e90*/  IMAD.WIDE R22, R23, 0x2, R16 ;  /* 0x0000000217167825 */ /* 0x000fe200078e0210 */
[----:B------:R-:W-:-:S04]  /*0ea0*/  IADD3 R33, PT, PT, R33, UR6, RZ ;  /* 0x0000000621217c10 */ /* 0x000fc8000fffe0ff */
[----:B------:R-:W-:Y:S01]  /*0eb0*/  ISETP.GE.AND P1, PT, R33, R2, PT ;  /* 0x000000022100720c */ /* 0x000fe20003f26270 */
[----:B--2---:R2:W-:Y:S04]  /*0ec0*/  STG.E.U16 desc[UR4][R18.64], R27 ;  /* 0x0000001b12007986 */ /* 0x0045e8000c101504 */
[----:B---3--:R2:W-:Y:S04]  /*0ed0*/  STG.E.U16 desc[UR4][R20.64], R29 ;  /* 0x0000001d14007986 */ /* 0x0085e8000c101504 */
[----:B----4-:R2:W-:Y:S04]  /*0ee0*/  STG.E.U16 desc[UR4][R22.64], R31 ;  /* 0x0000001f16007986 */ /* 0x0105e8000c101504 */
[----:B------:R-:W-:Y:S05]  /*0ef0*/  @!P1 BRA `(.L_x_155) ;  /* 0xfffffffc00749947 */ /* 0x000fea000383ffff */
[----:B------:R-:W-:Y:S05]  /*0f00*/  EXIT ;  /* 0x000000000000794d */ /* 0x000fea0003800000 */
.L_x_154:
        /* <DEDUP_REMOVED lines=21> */
.L_x_156:
[----:B-1----:R-:W-:-:S04]  /*1060*/  IMAD.IADD R27, R5, 0x1, R33 ;  /* 0x00000001051b7824 */ /* 0x002fc800078e0221 */
[----:B------:R-:W-:-:S04]  /*1070*/  IMAD.WIDE R22, R27, 0x2, R8 ;  /* 0x000000021b167825 */ /* 0x000fc800078e0208 */
[----:B0-----:R-:W-:Y:S01]  /*1080*/  IMAD.WIDE R24, R27, 0x2, R10 ;  /* 0x000000021b187825 */ /* 0x001fe200078e020a */
[----:B------:R0:W2:Y:S04]  /*1090*/  LDG.E.U16.CONSTANT R37, desc[UR4][R22.64] ;  /* 0x0000000416257981 */ /* 0x0000a8000c1e9500 */
[----:B------:R1:W3:Y:S01]  /*10a0*/  LDG.E.U16.CONSTANT R35, desc[UR4][R24.64] ;  /* 0x0000000418237981 */ /* 0x0002e2000c1e9500 */
[----:B------:R-:W-:Y:S02]  /*10b0*/  IABS R30, R33 ;  /* 0x00000021001e7213 */ /* 0x000fe40000000000 */
[----:B------:R-:W-:-:S03]  /*10c0*/  IABS R32, R28 ;  /* 0x0000001c00207213 */ /* 0x000fc60000000000 */
[----:B------:R-:W-:Y:S01]  /*10d0*/  IMAD.HI.U32 R26, R7, R30, RZ ;  /* 0x0000001e071a7227 */ /* 0x000fe200078e00ff */
[----:B0-----:R-:W-:-:S04]  /*10e0*/  LOP3.LUT R22, R33, R28, RZ, 0x3c, !PT ;  /* 0x0000001c21167212 */ /* 0x001fc800078e3cff */
[----:B------:R-:W-:Y:S02]  /*10f0*/  IADD3 R31, PT, PT, -R26, RZ, RZ ;  /* 0x000000ff1a1f7210 */ /* 0x000fe40007ffe1ff */
[----:B------:R-:W-:-:S03]  /*1100*/  ISETP.GE.AND P3, PT, R22, RZ, PT ;  /* 0x000000ff1600720c */ /* 0x000fc60003f66270 */
[----:B------:R-:W-:-:S05]  /*1110*/  IMAD R31, R32, R31, R30 ;  /* 0x0000001f201f7224 */ /* 0x000fca00078e021e */
[----:B------:R-:W-:-:S13]  /*1120*/  ISETP.GT.U32.AND P2, PT, R4, R31, PT ;  /* 0x0000001f0400720c */ /* 0x000fda0003f44070 */
[----:B------:R-:W-:Y:S01]  /*1130*/  @!P2 IADD3 R31, PT, PT, R31, -R32, RZ ;  /* 0x800000201f1fa210 */ /* 0x000fe20007ffe0ff */
[----:B------:R-:W-:-:S03]  /*1140*/  @!P2 VIADD R26, R26, 0x1 ;  /* 0x000000011a1aa836 */ /* 0x000fc60000000000 */
[----:B------:R-:W-:-:S13]  /*1150*/  ISETP.GE.U32.AND P1, PT, R31, R4, PT ;  /* 0x000000041f00720c */ /* 0x000fda0003f26070 */
[----:B------:R-:W-:-:S04]  /*1160*/  @P1 IADD3 R26, PT, PT, R26, 0x1, RZ ;  /* 0x000000011a1a1810 */ /* 0x000fc80007ffe0ff */
[----:B------:R-:W-:-:S04]  /*1170*/  @!P3 IADD3 R26, PT, PT, -R26, RZ, RZ ;  /* 0x000000ff1a1ab210 */ /* 0x000fc80007ffe1ff */
[----:B------:R-:W-:Y:S02]  /*1180*/  SEL R23, R29, R26, !P0 ;  /* 0x0000001a1d177207 */ /* 0x000fe40004000000 */
[----:B------:R-:W-:-:S03]  /*1190*/  IADD3 R26, PT, PT, R6, R33, RZ ;  /* 0x00000021061a7210 */ /* 0x000fc60007ffe0ff */
[--C-:B-1----:R-:W-:Y:S02]  /*11a0*/  IMAD.MOV R24, RZ, RZ, -R23.reuse ;  /* 0x000000ffff187224 */ /* 0x102fe400078e0a17 */
[----:B------:R-:W-:Y:S02]  /*11b0*/  IMAD R22, R0, UR7, R23 ;  /* 0x0000000700167c24 */ /* 0x000fe4000f8e0217 */
[----:B------:R-:W-:Y:S02]  /*11c0*/  IMAD R23, R28, R24, R33 ;  /* 0x000000181c177224 */ /* 0x000fe400078e0221 */
[----:B------:R-:W-:-:S04]  /*11d0*/  IMAD R22, R22, UR8, R3 ;  /* 0x0000000816167c24 */ /* 0x000fc8000f8e0203 */
[----:B------:R-:W-:Y:S02]  /*11e0*/  IMAD R32, R22, R28, R23 ;  /* 0x0000001c16207224 */ /* 0x000fe400078e0217 */
[----:B------:R-:W-:-:S04]  /*11f0*/  IMAD.WIDE R22, R27, 0x2, R12 ;  /* 0x000000021b167825 */ /* 0x000fc800078e020c */
[C---:B------:R-:W-:Y:S02]  /*1200*/  IMAD.WIDE R30, R32.reuse, 0x2, R14 ;  /* 0x00000002201e7825 */ /* 0x040fe400078e020e */
[----:B------:R-:W5:Y:S02]  /*1210*/  LDG.E.U16.CONSTANT R22, desc[UR4][R22.64] ;  /* 0x0000000416167981 */ /* 0x000f64000c1e9500 */
[----:B------:R-:W-:-:S04]  /*1220*/  IMAD.WIDE R24, R32, 0x2, R16 ;  /* 0x0000000220187825 */ /* 0x000fc800078e0210 */
[----:B----4-:R-:W-:Y:S01]  /*1230*/  IMAD.WIDE R26, R26, 0x2, R20 ;  /* 0x000000021a1a7825 */ /* 0x010fe200078e0214 */
[----:B--2---:R1:W-:Y:S04]  /*1240*/  STG.E.U16 desc[UR4][R30.64], R37 ;  /* 0x000000251e007986 */ /* 0x0043e8000c101504 */
[----:B---3--:R1:W-:Y:S04]  /*1250*/  STG.E.U16 desc[UR4][R24.64], R35 ;  /* 0x0000002318007986 */ /* 0x0083e8000c101504 */
[----:B------:R-:W5:Y:S01]  /*1260*/  LDG.E.U16 R27, desc[UR4][R26.64] ;  /* 0x000000041a1b7981 */ /* 0x000f62000c1e1500 */
[----:B------:R-:W-:-:S04]  /*1270*/  IADD3 R33, PT, PT, R33, UR6, RZ ;  /* 0x0000000621217c10 */ /* 0x000fc8000fffe0ff */
[----:B------:R-:W-:Y:S01]  /*1280*/  ISETP.GE.AND P1, PT, R33, R2, PT ;  /* 0x000000022100720c */ /* 0x000fe20003f26270 */
[----:B-----5:R-:W-:Y:S02]  /*1290*/  HMUL2 R27, R22.H0_H0, R27.H0_H0 ;  /* 0x2000001b161b7232 */ /* 0x020fe40000000800 */
[----:B------:R-:W-:-:S05]  /*12a0*/  IMAD.WIDE R22, R32, 0x2, R18 ;  /* 0x0000000220167825 */ /* 0x000fca00078e0212 */
[----:B------:R1:W-:Y:S05]  /*12b0*/  STG.E.U16 desc[UR4][R22.64], R27 ;  /* 0x0000001b16007986 */ /* 0x0003ea000c101504 */
[----:B------:R-:W-:Y:S05]  /*12c0*/  @!P1 BRA `(.L_x_156) ;  /* 0xfffffffc00649947 */ /* 0x000fea000383ffff */
[----:B------:R-:W-:Y:S05]  /*12d0*/  EXIT ;  /* 0x000000000000794d */ /* 0x000fea0003800000 */
.L_x_157:
        /* <DEDUP_REMOVED lines=10> */
.L_x_718:


//--------------------- .text._ZN17fastertransformer32add_QKV_bias_rebuild_padding_ia3IfEEvPKT_S3_S3_S3_S3_S3_PS1_S4_S4_PKiS3_S3_iiiiS6_ --------------------------
	.section	.text._ZN17fastertransformer32add_QKV_bias_rebuild_padding_ia3IfEEvPKT_S3_S3_S3_S3_S3_PS1_S4_S4_PKiS3_S3_iiiiS6_,"ax",@progbits
	.align	128
        .global         _ZN17fastertransformer32add_QKV_bias_rebuild_padding_ia3IfEEvPKT_S3_S3_S3_S3_S3_PS1_S4_S4_PKiS3_S3_iiiiS6_
        .type           _ZN17fastertransformer32add_QKV_bias_rebuild_padding_ia3IfEEvPKT_S3_S3_S3_S3_S3_PS1_S4_S4_PKiS3_S3_iiiiS6_,@function
        .size           _ZN17fastertransformer32add_QKV_bias_rebuild_padding_ia3IfEEvPKT_S3_S3_S3_S3_S3_PS1_S4_S4_PKiS3_S3_iiiiS6_,(.L_x_719 - _ZN17fastertransformer32add_QKV_bias_rebuild_padding_ia3IfEEvPKT_S3_S3_S3_S3_S3_PS1_S4_S4_PKiS3_S3_iiiiS6_)
        .other          _ZN17fastertransformer32add_QKV_bias_rebuild_padding_ia3IfEEvPKT_S3_S3_S3_S3_S3_PS1_S4_S4_PKiS3_S3_iiiiS6_,@"STO_CUDA_ENTRY STV_DEFAULT"
_ZN17fastertransformer32add_QKV_bias_rebuild_padding_ia3IfEEvPKT_S3_S3_S3_S3_S3_PS1_S4_S4_PKiS3_S3_iiiiS6_:
.text._ZN17fastertransformer32add_QKV_bias_rebuild_padding_ia3IfEEvPKT_S3_S3_S3_S3_S3_PS1_S4_S4_PKiS3_S3_iiiiS6_:
[----:B------:R-:W-:Y:S01]  /*0000*/  LDC R1, c[0x0][0x37c] ;  /* 0x0000df00ff017b82 */ /* 0x000fe20000000800 */
[----:B------:R-:W0:Y:S07]  /*0010*/  S2R R27, SR_CTAID.X ;  /* 0x00000000001b7919 */ /* 0x000e2e0000002500 */
[----:B------:R-:W0:Y:S01]  /*0020*/  LDC.64 R2, c[0x0][0x3f0] ;  /* 0x0000fc00ff027b82 */ /* 0x000e220000000a00 */
[----:B------:R-:W1:Y:S07]  /*0030*/  LDCU.64 UR4, c[0x0][0x358] ;  /* 0x00006b00ff0477ac */ /* 0x000e6e0008000a00 */
[----:B------:R-:W2:Y:S08]  /*0040*/  LDC R13, c[0x0][0x3e4] ;  /* 0x0000f900ff0d7b82 */ /* 0x000eb00000000800 */
[----:B------:R-:W3:Y:S01]  /*0050*/  LDC.64 R10, c[0x0][0x3c8] ;  /* 0x0000f200ff0a7b82 */ /* 0x000ee20000000a00 */
[----:B0-----:R-:W-:-:S06]  /*0060*/  IMAD.WIDE.U32 R2, R27, 0x4, R2 ;  /* 0x000000041b027825 */ /* 0x001fcc00078e0002 */
[----:B-1----:R0:W4:Y:S01]  /*0070*/  LDG.E R2, desc[UR4][R2.64] ;  /* 0x0000000402027981 */ /* 0x002122000c1e1900 */
[----:B--2---:R-:W-:Y:S02]  /*0080*/  IABS R4, R13 ;  /* 0x0000000d00047213 */ /* 0x004fe40000000000 */
[----:B---3--:R-:W-:Y:S02]  /*0090*/  ISETP.NE.U32.AND P0, PT, R10, RZ, PT ;  /* 0x000000ff0a00720c */ /* 0x008fe40003f05070 */
[----:B------:R-:W1:Y:S01]  /*00a0*/  I2F.RP R0, R4 ;  /* 0x0000000400007306 */ /* 0x000e620000209400 */
[----:B------:R-:W2:Y:S01]  /*00b0*/  S2R R31, SR_TID.X ;  /* 0x00000000001f7919 */ /* 0x000ea20000002100 */
[----:B------:R-:W-:Y:S02]  /*00c0*/  ISETP.NE.AND.EX P0, PT, R11, RZ, PT, P0 ;  /* 0x000000ff0b00720c */ /* 0x000fe40003f05300 */
[----:B------:R-:W-:Y:S02]  /*00d0*/  ISETP.NE.AND P3, PT, R13, RZ, PT ;  /* 0x000000ff0d00720c */ /* 0x000fe40003f65270 */
[----:B------:R-:W-:-:S02]  /*00e0*/  MOV R29, RZ ;  /* 0x000000ff001d7202 */ /* 0x000fc40000000f00 */
[----:B-1----:R-:W1:Y:S07]  /*00f0*/  MUFU.RCP R0, R0 ;  /* 0x0000000000007308 */ /* 0x002e6e0000001000 */
[----:B------:R-:W3:Y:S01]  /*0100*/  @P0 LDC.64 R8, c[0x0][0x3c8] ;  /* 0x0000f200ff080b82 */ /* 0x000ee20000000a00 */
[----:B-1----:R-:W-:-:S04]  /*0110*/  IADD3 R6, PT, PT, R0, 0xffffffe, RZ ;  /* 0x0ffffffe00067810 */ /* 0x002fc80007ffe0ff */
[----:B------:R1:W0:Y:S02]  /*0120*/  F2I.FTZ.U32.TRUNC.NTZ R7, R6 ;  /* 0x0000000600077305 */ /* 0x000224000021f000 */
[----:B-1----:R-:W-:Y:S01]  /*0130*/  HFMA2 R6, -RZ, RZ, 0, 0 ;  /* 0x00000000ff067431 */ /* 0x002fe200000001ff */
[----:B0-----:R-:W-:-:S05]  /*0140*/  IADD3 R5, PT, PT, RZ, -R7, RZ ;  /* 0x80000007ff057210 */ /* 0x001fca0007ffe0ff */
[----:B------:R-:W-:-:S04]  /*0150*/  IMAD R3, R5, R4, RZ ;  /* 0x0000000405037224 */ /* 0x000fc800078e02ff */
[----:B------:R-:W-:Y:S01]  /*0160*/  IMAD.HI.U32 R7, R7, R3, R6 ;  /* 0x0000000307077227 */ /* 0x000fe200078e0006 */
[----:B------:R-:W-:-:S03]  /*0170*/  LOP3.LUT R6, RZ, R13, RZ, 0x33, !PT ;  /* 0x0000000dff067212 */ /* 0x000fc600078e33ff */
[----:B----4-:R-:W-:Y:S02]  /*0180*/  IMAD.IADD R12, R2, 0x1, R27 ;  /* 0x00000001020c7824 */ /* 0x010fe400078e021b */
[----:B------:R-:W0:Y:S03]  /*0190*/  LDC.64 R2, c[0x0][0x3e8] ;  /* 0x0000fa00ff027b82 */ /* 0x000e260000000a00 */
[----:B------:R-:W-:-:S05]  /*01a0*/  IABS R5, R12 ;  /* 0x0000000c00057213 */ /* 0x000fca0000000000 */
[----:B------:R-:W-:-:S04]  /*01b0*/  IMAD.HI.U32 R7, R7, R5, RZ ;  /* 0x0000000507077227 */ /* 0x000fc800078e00ff */
[----:B------:R-:W-:-:S04]  /*01c0*/  IMAD.MOV R0, RZ, RZ, -R7 ;  /* 0x000000ffff007224 */ /* 0x000fc800078e0a07 */
[----:B------:R-:W-:Y:S01]  /*01d0*/  IMAD R5, R4, R0, R5 ;  /* 0x0000000004057224 */ /* 0x000fe200078e0205 */
[----:B------:R-:W-:-:S04]  /*01e0*/  LOP3.LUT R0, R12, R13, RZ, 0x3c, !PT ;  /* 0x0000000d0c007212 */ /* 0x000fc800078e3cff */
[----:B------:R-:W-:Y:S02]  /*01f0*/  ISETP.GT.U32.AND P2, PT, R4, R5, PT ;  /* 0x000000050400720c */ /* 0x000fe40003f44070 */
[----:B------:R-:W-:-:S11]  /*0200*/  ISETP.GE.AND P4, PT, R0, RZ, PT ;  /* 0x000000ff0000720c */ /* 0x000fd60003f86270 */
[----:B------:R-:W-:Y:S01]  /*0210*/  @!P2 IADD3 R5, PT, PT, R5, -R4, RZ ;  /* 0x800000040505a210 */ /* 0x000fe20007ffe0ff */
[----:B------:R-:W-:-:S03]  /*0220*/  @!P2 VIADD R7, R7, 0x1 ;  /* 0x000000010707a836 */ /* 0x000fc60000000000 */
[----:B------:R-:W-:-:S13]  /*0230*/  ISETP.GE.U32.AND P1, PT, R5, R4, PT ;  /* 0x000000040500720c */ /* 0x000fda0003f26070 */
[----:B------:R-:W-:-:S05]  /*0240*/  @P1 IADD3 R7, PT, PT, R7, 0x1, RZ ;  /* 0x0000000107071810 */ /* 0x000fca0007ffe0ff */
[----:B------:R-:W-:-:S05]  /*0250*/  @!P4 IMAD.MOV R7, RZ, RZ, -R7 ;  /* 0x000000ffff07c224 */ /* 0x000fca00078e0a07 */
[----:B------:R-:W-:Y:S01]  /*0260*/  SEL R0, R6, R7, !P3 ;  /* 0x0000000706007207 */ /* 0x000fe20005800000 */
[----:B0-----:R-:W-:-:S04]  /*0270*/  IMAD R2, R3, R2, RZ ;  /* 0x0000000203027224 */ /* 0x001fc800078e02ff */
[----:B---3--:R-:W-:-:S05]  /*0280*/  @P0 IMAD.WIDE R8, R0, 0x4, R8 ;  /* 0x0000000400080825 */ /* 0x008fca00078e0208 */
[----:B------:R0:W5:Y:S01]  /*0290*/  @P0 LDG.E R29, desc[UR4][R8.64] ;  /* 0x00000004081d0981 */ /* 0x000162000c1e1900 */
[----:B--2---:R-:W-:-:S13]  /*02a0*/  ISETP.GE.AND P0, PT, R31, R2, PT ;  /* 0x000000021f00720c */ /* 0x004fda0003f06270 */
[----:B0-----:R-:W-:Y:S05]  /*02b0*/  @P0 EXIT ;  /* 0x000000000000094d */ /* 0x001fea0003800000 */
[----:B------:R-:W-:Y:S01]  /*02c0*/  IABS R3, R3 ;  /* 0x0000000300037213 */ /* 0x000fe20000000000 */
[----:B------:R-:W0:Y:S01]  /*02d0*/  LDC.64 R8, c[0x0][0x3d0] ;  /* 0x0000f400ff087b82 */ /* 0x000e220000000a00 */
[----:B------:R-:W-:Y:S01]  /*02e0*/  ISETP.NE.U32.AND P0, PT, R10, RZ, PT ;  /* 0x000000ff0a00720c */ /* 0x000fe20003f05070 */
[----:B------:R-:W1:Y:S01]  /*02f0*/  LDCU UR6, c[0x0][0x360] ;  /* 0x00006c00ff0677ac */ /* 0x000e620008000800 */
[----:B------:R-:W2:Y:S01]  /*0300*/  I2F.RP R13, R3 ;  /* 0x00000003000d7306 */ /* 0x000ea20000209400 */
[----:B------:R-:W-:Y:S02]  /*0310*/  ISETP.GE.AND P4, PT, R12, RZ, PT ;  /* 0x000000ff0c00720c */ /* 0x000fe40003f86270 */
[----:B------:R-:W-:Y:S01]  /*0320*/  ISETP.NE.AND.EX P0, PT, R11, RZ, PT, P0 ;  /* 0x000000ff0b00720c */ /* 0x000fe20003f05300 */
[----:B------:R-:W3:Y:S01]  /*0330*/  LDCU UR8, c[0x0][0x3e4] ;  /* 0x00007c80ff0877ac */ /* 0x000ee20008000800 */
[----:B------:R-:W4:Y:S01]  /*0340*/  LDC.64 R24, c[0x0][0x3d8] ;  /* 0x0000f600ff187b82 */ /* 0x000f220000000a00 */
[----:B------:R-:W-:-:S02]  /*0350*/  ISETP.GT.U32.AND P1, PT, R4, R5, PT ;  /* 0x000000050400720c */ /* 0x000fc40003f24070 */
[----:B------:R-:W-:Y:S01]  /*0360*/  IADD3 R26, PT, PT, R5, -R4, RZ ;  /* 0x80000004051a7210 */ /* 0x000fe20007ffe0ff */
[----:B------:R-:W0:Y:S03]  /*0370*/  LDCU UR7, c[0x0][0x3e8] ;  /* 0x00007d00ff0777ac */ /* 0x000e260008000800 */
[----:B------:R-:W-:Y:S01]  /*0380*/  SEL R5, R26, R5, !P1 ;  /* 0x000000051a057207 */ /* 0x000fe20004800000 */
[----:B------:R-:W1:Y:S01]  /*0390*/  LDC R4, c[0x0][0x3ec] ;  /* 0x0000fb00ff047b82 */ /* 0x000e620000000800 */
[----:B--2---:R-:W2:Y:S03]  /*03a0*/  MUFU.RCP R13, R13 ;  /* 0x0000000d000d7308 */ /* 0x004ea60000001000 */
[----:B------:R-:W-:-:S04]  /*03b0*/  @!P4 IMAD.MOV R5, RZ, RZ, -R5 ;  /* 0x000000ffff05c224 */ /* 0x000fc800078e0a05 */
[----:B------:R-:W1:Y:S01]  /*03c0*/  LDC.64 R10, c[0x0][0x3b0] ;  /* 0x0000ec00ff0a7b82 */ /* 0x000e620000000a00 */
[----:B0-----:R-:W-:Y:S02]  /*03d0*/  ISETP.NE.U32.AND P2, PT, R8, RZ, PT ;  /* 0x000000ff0800720c */ /* 0x001fe40003f45070 */
[----:B------:R-:W-:Y:S02]  /*03e0*/  SEL R5, R6, R5, !P3 ;  /* 0x0000000506057207 */ /* 0x000fe40005800000 */
[----:B------:R-:W-:Y:S02]  /*03f0*/  ISETP.NE.AND.EX P2, PT, R9, RZ, P0, P2 ;  /* 0x000000ff0900720c */ /* 0x000fe40000745320 */
[----:B------:R-:W-:Y:S01]  /*0400*/  MOV R6, RZ ;  /* 0x000000ff00067202 */ /* 0x000fe20000000f00 */
[----:B------:R-:W0:Y:S01]  /*0410*/  LDC.64 R14, c[0x0][0x398] ;  /* 0x0000e600ff0e7b82 */ /* 0x000e220000000a00 */
[----:B----4-:R-:W-:Y:S01]  /*0420*/  ISETP.NE.U32.AND P1, PT, R24, RZ, PT ;  /* 0x000000ff1800720c */ /* 0x010fe20003f25070 */
[----:B--2---:R-:W-:-:S03]  /*0430*/  VIADD R7, R13, 0xffffffe ;  /* 0x0ffffffe0d077836 */ /* 0x004fc60000000000 */
[----:B------:R-:W-:-:S03]  /*0440*/  ISETP.NE.AND.EX P1, PT, R25, RZ, P0, P1 ;  /* 0x000000ff1900720c */ /* 0x000fc60000725310 */
[----:B------:R-:W2:Y:S01]  /*0450*/  LDC.64 R12, c[0x0][0x390] ;  /* 0x0000e400ff0c7b82 */ /* 0x000ea20000000a00 */
[----:B------:R-:W4:Y:S07]  /*0460*/  F2I.FTZ.U32.TRUNC.NTZ R7, R7 ;  /* 0x0000000700077305 */ /* 0x000f2e000021f000 */
[----:B------:R-:W0:Y:S08]  /*0470*/  LDC.64 R16, c[0x0][0x3b8] ;  /* 0x0000ee00ff107b82 */ /* 0x000e300000000a00 */
[----:B------:R-:W0:Y:S01]  /*0480*/  LDC.64 R18, c[0x0][0x3a0] ;  /* 0x0000e800ff127b82 */ /* 0x000e220000000a00 */
[----:B----4-:R-:W-:-:S05]  /*0490*/  IMAD.MOV R28, RZ, RZ, -R7 ;  /* 0x000000ffff1c7224 */ /* 0x010fca00078e0a07 */
[----:B------:R-:W-:Y:S02]  /*04a0*/  MOV R8, R28 ;  /* 0x0000001c00087202 */ /* 0x000fe40000000f00 */
[----:B------:R-:W4:Y:S03]  /*04b0*/  LDC.64 R20, c[0x0][0x3a8] ;  /* 0x0000ea00ff147b82 */ /* 0x000f260000000a00 */
[----:B------:R-:W-:Y:S02]  /*04c0*/  IMAD R9, R8, R3, RZ ;  /* 0x0000000308097224 */ /* 0x000fe400078e02ff */
[----:B------:R-:W-:Y:S02]  /*04d0*/  IMAD R8, R2, R27, RZ ;  /* 0x0000001b02087224 */ /* 0x000fe400078e02ff */
[----:B------:R-:W-:Y:S01]  /*04e0*/  IMAD.HI.U32 R6, R7, R9, R6 ;  /* 0x0000000907067227 */ /* 0x000fe200078e0006 */
[----:B------:R-:W0:Y:S03]  /*04f0*/  LDC.64 R22, c[0x0][0x3c0] ;  /* 0x0000f000ff167b82 */ /* 0x000e260000000a00 */
[----:B------:R-:W-:-:S02]  /*0500*/  IMAD.MOV.U32 R9, RZ, RZ, R31 ;  /* 0x000000ffff097224 */ /* 0x000fc400078e001f */
[----:B-1-3-5:R-:W-:-:S07]  /*0510*/  IMAD R7, R2, R29, RZ ;  /* 0x0000001d02077224 */ /* 0x02afce00078e02ff */
.L_x_158:
[----:B-1----:R-:W1:Y:S01]  /*0520*/  LDC.64 R28, c[0x0][0x380] ;  /* 0x0000e000ff1c7b82 */ /* 0x002e620000000a00 */
[----:B------:R-:W-:-:S07]  /*0530*/  IADD3 R27, PT, PT, R8, R9, RZ ;  /* 0x00000009081b7210 */ /* 0x000fce0007ffe0ff */
[----:B------:R-:W3:Y:S01]  /*0540*/  LDC.64 R24, c[0x0][0x388] ;  /* 0x0000e200ff187b82 */ /* 0x000ee20000000a00 */
[----:B-1----:R-:W-:-:S06]  /*0550*/  IMAD.WIDE R28, R27, 0x4, R28 ;  /* 0x000000041b1c7825 */ /* 0x002fcc00078e021c */
[----:B------:R-:W5:Y:S01]  /*0560*/  LDG.E.CONSTANT R28, desc[UR4][R28.64] ;  /* 0x000000041c1c7981 */ /* 0x000f62000c1e9900 */
[----:B---3--:R-:W-:-:S06]  /*0570*/  IMAD.WIDE R24, R9, 0x4, R24 ;  /* 0x0000000409187825 */ /* 0x008fcc00078e0218 */
[----:B------:R1:W5:Y:S01]  /*0580*/  LDG.E.CONSTANT R25, desc[UR4][R24.64] ;  /* 0x0000000418197981 */ /* 0x000362000c1e9900 */
[----:B------:R-:W-:Y:S02]  /*0590*/  IABS R31, R9 ;  /* 0x00000009001f7213 */ /* 0x000fe40000000000 */
[----:B------:R-:W-:-:S03]  /*05a0*/  IABS R33, R4 ;  /* 0x0000000400217213 */ /* 0x000fc60000000000 */
[----:B------:R-:W-:-:S04]  /*05b0*/  IMAD.HI.U32 R26, R6, R31, RZ ;  /* 0x0000001f061a7227 */ /* 0x000fc800078e00ff */
[----:B------:R-:W-:-:S04]  /*05c0*/  IMAD.MOV R30, RZ, RZ, -R26 ;  /* 0x000000ffff1e7224 */ /* 0x000fc800078e0a1a */
[----:B------:R-:W-:-:S05]  /*05d0*/  IMAD R30, R33, R30, R31 ;  /* 0x0000001e211e7224 */ /* 0x000fca00078e021f */
[----:B------:R-:W-:Y:S02]  /*05e0*/  ISETP.GT.U32.AND P4, PT, R3, R30, PT ;  /* 0x0000001e0300720c */ /* 0x000fe40003f84070 */
[----:B-1----:R-:W-:-:S11]  /*05f0*/  LOP3.LUT R24, R9, R4, RZ, 0x3c, !PT ;  /* 0x0000000409187212 */ /* 0x002fd600078e3cff */
[----:B------:R-:W-:-:S04]  /*0600*/  @!P4 IADD3 R30, PT, PT, R30, -R33, RZ ;  /* 0x800000211e1ec210 */ /* 0x000fc80007ffe0ff */
[----:B------:R-:W-:Y:S01]  /*0610*/  ISETP.GE.U32.AND P0, PT, R30, R3, PT ;  /* 0x000000031e00720c */ /* 0x000fe20003f06070 */
[----:B------:R-:W-:Y:S01]  /*0620*/  @!P4 VIADD R26, R26, 0x1 ;  /* 0x000000011a1ac836 */ /* 0x000fe20000000000 */
[----:B------:R-:W-:Y:S01]  /*0630*/  ISETP.GE.AND P3, PT, R24, RZ, PT ;  /* 0x000000ff1800720c */ /* 0x000fe20003f66270 */
[----:B------:R-:W1:Y:S01]  /*0640*/  @P2 LDC.64 R30, c[0x0][0x3d0] ;  /* 0x0000f400ff1e2b82 */ /* 0x000e620000000a00 */
[----:B------:R-:W-:-:S09]  /*0650*/  ISETP.NE.AND P4, PT, R4, RZ, PT ;  /* 0x000000ff0400720c */ /* 0x000fd20003f85270 */
[----:B------:R-:W-:-:S05]  /*0660*/  @P0 IADD3 R26, PT, PT, R26, 0x1, RZ ;  /* 0x000000011a1a0810 */ /* 0x000fca0007ffe0ff */
[----:B------:R-:W-:Y:S01]  /*0670*/  @!P3 IMAD.MOV R26, RZ, RZ, -R26 ;  /* 0x000000ffff1ab224 */ /* 0x000fe200078e0a1a */
[----:B------:R-:W-:-:S04]  /*0680*/  @!P4 LOP3.LUT R26, RZ, R4, RZ, 0x33, !PT ;  /* 0x00000004ff1ac212 */ /* 0x000fc800078e33ff */
[----:B------:R-:W-:Y:S01]  /*0690*/  IADD3 R35, PT, PT, -R26, RZ, RZ ;  /* 0x000000ff1a237210 */ /* 0x000fe20007ffe1ff */
[----:B------:R-:W-:-:S04]  /*06a0*/  IMAD R26, R0, UR7, R26 ;  /* 0x00000007001a7c24 */ /* 0x000fc8000f8e021a */
[----:B------:R-:W-:Y:S02]  /*06b0*/  IMAD R35, R4, R35, R9 ;  /* 0x0000002304237224 */ /* 0x000fe400078e0209 */
[----:B------:R-:W-:Y:S02]  /*06c0*/  IMAD R26, R26, UR8, R5 ;  /* 0x000000081a1a7c24 */ /* 0x000fe4000f8e0205 */
[----:B------:R-:W-:Y:S02]  /*06d0*/  @P2 IMAD.IADD R29, R7, 0x1, R9 ;  /* 0x00000001071d2824 */ /* 0x000fe400078e0209 */
[----:B------:R-:W-:Y:S02]  /*06e0*/  IMAD R35, R26, R4, R35 ;  /* 0x000000041a237224 */ /* 0x000fe400078e0223 */
[----:B-1----:R-:W-:-:S04]  /*06f0*/  @P2 IMAD.WIDE R30, R29, 0x4, R30 ;  /* 0x000000041d1e2825 */ /* 0x002fc800078e021e */
[----:B------:R-:W-:-:S04]  /*0700*/  IMAD.WIDE R36, R35, 0x4, R10 ;  /* 0x0000000423247825 */ /* 0x000fc800078e020a */
[----:B--2---:R-:W-:-:S05]  /*0710*/  IMAD.WIDE R32, R27, 0x4, R12 ;  /* 0x000000041b207825 */ /* 0x004fca00078e020c */
[----:B------:R-:W2:Y:S01]  /*0720*/  LDG.E.CONSTANT R26, desc[UR4][R32.64] ;  /* 0x00000004201a7981 */ /* 0x000ea2000c1e9900 */
[----:B-----5:R-:W-:Y:S01]  /*0730*/  FADD.FTZ R34, R28, R25 ;  /* 0x000000191c227221 */ /* 0x020fe20000010000 */
[----:B0-----:R-:W-:Y:S01]  /*0740*/  IMAD.WIDE R24, R9, 0x4, R14 ;  /* 0x0000000409187825 */ /* 0x001fe200078e020e */
[----:B------:R-:W0:Y:S03]  /*0750*/  @P1 LDC.64 R28, c[0x0][0x3d8] ;  /* 0x0000f600ff1c1b82 */ /* 0x000e260000000a00 */
[----:B------:R1:W-:Y:S04]  /*0760*/  STG.E desc[UR4][R36.64], R34 ;  /* 0x0000002224007986 */ /* 0x0003e8000c101904 */
[----:B------:R-:W2:Y:S04]  /*0770*/  @P2 LDG.E R31, desc[UR4][R30.64] ;  /* 0x000000041e1f2981 */ /* 0x000ea8000c1e1900 */
[----:B------:R-:W1:Y:S01]  /*0780*/  LDG.E.CONSTANT R25, desc[UR4][R24.64] ;  /* 0x0000000418197981 */ /* 0x000e62000c1e9900 */
[----:B--2---:R-:W-:Y:S01]  /*0790*/  @P2 FMUL.FTZ R26, R26, R31 ;  /* 0x0000001f1a1a2220 */ /* 0x004fe20000410000 */
[----:B------:R-:W-:-:S03]  /*07a0*/  @P1 IADD3 R31, PT, PT, R7, R9, RZ ;  /* 0x00000009071f1210 */ /* 0x000fc60007ffe0ff */
[----:B-1----:R-:W-:Y:S01]  /*07b0*/  FADD.FTZ R37, R25, R26 ;  /* 0x0000001a19257221 */ /* 0x002fe20000010000 */
[----:B------:R-:W-:-:S04]  /*07c0*/  IMAD.WIDE R24, R35, 0x4, R16 ;  /* 0x0000000423187825 */ /* 0x000fc800078e0210 */
[----:B0-----:R-:W-:-:S04]  /*07d0*/  @P1 IMAD.WIDE R28, R31, 0x4, R28 ;  /* 0x000000041f1c1825 */ /* 0x001fc800078e021c */
[----:B------:R-:W-:Y:S01]  /*07e0*/  IMAD.WIDE R26, R27, 0x4, R18 ;  /* 0x000000041b1a7825 */ /* 0x000fe200078e0212 */
[----:B------:R1:W-:Y:S03]  /*07f0*/  STG.E desc[UR4][R24.64], R37 ;  /* 0x0000002518007986 */ /* 0x0003e6000c101904 */
[----:B----4-:R-:W-:Y:S01]  /*0800*/  IMAD.WIDE R30, R9, 0x4, R20 ;  /* 0x00000004091e7825 */ /* 0x010fe200078e0214 */
[----:B------:R-:W2:Y:S04]  /*0810*/  LDG.E.CONSTANT R34, desc[UR4][R26.64] ;  /* 0x000000041a227981 */ /* 0x000ea8000c1e9900 */
[----:B------:R-:W2:Y:S04]  /*0820*/  @P1 LDG.E R29, desc[UR4][R28.64] ;  /* 0x000000041c1d1981 */ /* 0x000ea8000c1e1900 */
[----:B------:R-:W3:Y:S01]  /*0830*/  LDG.E.CONSTANT R31, desc[UR4][R30.64] ;  /* 0x000000041e1f7981 */ /* 0x000ee2000c1e9900 */
[----:B------:R-:W-:-:S04]  /*0840*/  IMAD.WIDE R32, R35, 0x4, R22 ;  /* 0x0000000423207825 */ /* 0x000fc800078e0216 */
[----:B------:R-:W-:-:S05]  /*0850*/  VIADD R9, R9, UR6 ;  /* 0x0000000609097c36 */ /* 0x000fca0008000000 */
[----:B------:R-:W-:Y:S01]  /*0860*/  ISETP.GE.AND P0, PT, R9, R2, PT ;  /* 0x000000020900720c */ /* 0x000fe20003f06270 */
[----:B--2---:R-:W-:-:S04]  /*0870*/  @P1 FMUL.FTZ R34, R34, R29 ;  /* 0x0000001d22221220 */ /* 0x004fc80000410000 */
[----:B---3--:R-:W-:-:S05]  /*0880*/  FADD.FTZ R35, R31, R34 ;  /* 0x000000221f237221 */ /* 0x008fca0000010000 */
[----:B------:R1:W-:Y:S03]  /*0890*/  STG.E desc[UR4][R32.64], R35 ;  /* 0x0000002320007986 */ /* 0x0003e6000c101904 */
[----:B------:R-:W-:Y:S05]  /*08a0*/  @!P0 BRA `(.L_x_158) ;  /* 0xfffffffc001c8947 */ /* 0x000fea000383ffff */
[----:B------:R-:W-:Y:S05]  /*08b0*/  EXIT ;  /* 0x000000000000794d */ /* 0x000fea0003800000 */
.L_x_159:
        /* <DEDUP_REMOVED lines=12> */
.L_x_719:


//--------------------- .text._ZN17fastertransformer32add_QKV_bias_rebuild_padding_ia3I7__half2EEvPKT_S4_S4_S4_S4_S4_PS2_S5_S5_PKiS4_S4_iiiiS7_ --------------------------
	.section	.text._ZN17fastertransformer32add_QKV_bias_rebuild_padding_ia3I7__half2EEvPKT_S4_S4_S4_S4_S4_PS2_S5_S5_PKiS4_S4_iiiiS7_,"ax",@progbits
	.align	128
        .global         _ZN17fastertransformer32add_QKV_bias_rebuild_padding_ia3I7__half2EEvPKT_S4_S4_S4_S4_S4_PS2_S5_S5_PKiS4_S4_iiiiS7_
        .type           _ZN17fastertransformer32add_QKV_bias_rebuild_padding_ia3I7__half2EEvPKT_S4_S4_S4_S4_S4_PS2_S5_S5_PKiS4_S4_iiiiS7_,@function
        .size           _ZN17fastertransformer32add_QKV_bias_rebuild_padding_ia3I7__half2EEvPKT_S4_S4_S4_S4_S4_PS2_S5_S5_PKiS4_S4_iiiiS7_,(.L_x_720 - _ZN17fastertransformer32add_QKV_bias_rebuild_padding_ia3I7__half2EEvPKT_S4_S4_S4_S4_S4_PS2_S5_S5_PKiS4_S4_iiiiS7_)
        .other          _ZN17fastertransformer32add_QKV_bias_rebuild_padding_ia3I7__half2EEvPKT_S4_S4_S4_S4_S4_PS2_S5_S5_PKiS4_S4_iiiiS7_,@"STO_CUDA_ENTRY STV_DEFAULT"
_ZN17fastertransformer32add_QKV_bias_rebuild_padding_ia3I7__half2EEvPKT_S4_S4_S4_S4_S4_PS2_S5_S5_PKiS4_S4_iiiiS7_:
.text._ZN17fastertransformer32add_QKV_bias_rebuild_padding_ia3I7__half2EEvPKT_S4_S4_S4_S4_S4_PS2_S5_S5_PKiS4_S4_iiiiS7_:
        /* <DEDUP_REMOVED lines=16> */
[----:B--2---:R-:W-:Y:S01]  /*0100*/  IMAD.MOV.U32 R8, RZ, RZ, RZ ;  /* 0x000000ffff087224 */ /* 0x004fe200078e00ff */
[----:B-1----:R-:W-:-:S05]  /*0110*/  IADD3 R2, PT, PT, RZ, -R9, RZ ;  /* 0x80000009ff027210 */ /* 0x002fca0007ffe0ff */
        /* <DEDUP_REMOVED lines=11> */
[-C--:B------:R-:W-:Y:S02]  /*01d0*/  @!P1 IADD3 R2, PT, PT, R2, -R11.reuse, RZ ;  /* 0x8000000b02029210 */ /* 0x080fe40007ffe0ff */
[----:B------:R-:W-:Y:S02]  /*01e0*/  @!P1 IADD3 R0, PT, PT, R0, 0x1, RZ ;  /* 0x0000000100009810 */ /* 0x000fe40007ffe0ff */
[----:B------:R-:W-:Y:S01]  /*01f0*/  ISETP.GE.U32.AND P3, PT, R2, R11, PT ;  /* 0x0000000b0200720c */ /* 0x000fe20003f66070 */
[----:B------:R-:W-:Y:S01]  /*0200*/  HFMA2 R11, -RZ, RZ, 0, 0 ;  /* 0x00000000ff0b7431 */ /* 0x000fe200000001ff */
[----:B------:R-:W1:Y:S01]  /*0210*/  @P0 LDC.64 R8, c[0x0][0x3c8] ;  /* 0x0000f200ff080b82 */ /* 0x000e620000000a00 */
[----:B------:R-:W-:Y:S02]  /*0220*/  LOP3.LUT R2, R4, R3, RZ, 0x3c, !PT ;  /* 0x0000000304027212 */ /* 0x000fe400078e3cff */
[----:B------:R-:W-:Y:S02]  /*0230*/  ISETP.NE.AND P1, PT, R3, RZ, PT ;  /* 0x000000ff0300720c */ /* 0x000fe40003f25270 */
[----:B------:R-:W-:Y:S01]  /*0240*/  ISETP.GE.AND P2, PT, R2, RZ, PT ;  /* 0x000000ff0200720c */ /* 0x000fe20003f46270 */
[----:B------:R-:W-:-:S05]  /*0250*/  IMAD R2, R21, R20, RZ ;  /* 0x0000001415027224 */ /* 0x000fca00078e02ff */
[----:B------:R-:W-:-:S07]  /*0260*/  @P3 VIADD R0, R0, 0x1 ;  /* 0x0000000100003836 */ /* 0x000fce0000000000 */
        /* <DEDUP_REMOVED lines=33> */
[----:B---3--:R-:W-:Y:S02]  /*0480*/  MOV R22, RZ ;  /* 0x000000ff00167202 */ /* 0x008fe40000000f00 */
[----:B-----5:R-:W-:-:S05]  /*0490*/  IADD3 R4, PT, PT, RZ, -R23, RZ ;  /* 0x80000017ff047210 */ /* 0x020fca0007ffe0ff */
[----:B------:R-:W-:Y:S01]  /*04a0*/  IMAD R9, R4, R7, RZ ;  /* 0x0000000704097224 */ /* 0x000fe200078e02ff */
[----:B------:R-:W-:-:S03]  /*04b0*/  LOP3.LUT R4, RZ, R21, RZ, 0x33, !PT ;  /* 0x00000015ff047212 */ /* 0x000fc600078e33ff */
[----:B-12-4-:R-:W-:-:S07]  /*04c0*/  IMAD.HI.U32 R9, R23, R9, R22 ;  /* 0x0000000917097227 */ /* 0x016fce00078e0016 */
.L_x_162:
[-C--:B------:R-:W-:Y:S01]  /*04d0*/  IADD3 R21, PT, PT, R5, R31.reuse, RZ ;  /* 0x0000001f05157210 */ /* 0x080fe20007ffe0ff */
[----:B0-----:R-:W-:Y:S01]  /*04e0*/  IMAD.WIDE R24, R31, 0x4, R14 ;  /* 0x000000041f187825 */ /* 0x001fe200078e020e */
[----:B-1----:R-:W-:Y:S01]  /*04f0*/  IABS R28, R31 ;  /* 0x0000001f001c7213 */ /* 0x002fe20000000000 */
[----:B------:R-:W0:Y:S02]  /*0500*/  LDC.64 R36, c[0x0][0x3a0] ;  /* 0x0000e800ff247b82 */ /* 0x000e240000000a00 */
[----:B------:R-:W-:Y:S01]  /*0510*/  IMAD.WIDE R22, R21, 0x4, R12 ;  /* 0x0000000415167825 */ /* 0x000fe200078e020c */
[----:B------:R1:W2:Y:S04]  /*0520*/  LDG.E.CONSTANT R35, desc[UR4][R24.64] ;  /* 0x0000000418237981 */ /* 0x0002a8000c1e9900 */
[----:B------:R3:W2:Y:S01]  /*0530*/  LDG.E.CONSTANT R20, desc[UR4][R22.64] ;  /* 0x0000000416147981 */ /* 0x0006a2000c1e9900 */
[----:B------:R-:W-:Y:S01]  /*0540*/  IMAD.HI.U32 R26, R9, R28, RZ ;  /* 0x0000001c091a7227 */ /* 0x000fe200078e00ff */
[----:B------:R-:W-:-:S03]  /*0550*/  IABS R29, R8 ;  /* 0x00000008001d7213 */ /* 0x000fc60000000000 */
[----:B------:R-:W-:Y:S01]  /*0560*/  IMAD.MOV R27, RZ, RZ, -R26 ;  /* 0x000000ffff1b7224 */ /* 0x000fe200078e0a1a */
[----:B-1----:R-:W1:Y:S03]  /*0570*/  LDC.64 R24, c[0x0][0x3d0] ;  /* 0x0000f400ff187b82 */ /* 0x002e660000000a00 */
[----:B------:R-:W-:Y:S01]  /*0580*/  IMAD R28, R29, R27, R28 ;  /* 0x0000001b1d1c7224 */ /* 0x000fe200078e021c */
[----:B---3--:R-:W-:-:S04]  /*0590*/  LOP3.LUT R22, R31, R8, RZ, 0x3c, !PT ;  /* 0x000000081f167212 */ /* 0x008fc800078e3cff */
[----:B------:R-:W-:Y:S02]  /*05a0*/  ISETP.GT.U32.AND P2, PT, R7, R28, PT ;  /* 0x0000001c0700720c */ /* 0x000fe40003f44070 */
[----:B------:R-:W-:Y:S01]  /*05b0*/  ISETP.GE.AND P3, PT, R22, RZ, PT ;  /* 0x000000ff1600720c */ /* 0x000fe20003f66270 */
[----:B0-----:R-:W-:Y:S01]  /*05c0*/  IMAD.WIDE R36, R21, 0x4, R36 ;  /* 0x0000000415247825 */ /* 0x001fe200078e0224 */
[----:B------:R-:W0:Y:S05]  /*05d0*/  LDC.64 R22, c[0x0][0x3a8] ;  /* 0x0000ea00ff167b82 */ /* 0x000e2a0000000a00 */
[----:B------:R-:W3:Y:S04]  /*05e0*/  LDG.E.CONSTANT R36, desc[UR4][R36.64] ;  /* 0x0000000424247981 */ /* 0x000ee8000c1e9900 */
[----:B------:R-:W-:-:S02]  /*05f0*/  @!P2 IADD3 R28, PT, PT, R28, -R29, RZ ;  /* 0x8000001d1c1ca210 */ /* 0x000fc40007ffe0ff */
[----:B------:R-:W-:Y:S02]  /*0600*/  @!P2 IADD3 R26, PT, PT, R26, 0x1, RZ ;  /* 0x000000011a1aa810 */ /* 0x000fe40007ffe0ff */
[----:B------:R-:W-:Y:S02]  /*0610*/  ISETP.GE.U32.AND P1, PT, R28, R7, PT ;  /* 0x000000071c00720c */ /* 0x000fe40003f26070 */
[----:B------:R-:W4:Y:S11]  /*0620*/  LDC.64 R28, c[0x0][0x3b0] ;  /* 0x0000ec00ff1c7b82 */ /* 0x000f360000000a00 */
[----:B------:R-:W-:-:S05]  /*0630*/  @P1 IADD3 R26, PT, PT, R26, 0x1, RZ ;  /* 0x000000011a1a1810 */ /* 0x000fca0007ffe0ff */
[----:B------:R-:W-:-:S05]  /*0640*/  @!P3 IMAD.MOV R26, RZ, RZ, -R26 ;  /* 0x000000ffff1ab224 */ /* 0x000fca00078e0a1a */
[----:B------:R-:W-:-:S04]  /*0650*/  SEL R27, R4, R26, !P0 ;  /* 0x0000001a041b7207 */ /* 0x000fc80004000000 */
[----:B------:R-:W-:Y:S01]  /*0660*/  IADD3 R33, PT, PT, -R27, RZ, RZ ;  /* 0x000000ff1b217210 */ /* 0x000fe20007ffe1ff */
[----:B------:R-:W-:Y:S01]  /*0670*/  IMAD R26, R0, UR7, R27 ;  /* 0x00000007001a7c24 */ /* 0x000fe2000f8e021b */
[----:B------:R-:W-:-:S03]  /*0680*/  IADD3 R27, PT, PT, R6, R31, RZ ;  /* 0x0000001f061b7210 */ /* 0x000fc60007ffe0ff */
[----:B------:R-:W-:Y:S02]  /*0690*/  IMAD R33, R8, R33, R31 ;  /* 0x0000002108217224 */ /* 0x000fe400078e021f */
[----:B------:R-:W-:Y:S02]  /*06a0*/  IMAD R26, R26, UR8, R3 ;  /* 0x000000081a1a7c24 */ /* 0x000fe4000f8e0203 */
[----:B-1----:R-:W-:-:S04]  /*06b0*/  IMAD.WIDE R24, R27, 0x4, R24 ;  /* 0x000000041b187825 */ /* 0x002fc800078e0218 */
[----:B------:R-:W-:Y:S02]  /*06c0*/  IMAD R33, R26, R8, R33 ;  /* 0x000000081a217224 */ /* 0x000fe400078e0221 */
[----:B------:R-:W-:-:S04]  /*06d0*/  IMAD.WIDE R26, R31, 0x4, R18 ;  /* 0x000000041f1a7825 */ /* 0x000fc800078e0212 */
[----:B----4-:R-:W-:Y:S02]  /*06e0*/  IMAD.WIDE R28, R33, 0x4, R28 ;  /* 0x00000004211c7825 */ /* 0x010fe400078e021c */
[----:B------:R-:W4:Y:S02]  /*06f0*/  LDG.E.CONSTANT R26, desc[UR4][R26.64] ;  /* 0x000000041a1a7981 */ /* 0x000f24000c1e9900 */
[----:B0-----:R-:W-:-:S06]  /*0700*/  IMAD.WIDE R22, R31, 0x4, R22 ;  /* 0x000000041f167825 */ /* 0x001fcc00078e0216 */
[----:B------:R-:W3:Y:S01]  /*0710*/  LDG.E.CONSTANT R23, desc[UR4][R22.64] ;  /* 0x0000000416177981 */ /* 0x000ee2000c1e9900 */
[----:B--2---:R-:W-:Y:S02]  /*0720*/  HFMA2 R35, R20, 1, 1, R35 ;  /* 0x3c003c0014237831 */ /* 0x004fe40000000023 */
[----:B------:R-:W-:-:S05]  /*0730*/  IMAD.WIDE R20, R21, 0x4, R16 ;  /* 0x0000000415147825 */ /* 0x000fca00078e0210 */
[----:B------:R0:W4:Y:S04]  /*0740*/  LDG.E.CONSTANT R30, desc[UR4][R20.64] ;  /* 0x00000004141e7981 */ /* 0x000128000c1e9900 */
[----:B------:R1:W-:Y:S04]  /*0750*/  STG.E desc[UR4][R28.64], R35 ;  /* 0x000000231c007986 */ /* 0x0003e8000c101904 */
[----:B------:R-:W4:Y:S01]  /*0760*/  LDG.E R25, desc[UR4][R24.64] ;  /* 0x0000000418197981 */ /* 0x000f22000c1e1900 */
[----:B0-----:R-:W0:Y:S01]  /*0770*/  LDC.64 R20, c[0x0][0x3b8] ;  /* 0x0000ee00ff147b82 */ /* 0x001e220000000a00 */
[----:B------:R-:W-:-:S04]  /*0780*/  IADD3 R31, PT, PT, R31, UR6, RZ ;  /* 0x000000061f1f7c10 */ /* 0x000fc8000fffe0ff */
[----:B------:R-:W-:Y:S01]  /*0790*/  ISETP.GE.AND P1, PT, R31, R2, PT ;  /* 0x000000021f00720c */ /* 0x000fe20003f26270 */
[----:B---3--:R-:W-:Y:S02]  /*07a0*/  HADD2 R34, R36, R23 ;  /* 0x0000001724227230 */ /* 0x008fe40000000000 */
[----:B0-----:R-:W-:-:S04]  /*07b0*/  IMAD.WIDE R36, R33, 0x4, R20 ;  /* 0x0000000421247825 */ /* 0x001fc800078e0214 */
[----:B------:R-:W-:-:S04]  /*07c0*/  IMAD.WIDE R32, R33, 0x4, R10 ;  /* 0x0000000421207825 */ /* 0x000fc800078e020a */
[----:B----4-:R-:W-:-:S05]  /*07d0*/  HFMA2 R30, R30, R25, R26 ;  /* 0x000000191e1e7231 */ /* 0x010fca000000001a */
[----:B------:R1:W-:Y:S04]  /*07e0*/  STG.E desc[UR4][R36.64], R30 ;  /* 0x0000001e24007986 */ /* 0x0003e8000c101904 */
[----:B------:R1:W-:Y:S01]  /*07f0*/  STG.E desc[UR4][R32.64], R34 ;  /* 0x0000002220007986 */ /* 0x0003e2000c101904 */
[----:B------:R-:W-:Y:S05]  /*0800*/  @!P1 BRA `(.L_x_162) ;  /* 0xfffffffc00309947 */ /* 0x000fea000383ffff */
[----:B------:R-:W-:Y:S05]  /*0810*/  EXIT ;  /* 0x000000000000794d */ /* 0x000fea0003800000 */
.L_x_161:
        /* <DEDUP_REMOVED lines=17> */
.L_x_163:
[----:B------:R-:W-:Y:S01]  /*0930*/  IADD3 R29, PT, PT, R5, R31, RZ ;  /* 0x0000001f051d7210 */ /* 0x000fe20007ffe0ff */
[----:B0-----:R-:W-:-:S04]  /*0940*/  IMAD.WIDE R18, R31, 0x4, R14 ;  /* 0x000000041f127825 */ /* 0x001fc800078e020e */
[----:B--2---:R-:W-:Y:S01]  /*0950*/  IMAD.WIDE R16, R29, 0x4, R12 ;  /* 0x000000041d107825 */ /* 0x004fe200078e020c */
[----:B------:R0:W2:Y:S04]  /*0960*/  LDG.E.CONSTANT R20, desc[UR4][R18.64] ;  /* 0x0000000412147981 */ /* 0x0000a8000c1e9900 */
[----:B------:R1:W2:Y:S01]  /*0970*/  LDG.E.CONSTANT R33, desc[UR4][R16.64] ;  /* 0x0000000410217981 */ /* 0x0002a2000c1e9900 */
[----:B------:R-:W-:Y:S02]  /*0980*/  IABS R22, R31 ;  /* 0x0000001f00167213 */ /* 0x000fe40000000000 */
[----:B------:R-:W-:-:S03]  /*0990*/  IABS R24, R8 ;  /* 0x0000000800187213 */ /* 0x000fc60000000000 */
[----:B------:R-:W-:Y:S01]  /*09a0*/  IMAD.HI.U32 R9, R7, R22, RZ ;  /* 0x0000001607097227 */ /* 0x000fe200078e00ff */
[----:B0-----:R-:W0:Y:S01]  /*09b0*/  LDC.64 R18, c[0x0][0x390] ;  /* 0x0000e400ff127b82 */ /* 0x001e220000000a00 */
[----:B-1----:R-:W-:-:S03]  /*09c0*/  LOP3.LUT R16, R31, R8, RZ, 0x3c, !PT ;  /* 0x000000081f107212 */ /* 0x002fc600078e3cff */
[----:B------:R-:W-:Y:S02]  /*09d0*/  IADD3 R23, PT, PT, -R9, RZ, RZ ;  /* 0x000000ff09177210 */ /* 0x000fe40007ffe1ff */
[----:B------:R-:W-:Y:S02]  /*09e0*/  ISETP.GE.AND P3, PT, R16, RZ, PT ;  /* 0x000000ff1000720c */ /* 0x000fe40003f66270 */
[----:B------:R-:W1:Y:S01]  /*09f0*/  LDC.64 R16, c[0x0][0x3d0] ;  /* 0x0000f400ff107b82 */ /* 0x000e620000000a00 */
[----:B------:R-:W-:-:S05]  /*0a00*/  IMAD R23, R24, R23, R22 ;  /* 0x0000001718177224 */ /* 0x000fca00078e0216 */
[----:B------:R-:W-:Y:S01]  /*0a10*/  ISETP.GT.U32.AND P2, PT, R4, R23, PT ;  /* 0x000000170400720c */ /* 0x000fe20003f44070 */
[----:B0-----:R-:W-:Y:S02]  /*0a20*/  IMAD.WIDE R34, R29, 0x4, R18 ;  /* 0x000000041d227825 */ /* 0x001fe400078e0212 */
[----:B------:R-:W0:Y:S10]  /*0a30*/  LDC.64 R18, c[0x0][0x3a8] ;  /* 0x0000ea00ff127b82 */ /* 0x000e340000000a00 */
[----:B------:R-:W-:Y:S01]  /*0a40*/  @!P2 IMAD.IADD R23, R23, 0x1, -R24 ;  /* 0x000000011717a824 */ /* 0x000fe200078e0a18 */
[----:B------:R-:W-:Y:S01]  /*0a50*/  @!P2 IADD3 R9, PT, PT, R9, 0x1, RZ ;  /* 0x000000010909a810 */ /* 0x000fe20007ffe0ff */
[----:B------:R-:W3:Y:S03]  /*0a60*/  LDG.E.CONSTANT R34, desc[UR4][R34.64] ;  /* 0x0000000422227981 */ /* 0x000ee6000c1e9900 */
[----:B------:R-:W-:Y:S01]  /*0a70*/  ISETP.GE.U32.AND P1, PT, R23, R4, PT ;  /* 0x000000041700720c */ /* 0x000fe20003f26070 */
[----:B------:R-:W4:Y:S08]  /*0a80*/  LDC.64 R24, c[0x0][0x3b0] ;  /* 0x0000ec00ff187b82 */ /* 0x000f300000000a00 */
[----:B------:R-:W5:Y:S04]  /*0a90*/  LDC.64 R22, c[0x0][0x398] ;  /* 0x0000e600ff167b82 */ /* 0x000f680000000a00 */
[----:B------:R-:W-:-:S04]  /*0aa0*/  @P1 IADD3 R9, PT, PT, R9, 0x1, RZ ;  /* 0x0000000109091810 */ /* 0x000fc80007ffe0ff */
[----:B------:R-:W-:-:S04]  /*0ab0*/  @!P3 IADD3 R9, PT, PT, -R9, RZ, RZ ;  /* 0x000000ff0909b210 */ /* 0x000fc80007ffe1ff */
[----:B------:R-:W-:-:S04]  /*0ac0*/  SEL R9, R21, R9, !P0 ;  /* 0x0000000915097207 */ /* 0x000fc80004000000 */
[----:B------:R-:W-:Y:S01]  /*0ad0*/  IADD3 R27, PT, PT, -R9, RZ, RZ ;  /* 0x000000ff091b7210 */ /* 0x000fe20007ffe1ff */
[----:B------:R-:W-:-:S04]  /*0ae0*/  IMAD R26, R0, UR7, R9 ;  /* 0x00000007001a7c24 */ /* 0x000fc8000f8e0209 */
[----:B------:R-:W-:Y:S02]  /*0af0*/  IMAD R9, R8, R27, R31 ;  /* 0x0000001b08097224 */ /* 0x000fe400078e021f */
[----:B------:R-:W-:Y:S02]  /*0b00*/  IMAD R26, R26, UR8, R3 ;  /* 0x000000081a1a7c24 */ /* 0x000fe4000f8e0203 */
[----:B------:R-:W-:Y:S02]  /*0b10*/  IMAD.IADD R27, R6, 0x1, R31 ;  /* 0x00000001061b7824 */ /* 0x000fe400078e021f */
[----:B------:R-:W-:Y:S02]  /*0b20*/  IMAD R9, R26, R8, R9 ;  /* 0x000000081a097224 */ /* 0x000fe400078e0209 */
[----:B-----5:R-:W-:Y:S02]  /*0b30*/  IMAD.WIDE R36, R31, 0x4, R22 ;  /* 0x000000041f247825 */ /* 0x020fe400078e0216 */
[----:B------:R-:W5:Y:S02]  /*0b40*/  LDC.64 R22, c[0x0][0x3a0] ;  /* 0x0000e800ff167b82 */ /* 0x000f640000000a00 */
[----:B-1----:R-:W-:-:S02]  /*0b50*/  IMAD.WIDE R16, R27, 0x4, R16 ;  /* 0x000000041b107825 */ /* 0x002fc400078e0210 */
[----:B------:R-:W3:Y:S02]  /*0b60*/  LDG.E.CONSTANT R37, desc[UR4][R36.64] ;  /* 0x0000000424257981 */ /* 0x000ee4000c1e9900 */
[----:B--2---:R-:W-:Y:S02]  /*0b70*/  HFMA2 R20, R33, 1, 1, R20 ;  /* 0x3c003c0021147831 */ /* 0x004fe40000000014 */
[----:B----4-:R-:W-:Y:S02]  /*0b80*/  IMAD.WIDE R32, R9, 0x4, R24 ;  /* 0x0000000409207825 */ /* 0x010fe400078e0218 */
[----:B------:R-:W1:Y:S03]  /*0b90*/  LDC.64 R24, c[0x0][0x3b8] ;  /* 0x0000ee00ff187b82 */ /* 0x000e660000000a00 */
[----:B------:R2:W-:Y:S04]  /*0ba0*/  STG.E desc[UR4][R32.64], R20 ;  /* 0x0000001420007986 */ /* 0x0005e8000c101904 */
[----:B------:R4:W3:Y:S02]  /*0bb0*/  LDG.E R26, desc[UR4][R16.64] ;  /* 0x00000004101a7981 */ /* 0x0008e4000c1e1900 */
[----:B----4-:R-:W4:Y:S01]  /*0bc0*/  LDC.64 R16, c[0x0][0x3d8] ;  /* 0x0000f600ff107b82 */ /* 0x010f220000000a00 */
[----:B-----5:R-:W-:-:S04]  /*0bd0*/  IMAD.WIDE R22, R29, 0x4, R22 ;  /* 0x000000041d167825 */ /* 0x020fc800078e0216 */
[----:B0-----:R-:W-:Y:S02]  /*0be0*/  IMAD.WIDE R18, R31, 0x4, R18 ;  /* 0x000000041f127825 */ /* 0x001fe400078e0212 */
[----:B------:R-:W5:Y:S02]  /*0bf0*/  LDG.E.CONSTANT R22, desc[UR4][R22.64] ;  /* 0x0000000416167981 */ /* 0x000f64000c1e9900 */
[----:B-1----:R-:W-:Y:S02]  /*0c00*/  IMAD.WIDE R24, R9, 0x4, R24 ;  /* 0x0000000409187825 */ /* 0x002fe400078e0218 */
[----:B------:R-:W5:Y:S02]  /*0c10*/  LDG.E.CONSTANT R18, desc[UR4][R18.64] ;  /* 0x0000000412127981 */ /* 0x000f64000c1e9900 */
[----:B---3--:R-:W-:Y:S02]  /*0c20*/  HFMA2 R28, R34, R26, R37 ;  /* 0x0000001a221c7231 */ /* 0x008fe40000000025 */
[----:B----4-:R-:W-:-:S03]  /*0c30*/  IMAD.WIDE R26, R27, 0x4, R16 ;  /* 0x000000041b1a7825 */ /* 0x010fc600078e0210 */
[----:B------:R2:W-:Y:S04]  /*0c40*/  STG.E desc[UR4][R24.64], R28 ;  /* 0x0000001c18007986 */ /* 0x0005e8000c101904 */
[----:B------:R-:W5:Y:S01]  /*0c50*/  LDG.E R27, desc[UR4][R26.64] ;  /* 0x000000041a1b7981 */ /* 0x000f62000c1e1900 */
[----:B------:R-:W-:Y:S01]  /*0c60*/  IMAD.WIDE R16, R9, 0x4, R10 ;  /* 0x0000000409107825 */ /* 0x000fe200078e020a */
[----:B------:R-:W-:-:S04]  /*0c70*/  IADD3 R31, PT, PT, R31, UR6, RZ ;  /* 0x000000061f1f7c10 */ /* 0x000fc8000fffe0ff */
[----:B------:R-:W-:Y:S01]  /*0c80*/  ISETP.GE.AND P1, PT, R31, R2, PT ;  /* 0x000000021f00720c */ /* 0x000fe20003f26270 */
[----:B-----5:R-:W-:-:S05]  /*0c90*/  HFMA2 R9, R22, R27, R18 ;  /* 0x0000001b16097231 */ /* 0x020fca0000000012 */
[----:B------:R2:W-:Y:S07]  /*0ca0*/  STG.E desc[UR4][R16.64], R9 ;  /* 0x0000000910007986 */ /* 0x0005ee000c101904 */
[----:B------:R-:W-:Y:S05]  /*0cb0*/  @!P1 BRA `(.L_x_163) ;  /* 0xfffffffc001c9947 */ /* 0x000fea000383ffff */
[----:B------:R-:W-:Y:S05]  /*0cc0*/  EXIT ;  /* 0x000000000000794d */ /* 0x000fea0003800000 */
.L_x_160:
        /* <DEDUP_REMOVED lines=17> */
[----:B----4-:R-:W-:-:S02]  /*0de0*/  MOV R24, RZ ;  /* 0x000000ff00187202 */ /* 0x010fc40000000f00 */
[----:B-----5:R-:W-:-:S05]  /*0df0*/  IADD3 R7, PT, PT, RZ, -R25, RZ ;  /* 0x80000019ff077210 */ /* 0x020fca0007ffe0ff */
[----:B------:R-:W4:Y:S01]  /*0e00*/  LDC.64 R22, c[0x0][0x3b8] ;  /* 0x0000ee00ff167b82 */ /* 0x000f220000000a00 */
[----:B------:R-:W-:-:S04]  /*0e10*/  IMAD R7, R7, R4, RZ ;  /* 0x0000000407077224 */ /* 0x000fc800078e02ff */
[----:B-123--:R-:W-:-:S07]  /*0e20*/  IMAD.HI.U32 R7, R25, R7, R24 ;  /* 0x0000000719077227 */ /* 0x00efce00078e0018 */
.L_x_165:
[----:B-1----:R-:W1:Y:S01]  /*0e30*/  LDC.64 R24, c[0x0][0x3a0] ;  /* 0x0000e800ff187b82 */ /* 0x002e620000000a00 */
[----:B------:R-:W-:Y:S02]  /*0e40*/  IMAD.IADD R21, R5, 0x1, R31 ;  /* 0x0000000105157824 */ /* 0x000fe400078e021f */
[----:B0-----:R-:W-:-:S05]  /*0e50*/  IMAD.WIDE R32, R31, 0x4, R12 ;  /* 0x000000041f207825 */ /* 0x001fca00078e020c */
[----:B------:R-:W0:Y:S01]  /*0e60*/  LDC.64 R28, c[0x0][0x3a8] ;  /* 0x0000ea00ff1c7b82 */ /* 0x000e220000000a00 */
[----:B------:R-:W-:Y:S01]  /*0e70*/  IMAD.WIDE R26, R21, 0x4, R10 ;  /* 0x00000004151a7825 */ /* 0x000fe200078e020a */
[----:B------:R2:W3:Y:S03]  /*0e80*/  LDG.E.CONSTANT R32, desc[UR4][R32.64] ;  /* 0x0000000420207981 */ /* 0x0004e6000c1e9900 */
[----:B------:R-:W-:Y:S02]  /*0e90*/  IMAD.WIDE R34, R31, 0x4, R16 ;  /* 0x000000041f227825 */ /* 0x000fe400078e0210 */
[----:B------:R-:W3:Y:S04]  /*0ea0*/  LDG.E.CONSTANT R27, desc[UR4][R26.64] ;  /* 0x000000041a1b7981 */ /* 0x000ee8000c1e9900 */
[----:B------:R5:W4:Y:S01]  /*0eb0*/  LDG.E.CONSTANT R34, desc[UR4][R34.64] ;  /* 0x0000000422227981 */ /* 0x000b22000c1e9900 */
[----:B-1----:R-:W-:-:S04]  /*0ec0*/  IMAD.WIDE R24, R21, 0x4, R24 ;  /* 0x0000000415187825 */ /* 0x002fc800078e0218 */
[----:B------:R-:W-:Y:S02]  /*0ed0*/  IMAD.WIDE R20, R21, 0x4, R14 ;  /* 0x0000000415147825 */ /* 0x000fe400078e020e */
[----:B------:R-:W4:Y:S02]  /*0ee0*/  LDG.E.CONSTANT R24, desc[UR4][R24.64] ;  /* 0x0000000418187981 */ /* 0x000f24000c1e9900 */
[----:B0-----:R-:W-:Y:S02]  /*0ef0*/  IMAD.WIDE R28, R31, 0x4, R28 ;  /* 0x000000041f1c7825 */ /* 0x001fe400078e021c */
[----:B------:R0:W4:Y:S04]  /*0f00*/  LDG.E.CONSTANT R21, desc[UR4][R20.64] ;  /* 0x0000000414157981 */ /* 0x000128000c1e9900 */
[----:B------:R-:W4:Y:S01]  /*0f10*/  LDG.E.CONSTANT R29, desc[UR4][R28.64] ;  /* 0x000000041c1d7981 */ /* 0x000f22000c1e9900 */
[----:B------:R-:W-:-:S05]  /*0f20*/  IABS R36, R31 ;  /* 0x0000001f00247213 */ /* 0x000fca0000000000 */
[----:B--2---:R-:W-:Y:S01]  /*0f30*/  IMAD.HI.U32 R33, R7, R36, RZ ;  /* 0x0000002407217227 */ /* 0x004fe200078e00ff */
[----:B------:R-:W-:-:S04]  /*0f40*/  IABS R37, R6 ;  /* 0x0000000600257213 */ /* 0x000fc80000000000 */
[----:B-----5:R-:W-:-:S05]  /*0f50*/  IADD3 R35, PT, PT, -R33, RZ, RZ ;  /* 0x000000ff21237210 */ /* 0x020fca0007ffe1ff */
[----:B------:R-:W-:-:S05]  /*0f60*/  IMAD R35, R37, R35, R36 ;  /* 0x0000002325237224 */ /* 0x000fca00078e0224 */
[----:B------:R-:W-:Y:S02]  /*0f70*/  ISETP.GT.U32.AND P2, PT, R4, R35, PT ;  /* 0x000000230400720c */ /* 0x000fe40003f44070 */
[----:B0-----:R-:W-:-:S11]  /*0f80*/  LOP3.LUT R20, R31, R6, RZ, 0x3c, !PT ;  /* 0x000000061f147212 */ /* 0x001fd600078e3cff */
        /* <DEDUP_REMOVED lines=8> */
[----:B------:R-:W-:-:S04]  /*1010*/  IMAD R20, R0, UR7, R33 ;  /* 0x0000000700147c24 */ /* 0x000fc8000f8e0221 */
[----:B------:R-:W-:Y:S02]  /*1020*/  IMAD R25, R6, R25, R31 ;  /* 0x0000001906197224 */ /* 0x000fe400078e021f */
[----:B------:R-:W-:-:S04]  /*1030*/  IMAD R20, R20, UR8, R3 ;  /* 0x0000000814147c24 */ /* 0x000fc8000f8e0203 */
[----:B------:R-:W-:Y:S01]  /*1040*/  IMAD R25, R20, R6, R25 ;  /* 0x0000000614197224 */ /* 0x000fe200078e0219 */
[----:B------:R-:W-:-:S04]  /*1050*/  IADD3 R31, PT, PT, R31, UR6, RZ ;  /* 0x000000061f1f7c10 */ /* 0x000fc8000fffe0ff */
[----:B------:R-:W-:Y:S01]  /*1060*/  ISETP.GE.AND P1, PT, R31, R2, PT ;  /* 0x000000021f00720c */ /* 0x000fe20003f26270 */
[----:B---3--:R-:W-:Y:S02]  /*1070*/  HADD2 R33, R27, R32 ;  /* 0x000000201b217230 */ /* 0x008fe40000000000 */
[----:B------:R-:W-:-:S05]  /*1080*/  IMAD.WIDE R26, R25, 0x4, R18 ;  /* 0x00000004191a7825 */ /* 0x000fca00078e0212 */
[----:B------:R1:W-:Y:S01]  /*1090*/  STG.E desc[UR4][R26.64], R33 ;  /* 0x000000211a007986 */ /* 0x0003e2000c101904 */
[----:B----4-:R-:W-:Y:S02]  /*10a0*/  HFMA2 R35, R21, 1, 1, R34 ;  /* 0x3c003c0015237831 */ /* 0x010fe40000000022 */
[----:B------:R-:W-:-:S04]  /*10b0*/  IMAD.WIDE R20, R25, 0x4, R22 ;  /* 0x0000000419147825 */ /* 0x000fc800078e0216 */
[----:B------:R-:W-:Y:S02]  /*10c0*/  HADD2 R29, R24, R29 ;  /* 0x0000001d181d7230 */ /* 0x000fe40000000000 */
[----:B------:R-:W-:Y:S01]  /*10d0*/  IMAD.WIDE R24, R25, 0x4, R8 ;  /* 0x0000000419187825 */ /* 0x000fe200078e0208 */
[----:B------:R1:W-:Y:S04]  /*10e0*/  STG.E desc[UR4][R20.64], R35 ;  /* 0x0000002314007986 */ /* 0x0003e8000c101904 */
[----:B------:R1:W-:Y:S01]  /*10f0*/  STG.E desc[UR4][R24.64], R29 ;  /* 0x0000001d18007986 */ /* 0x0003e2000c101904 */
[----:B------:R-:W-:Y:S05]  /*1100*/  @!P1 BRA `(.L_x_165) ;  /* 0xfffffffc00489947 */ /* 0x000fea000383ffff */
[----:B------:R-:W-:Y:S05]  /*1110*/  EXIT ;  /* 0x000000000000794d */ /* 0x000fea0003800000 */
.L_x_164:
        /* <DEDUP_REMOVED lines=17> */
[----:B-----5:R-:W-:-:S06]  /*1230*/  IADD3 R7, PT, PT, RZ, -R27, RZ ;  /* 0x8000001bff077210 */ /* 0x020fcc0007ffe0ff */
[----:B------:R-:W3:Y:S01]  /*1240*/  LDC.64 R24, c[0x0][0x3b8] ;  /* 0x0000ee00ff187b82 */ /* 0x000ee20000000a00 */
[----:B------:R-:W-:-:S04]  /*1250*/  IMAD R7, R7, R4, RZ ;  /* 0x0000000407077224 */ /* 0x000fc800078e02ff */
[----:B-12-4-:R-:W-:-:S07]  /*1260*/  IMAD.HI.U32 R7, R27, R7, R26 ;  /* 0x000000071b077227 */ /* 0x016fce00078e001a */
.L_x_166:
[----:B------:R-:W-:Y:S01]  /*1270*/  IADD3 R30, PT, PT, R5, R31, RZ ;  /* 0x0000001f051e7210 */ /* 0x000fe20007ffe0ff */
[----:B01----:R-:W-:-:S04]  /*1280*/  IMAD.WIDE R32, R31, 0x4, R14 ;  /* 0x000000041f207825 */ /* 0x003fc800078e020e */
[C---:B------:R-:W-:Y:S02]  /*1290*/  IMAD.WIDE R28, R30.reuse, 0x4, R12 ;  /* 0x000000041e1c7825 */ /* 0x040fe400078e020c */
[----:B------:R0:W2:Y:S02]  /*12a0*/  LDG.E.CONSTANT R32, desc[UR4][R32.64] ;  /* 0x0000000420207981 */ /* 0x0000a4000c1e9900 */
[----:B------:R-:W-:Y:S02]  /*12b0*/  IMAD.WIDE R20, R31, 0x4, R18 ;  /* 0x000000041f147825 */ /* 0x000fe400078e0212 */
[----:B------:R-:W2:Y:S02]  /*12c0*/  LDG.E.CONSTANT R29, desc[UR4][R28.64] ;  /* 0x000000041c1d7981 */ /* 0x000ea4000c1e9900 */
[----:B------:R-:W-:Y:S02]  /*12d0*/  IMAD.WIDE R26, R30, 0x4, R16 ;  /* 0x000000041e1a7825 */ /* 0x000fe400078e0210 */
[----:B------:R1:W4:Y:S04]  /*12e0*/  LDG.E.CONSTANT R20, desc[UR4][R20.64] ;  /* 0x0000000414147981 */ /* 0x000328000c1e9900 */
[----:B------:R5:W4:Y:S01]  /*12f0*/  LDG.E.CONSTANT R27, desc[UR4][R26.64] ;  /* 0x000000041a1b7981 */ /* 0x000b22000c1e9900 */
[----:B------:R-:W-:-:S05]  /*1300*/  IABS R36, R31 ;  /* 0x0000001f00247213 */ /* 0x000fca0000000000 */
[----:B------:R-:W-:Y:S01]  /*1310*/  IMAD.HI.U32 R34, R7, R36, RZ ;  /* 0x0000002407227227 */ /* 0x000fe200078e00ff */
[----:B------:R-:W-:-:S04]  /*1320*/  IABS R37, R8 ;  /* 0x0000000800257213 */ /* 0x000fc80000000000 */
[----:B------:R-:W-:-:S05]  /*1330*/  IADD3 R35, PT, PT, -R34, RZ, RZ ;  /* 0x000000ff22237210 */ /* 0x000fca0007ffe1ff */
[----:B0-----:R-:W-:-:S05]  /*1340*/  IMAD R33, R37, R35, R36 ;  /* 0x0000002325217224 */ /* 0x001fca00078e0224 */
        /* <DEDUP_REMOVED lines=10> */
[----:B-----5:R-:W-:-:S04]  /*13f0*/  IMAD R26, R0, UR7, R21 ;  /* 0x00000007001a7c24 */ /* 0x020fc8000f8e0215 */
[----:B------:R-:W-:Y:S02]  /*1400*/  IMAD R33, R8, R33, R31 ;  /* 0x0000002108217224 */ /* 0x000fe400078e021f */
[----:B------:R-:W-:-:S04]  /*1410*/  IMAD R26, R26, UR8, R3 ;  /* 0x000000081a1a7c24 */ /* 0x000fc8000f8e0203 */
[----:B------:R-:W-:-:S04]  /*1420*/  IMAD R33, R26, R8, R33 ;  /* 0x000000081a217224 */ /* 0x000fc800078e0221 */
[----:B------:R-:W-:-:S04]  /*1430*/  IMAD.WIDE R36, R33, 0x4, R22 ;  /* 0x0000000421247825 */ /* 0x000fc800078e0216 */
[----:B---3--:R-:W-:-:S04]  /*1440*/  IMAD.WIDE R34, R33, 0x4, R24 ;  /* 0x0000000421227825 */ /* 0x008fc800078e0218 */
[----:B--2---:R-:W-:Y:S02]  /*1450*/  HFMA2 R32, R29, 1, 1, R32 ;  /* 0x3c003c001d207831 */ /* 0x004fe40000000020 */
[----:B------:R-:W0:Y:S01]  /*1460*/  LDC.64 R28, c[0x0][0x3a8] ;  /* 0x0000ea00ff1c7b82 */ /* 0x000e220000000a00 */
[----:B----4-:R-:W-:Y:S02]  /*1470*/  HADD2 R27, R27, R20 ;  /* 0x000000141b1b7230 */ /* 0x010fe40000000000 */
[----:B------:R-:W-:Y:S05]  /*1480*/  STG.E desc[UR4][R36.64], R32 ;  /* 0x0000002024007986 */ /* 0x000fea000c101904 */
[----:B------:R-:W1:Y:S01]  /*1490*/  LDC.64 R20, c[0x0][0x3a0] ;  /* 0x0000e800ff147b82 */ /* 0x000e620000000a00 */
[----:B------:R2:W-:Y:S07]  /*14a0*/  STG.E desc[UR4][R34.64], R27 ;  /* 0x0000001b22007986 */ /* 0x0005ee000c101904 */
[----:B--2---:R-:W2:Y:S01]  /*14b0*/  LDC.64 R26, c[0x0][0x3d8] ;  /* 0x0000f600ff1a7b82 */ /* 0x004ea20000000a00 */
[----:B------:R-:W-:Y:S01]  /*14c0*/  IADD3 R35, PT, PT, R6, R31, RZ ;  /* 0x0000001f06237210 */ /* 0x000fe20007ffe0ff */
[----:B0-----:R-:W-:-:S06]  /*14d0*/  IMAD.WIDE R28, R31, 0x4, R28 ;  /* 0x000000041f1c7825 */ /* 0x001fcc00078e021c */
[----:B------:R-:W3:Y:S01]  /*14e0*/  LDG.E.CONSTANT R28, desc[UR4][R28.64] ;  /* 0x000000041c1c7981 */ /* 0x000ee2000c1e9900 */
[----:B-1----:R-:W-:-:S06]  /*14f0*/  IMAD.WIDE R20, R30, 0x4, R20 ;  /* 0x000000041e147825 */ /* 0x002fcc00078e0214 */
[----:B------:R-:W3:Y:S01]  /*1500*/  LDG.E.CONSTANT R20, desc[UR4][R20.64] ;  /* 0x0000000414147981 */ /* 0x000ee2000c1e9900 */
[----:B--2---:R-:W-:-:S05]  /*1510*/  IMAD.WIDE R26, R35, 0x4, R26 ;  /* 0x00000004231a7825 */ /* 0x004fca00078e021a */
[----:B------:R-:W3:Y:S01]  /*1520*/  LDG.E R37, desc[UR4][R26.64] ;  /* 0x000000041a257981 */ /* 0x000ee2000c1e1900 */
[----:B------:R-:W-:Y:S01]  /*1530*/  IMAD.WIDE R32, R33, 0x4, R10 ;  /* 0x0000000421207825 */ /* 0x000fe200078e020a */
[----:B------:R-:W-:-:S04]  /*1540*/  IADD3 R31, PT, PT, R31, UR6, RZ ;  /* 0x000000061f1f7c10 */ /* 0x000fc8000fffe0ff */
[----:B------:R-:W-:Y:S01]  /*1550*/  ISETP.GE.AND P1, PT, R31, R2, PT ;  /* 0x000000021f00720c */ /* 0x000fe20003f26270 */
[----:B---3--:R-:W-:-:S05]  /*1560*/  HFMA2 R37, R20, R37, R28 ;  /* 0x0000002514257231 */ /* 0x008fca000000001c */
[----:B------:R1:W-:Y:S07]  /*1570*/  STG.E desc[UR4][R32.64], R37 ;  /* 0x0000002520007986 */ /* 0x0003ee000c101904 */
[----:B------:R-:W-:Y:S05]  /*1580*/  @!P1 BRA `(.L_x_166) ;  /* 0xfffffffc00389947 */ /* 0x000fea000383ffff */
[----:B------:R-:W-:Y:S05]  /*1590*/  EXIT ;  /* 0x000000000000794d */ /* 0x000fea0003800000 */
.L_x_167:
        /* <DEDUP_REMOVED lines=14> */
.L_x_720:


//--------------------- .text._ZN17fastertransformer19rebuild_padding_ia3IfEEvPKT_S3_S3_PS1_S4_S4_PKiS3_S3_iiiiS6_ --------------------------
	.section	.text._ZN17fastertransformer19rebuild_padding_ia3IfEEvPKT_S3_S3_PS1_S4_S4_PKiS3_S3_iiiiS6_,"ax",@progbits
	.align	128
        .global         _ZN17fastertransformer19rebuild_padding_ia3IfEEvPKT_S3_S3_PS1_S4_S4_PKiS3_S3_iiiiS6_
        .type           _ZN17fastertransformer19rebuild_padding_ia3IfEEvPKT_S3_S3_PS1_S4_S4_PKiS3_S3_iiiiS6_,@function
        .size           _ZN17fastertransformer19rebuild_padding_ia3IfEEvPKT_S3_S3_PS1_S4_S4_PKiS3_S3_iiiiS6_,(.L_x_721 - _ZN17fastertransformer19rebuild_padding_ia3IfEEvPKT_S3_S3_PS1_S4_S4_PKiS3_S3_iiiiS6_)
        .other          _ZN17fastertransformer19rebuild_padding_ia3IfEEvPKT_S3_S3_PS1_S4_S4_PKiS3_S3_iiiiS6_,@"STO_CUDA_ENTRY STV_DEFAULT"
_ZN17fastertransformer19rebuild_padding_ia3IfEEvPKT_S3_S3_PS1_S4_S4_PKiS3_S3_iiiiS6_:
.text._ZN17fastertransformer19rebuild_padding_ia3IfEEvPKT_S3_S3_PS1_S4_S4_PKiS3_S3_iiiiS6_:
[----:B------:R-:W-:Y:S01]  /*0000*/  LDC R1, c[0x0][0x37c] ;  /* 0x0000df00ff017b82 */ /* 0x000fe20000000800 */
[----:B------:R-:W0:Y:S07]  /*0010*/  S2R R27, SR_CTAID.X ;  /* 0x00000000001b7919 */ /* 0x000e2e0000002500 */
[----:B------:R-:W0:Y:S01]  /*0020*/  LDC.64 R2, c[0x0][0x3d8] ;  /* 0x0000f600ff027b82 */ /* 0x000e220000000a00 */
[----:B------:R-:W1:Y:S07]  /*0030*/  LDCU.64 UR4, c[0x0][0x358] ;  /* 0x00006b00ff0477ac */ /* 0x000e6e0008000a00 */
[----:B------:R-:W2:Y:S01]  /*0040*/  LDC R13, c[0x0][0x3cc] ;  /* 0x0000f300ff0d7b82 */ /* 0x000ea20000000800 */
[----:B0-----:R-:W-:-:S06]  /*0050*/  IMAD.WIDE.U32 R2, R27, 0x4, R2 ;  /* 0x000000041b027825 */ /* 0x001fcc00078e0002 */
[----:B-1----:R0:W3:Y:S01]  /*0060*/  LDG.E R2, desc[UR4][R2.64] ;  /* 0x0000000402027981 */ /* 0x0020e2000c1e1900 */
[----:B--2---:R-:W-:Y:S01]  /*0070*/  IABS R4, R13 ;  /* 0x0000000d00047213 */ /* 0x004fe20000000000 */
[----:B------:R-:W-:Y:S02]  /*0080*/  IMAD.MOV.U32 R6, RZ, RZ, RZ ;  /* 0x000000ffff067224 */ /* 0x000fe400078e00ff */
[----:B------:R-:W-:Y:S01]  /*0090*/  IMAD.MOV.U32 R23, RZ, RZ, RZ ;  /* 0x000000ffff177224 */ /* 0x000fe200078e00ff */
[----:B------:R-:W1:Y:S08]  /*00a0*/  I2F.RP R0, R4 ;  /* 0x0000000400007306 */ /* 0x000e700000209400 */
[----:B-1----:R-:W1:Y:S02]  /*00b0*/  MUFU.RCP R0, R0 ;  /* 0x0000000000007308 */ /* 0x002e640000001000 */
[----:B-1----:R-:W-:-:S06]  /*00c0*/  VIADD R5, R0, 0xffffffe ;  /* 0x0ffffffe00057836 */ /* 0x002fcc0000000000 */
[----:B------:R1:W2:Y:S01]  /*00d0*/  F2I.FTZ.U32.TRUNC.NTZ R7, R5 ;  /* 0x0000000500077305 */ /* 0x0002a2000021f000 */
[----:B------:R-:W4:Y:S01]  /*00e0*/  S2R R25, SR_TID.X ;  /* 0x0000000000197919 */ /* 0x000f220000002100 */
[----:B-1----:R-:W-:Y:S01]  /*00f0*/  LOP3.LUT R5, RZ, R13, RZ, 0x33, !PT ;  /* 0x0000000dff057212 */ /* 0x002fe200078e33ff */
[----:B--2---:R-:W-:-:S04]  /*0100*/  IMAD.MOV R9, RZ, RZ, -R7 ;  /* 0x000000ffff097224 */ /* 0x004fc800078e0a07 */
[----:B0-----:R-:W-:Y:S01]  /*0110*/  IMAD R3, R9, R4, RZ ;  /* 0x0000000409037224 */ /* 0x001fe200078e02ff */
[----:B---3--:R-:W-:-:S03]  /*0120*/  IADD3 R10, PT, PT, R2, R27, RZ ;  /* 0x0000001b020a7210 */ /* 0x008fc60007ffe0ff */
[----:B------:R-:W-:Y:S02]  /*0130*/  IMAD.HI.U32 R2, R7, R3, R6 ;  /* 0x0000000307027227 */ /* 0x000fe400078e0006 */
[----:B------:R-:W0:Y:S01]  /*0140*/  LDC.64 R6, c[0x0][0x3b0] ;  /* 0x0000ec00ff067b82 */ /* 0x000e220000000a00 */
[----:B------:R-:W-:-:S05]  /*0150*/  IABS R11, R10 ;  /* 0x0000000a000b7213 */ /* 0x000fca0000000000 */
[----:B------:R-:W-:-:S04]  /*0160*/  IMAD.HI.U32 R2, R2, R11, RZ ;  /* 0x0000000b02027227 */ /* 0x000fc800078e00ff */
[----:B------:R-:W-:-:S04]  /*0170*/  IMAD.MOV R0, RZ, RZ, -R2 ;  /* 0x000000ffff007224 */ /* 0x000fc800078e0a02 */
[----:B------:R-:W-:Y:S01]  /*0180*/  IMAD R11, R4, R0, R11 ;  /* 0x00000000040b7224 */ /* 0x000fe200078e020b */
[----:B------:R-:W-:-:S04]  /*0190*/  LOP3.LUT R0, R10, R13, RZ, 0x3c, !PT ;  /* 0x0000000d0a007212 */ /* 0x000fc800078e3cff */
[----:B------:R-:W-:Y:S02]  /*01a0*/  ISETP.GT.U32.AND P2, PT, R4, R11, PT ;  /* 0x0000000b0400720c */ /* 0x000fe40003f44070 */
[----:B------:R-:W-:Y:S02]  /*01b0*/  ISETP.GE.AND P3, PT, R0, RZ, PT ;  /* 0x000000ff0000720c */ /* 0x000fe40003f66270 */
[----:B0-----:R-:W-:-:S04]  /*01c0*/  ISETP.NE.U32.AND P0, PT, R6, RZ, PT ;  /* 0x000000ff0600720c */ /* 0x001fc80003f05070 */
[----:B------:R-:W-:-:S05]  /*01d0*/  ISETP.NE.AND.EX P0, PT, R7, RZ, PT, P0 ;  /* 0x000000ff0700720c */ /* 0x000fca0003f05300 */
[-C--:B------:R-:W-:Y:S01]  /*01e0*/  @!P2 IADD3 R11, PT, PT, R11, -R4.reuse, RZ ;  /* 0x800000040b0ba210 */ /* 0x080fe20007ffe0ff */
[----:B------:R-:W-:Y:S01]  /*01f0*/  @!P2 VIADD R2, R2, 0x1 ;  /* 0x000000010202a836 */ /* 0x000fe20000000000 */
[----:B------:R-:W-:Y:S02]  /*0200*/  ISETP.NE.AND P2, PT, R13, RZ, PT ;  /* 0x000000ff0d00720c */ /* 0x000fe40003f45270 */
[----:B------:R-:W-:-:S04]  /*0210*/  ISETP.GE.U32.AND P1, PT, R11, R4, PT ;  /* 0x000000040b00720c */ /* 0x000fc80003f26070 */
[----:B------:R-:W0:Y:S09]  /*0220*/  @P0 LDC.64 R8, c[0x0][0x3b0] ;  /* 0x0000ec00ff080b82 */ /* 0x000e320000000a00 */
[----:B------:R-:W-:-:S05]  /*0230*/  @P1 VIADD R2, R2, 0x1 ;  /* 0x0000000102021836 */ /* 0x000fca0000000000 */
[----:B------:R-:W-:-:S04]  /*0240*/  @!P3 IADD3 R2, PT, PT, -R2, RZ, RZ ;  /* 0x000000ff0202b210 */ /* 0x000fc80007ffe1ff */
[----:B------:R-:W-:Y:S02]  /*0250*/  SEL R0, R5, R2, !P2 ;  /* 0x0000000205007207 */ /* 0x000fe40005000000 */
[----:B------:R-:W1:Y:S03]  /*0260*/  LDC.64 R2, c[0x0][0x3d0] ;  /* 0x0000f400ff027b82 */ /* 0x000e660000000a00 */
[----:B0-----:R-:W-:-:S05]  /*0270*/  @P0 IMAD.WIDE R8, R0, 0x4, R8 ;  /* 0x0000000400080825 */ /* 0x001fca00078e0208 */
[----:B------:R0:W5:Y:S01]  /*0280*/  @P0 LDG.E R23, desc[UR4][R8.64] ;  /* 0x0000000408170981 */ /* 0x000162000c1e1900 */
[----:B-1----:R-:W-:-:S05]  /*0290*/  IMAD R2, R3, R2, RZ ;  /* 0x0000000203027224 */ /* 0x002fca00078e02ff */
[----:B----4-:R-:W-:-:S13]  /*02a0*/  ISETP.GE.AND P0, PT, R25, R2, PT ;  /* 0x000000021900720c */ /* 0x010fda0003f06270 */
[----:B0-----:R-:W-:Y:S05]  /*02b0*/  @P0 EXIT ;  /* 0x000000000000094d */ /* 0x001fea0003800000 */
[----:B------:R-:W-:Y:S01]  /*02c0*/  IABS R3, R3 ;  /* 0x0000000300037213 */ /* 0x000fe20000000000 */
[----:B------:R-:W0:Y:S01]  /*02d0*/  LDC.64 R8, c[0x0][0x3b8] ;  /* 0x0000ee00ff087b82 */ /* 0x000e220000000a00 */
[----:B------:R-:W-:Y:S01]  /*02e0*/  ISETP.NE.U32.AND P1, PT, R6, RZ, PT ;  /* 0x000000ff0600720c */ /* 0x000fe20003f25070 */
[----:B------:R-:W-:Y:S01]  /*02f0*/  IMAD R24, R2, R27, RZ ;  /* 0x0000001b02187224 */ /* 0x000fe200078e02ff */
[----:B------:R-:W1:Y:S01]  /*0300*/  I2F.RP R12, R3 ;  /* 0x00000003000c7306 */ /* 0x000e620000209400 */
[----:B------:R-:W-:Y:S01]  /*0310*/  ISETP.GE.AND P4, PT, R10, RZ, PT ;  /* 0x000000ff0a00720c */ /* 0x000fe20003f86270 */
[----:B------:R-:W2:Y:S01]  /*0320*/  LDCU UR6, c[0x0][0x360] ;  /* 0x00006c00ff0677ac */ /* 0x000ea20008000800 */
[-C--:B------:R-:W-:Y:S01]  /*0330*/  ISETP.GT.U32.AND P3, PT, R4, R11.reuse, PT ;  /* 0x0000000b0400720c */ /* 0x080fe20003f64070 */
[----:B------:R-:W-:Y:S01]  /*0340*/  IMAD.IADD R4, R11, 0x1, -R4 ;  /* 0x000000010b047824 */ /* 0x000fe200078e0a04 */
[----:B------:R-:W3:Y:S01]  /*0350*/  LDC.64 R20, c[0x0][0x3c0] ;  /* 0x0000f000ff147b82 */ /* 0x000ee20000000a00 */
[----:B------:R-:W-:Y:S01]  /*0360*/  ISETP.NE.AND.EX P1, PT, R7, RZ, PT, P1 ;  /* 0x000000ff0700720c */ /* 0x000fe20003f25310 */
[----:B------:R-:W4:Y:S02]  /*0370*/  LDCU UR8, c[0x0][0x3cc] ;  /* 0x00007980ff0877ac */ /* 0x000f240008000800 */
[----:B------:R-:W-:Y:S01]  /*0380*/  SEL R6, R4, R11, !P3 ;  /* 0x0000000b04067207 */ /* 0x000fe20005800000 */
[----:B------:R-:W0:Y:S03]  /*0390*/  LDCU UR7, c[0x0][0x3d0] ;  /* 0x00007a00ff0777ac */ /* 0x000e260008000800 */
[----:B------:R-:W2:Y:S01]  /*03a0*/  LDC R4, c[0x0][0x3d4] ;  /* 0x0000f500ff047b82 */ /* 0x000ea20000000800 */
[----:B------:R-:W-:Y:S01]  /*03b0*/  @!P4 IMAD.MOV R6, RZ, RZ, -R6 ;  /* 0x000000ffff06c224 */ /* 0x000fe200078e0a06 */
[----:B-1----:R-:W1:Y:S04]  /*03c0*/  MUFU.RCP R12, R12 ;  /* 0x0000000c000c7308 */ /* 0x002e680000001000 */
[----:B------:R-:W-:Y:S01]  /*03d0*/  SEL R5, R5, R6, !P2 ;  /* 0x0000000605057207 */ /* 0x000fe20005000000 */
[----:B------:R-:W-:Y:S01]  /*03e0*/  HFMA2 R6, -RZ, RZ, 0, 0 ;  /* 0x00000000ff067431 */ /* 0x000fe200000001ff */
[----:B0-----:R-:W-:Y:S01]  /*03f0*/  ISETP.NE.U32.AND P0, PT, R8, RZ, PT ;  /* 0x000000ff0800720c */ /* 0x001fe20003f05070 */
[----:B------:R-:W0:Y:S03]  /*0400*/  LDC.64 R18, c[0x0][0x398] ;  /* 0x0000e600ff127b82 */ /* 0x000e260000000a00 */
[----:B------:R-:W-:-:S02]  /*0410*/  ISETP.NE.AND.EX P0, PT, R9, RZ, P1, P0 ;  /* 0x000000ff0900720c */ /* 0x000fc40000f05300 */
[----:B---3--:R-:W-:-:S03]  /*0420*/  ISETP.NE.U32.AND P3, PT, R20, RZ, PT ;  /* 0x000000ff1400720c */ /* 0x008fc60003f65070 */
[----:B------:R-:W3:Y:S01]  /*0430*/  LDC.64 R16, c[0x0][0x3a0] ;  /* 0x0000e800ff107b82 */ /* 0x000ee20000000a00 */
[----:B-1----:R-:W-:Y:S02]  /*0440*/  IADD3 R13, PT, PT, R12, 0xffffffe, RZ ;  /* 0x0ffffffe0c0d7810 */ /* 0x002fe40007ffe0ff */
[----:B------:R-:W-:Y:S02]  /*0450*/  ISETP.NE.AND.EX P1, PT, R21, RZ, P1, P3 ;  /* 0x000000ff1500720c */ /* 0x000fe40000f25330 */
[----:B------:R1:W4:Y:S03]  /*0460*/  F2I.FTZ.U32.TRUNC.NTZ R7, R13 ;  /* 0x0000000d00077305 */ /* 0x000326000021f000 */
[----:B------:R-:W0:Y:S08]  /*0470*/  LDC.64 R14, c[0x0][0x390] ;  /* 0x0000e400ff0e7b82 */ /* 0x000e300000000a00 */
[----:B-1----:R-:W1:Y:S01]  /*0480*/  LDC.64 R12, c[0x0][0x3a8] ;  /* 0x0000ea00ff0c7b82 */ /* 0x002e620000000a00 */
[----:B----4-:R-:W-:-:S07]  /*0490*/  IADD3 R22, PT, PT, RZ, -R7, RZ ;  /* 0x80000007ff167210 */ /* 0x010fce0007ffe0ff */
[----:B------:R-:W4:Y:S01]  /*04a0*/  LDC.64 R10, c[0x0][0x380] ;  /* 0x0000e000ff0a7b82 */ /* 0x000f220000000a00 */
[----:B------:R-:W-:-:S04]  /*04b0*/  IMAD R29, R22, R3, RZ ;  /* 0x00000003161d7224 */ /* 0x000fc800078e02ff */
[----:B------:R-:W-:-:S03]  /*04c0*/  IMAD.HI.U32 R6, R7, R29, R6 ;  /* 0x0000001d07067227 */ /* 0x000fc600078e0006 */
[----:B------:R-:W0:Y:S01]  /*04d0*/  LDC.64 R8, c[0x0][0x388] ;  /* 0x0000e200ff087b82 */ /* 0x000e220000000a00 */
[----:B--2--5:R-:W-:-:S07]  /*04e0*/  IMAD R7, R2, R23, RZ ;  /* 0x0000001702077224 */ /* 0x024fce00078e02ff */
.L_x_168:
[-C--:B------:R-:W-:Y:S02]  /*04f0*/  IABS R21, R25.reuse ;  /* 0x0000001900157213 */ /* 0x080fe40000000000 */
[----:B--2---:R-:W-:Y:S02]  /*0500*/  IABS R27, R4 ;  /* 0x00000004001b7213 */ /* 0x004fe40000000000 */
[----:B------:R-:W-:Y:S01]  /*0510*/  IADD3 R23, PT, PT, R24, R25, RZ ;  /* 0x0000001918177210 */ /* 0x000fe20007ffe0ff */
[----:B------:R-:W-:-:S04]  /*0520*/  IMAD.HI.U32 R26, R6, R21, RZ ;  /* 0x00000015061a7227 */ /* 0x000fc800078e00ff */
[----:B------:R-:W-:-:S04]  /*0530*/  IMAD.MOV R28, RZ, RZ, -R26 ;  /* 0x000000ffff1c7224 */ /* 0x000fc800078e0a1a */
[----:B------:R-:W-:Y:S02]  /*0540*/  IMAD R28, R27, R28, R21 ;  /* 0x0000001c1b1c7224 */ /* 0x000fe400078e0215 */
[----:B----4-:R-:W-:-:S03]  /*0550*/  IMAD.WIDE R20, R23, 0x4, R10 ;  /* 0x0000000417147825 */ /* 0x010fc600078e020a */
[----:B------:R-:W-:Y:S02]  /*0560*/  ISETP.GT.U32.AND P4, PT, R3, R28, PT ;  /* 0x0000001c0300720c */ /* 0x000fe40003f84070 */
[----:B------:R2:W4:Y:S02]  /*0570*/  LDG.E.CONSTANT R22, desc[UR4][R20.64] ;  /* 0x0000000414167981 */ /* 0x000524000c1e9900 */
[----:B--2---:R-:W2:Y:S09]  /*0580*/  @P0 LDC.64 R20, c[0x0][0x3b8] ;  /* 0x0000ee00ff140b82 */ /* 0x004eb20000000a00 */
[----:B------:R-:W-:Y:S01]  /*0590*/  @!P4 IMAD.IADD R28, R28, 0x1, -R27 ;  /* 0x000000011c1cc824 */ /* 0x000fe200078e0a1b */
[----:B------:R-:W-:-:S04]  /*05a0*/  LOP3.LUT R27, R25, R4, RZ, 0x3c, !PT ;  /* 0x00000004191b7212 */ /* 0x000fc800078e3cff */
[----:B------:R-:W-:Y:S02]  /*05b0*/  ISETP.GE.U32.AND P2, PT, R28, R3, PT ;  /* 0x000000031c00720c */ /* 0x000fe40003f46070 */
[----:B------:R-:W-:Y:S02]  /*05c0*/  ISETP.GE.AND P3, PT, R27, RZ, PT ;  /* 0x000000ff1b00720c */ /* 0x000fe40003f66270 */
[----:B------:R-:W-:Y:S02]  /*05d0*/  @!P4 IADD3 R26, PT, PT, R26, 0x1, RZ ;  /* 0x000000011a1ac810 */ /* 0x000fe40007ffe0ff */
[----:B------:R-:W-:-:S07]  /*05e0*/  ISETP.NE.AND P4, PT, R4, RZ, PT ;  /* 0x000000ff0400720c */ /* 0x000fce0003f85270 */
[----:B------:R-:W-:-:S05]  /*05f0*/  @P2 VIADD R26, R26, 0x1 ;  /* 0x000000011a1a2836 */ /* 0x000fca0000000000 */
[----:B------:R-:W-:Y:S02]  /*0600*/  @!P3 IADD3 R26, PT, PT, -R26, RZ, RZ ;  /* 0x000000ff1a1ab210 */ /* 0x000fe40007ffe1ff */
[----:B------:R-:W-:-:S05]  /*0610*/  @!P4 LOP3.LUT R26, RZ, R4, RZ, 0x33, !PT ;  /* 0x00000004ff1ac212 */ /* 0x000fca00078e33ff */
[--C-:B------:R-:W-:Y:S02]  /*0620*/  IMAD.MOV R27, RZ, RZ, -R26.reuse ;  /* 0x000000ffff1b7224 */ /* 0x100fe400078e0a1a */
[----:B------:R-:W-:Y:S02]  /*0630*/  IMAD R26, R0, UR7, R26 ;  /* 0x00000007001a7c24 */ /* 0x000fe4000f8e021a */
[----:B------:R-:W-:Y:S02]  /*0640*/  IMAD R27, R4, R27, R25 ;  /* 0x0000001b041b7224 */ /* 0x000fe400078e0219 */
[----:B------:R-:W-:-:S04]  /*0650*/  IMAD R26, R26, UR8, R5 ;  /* 0x000000081a1a7c24 */ /* 0x000fc8000f8e0205 */
[----:B------:R-:W-:Y:S01]  /*0660*/  IMAD R27, R26, R4, R27 ;  /* 0x000000041a1b7224 */ /* 0x000fe200078e021b */
[----:B------:R-:W-:-:S03]  /*0670*/  @P0 IADD3 R26, PT, PT, R7, R25, RZ ;  /* 0x00000019071a0210 */ /* 0x000fc60007ffe0ff */
[----:B0-----:R-:W-:-:S05]  /*0680*/  IMAD.WIDE R28, R27, 0x4, R18 ;  /* 0x000000041b1c7825 */ /* 0x001fca00078e0212 */
[----:B----4-:R2:W-:Y:S02]  /*0690*/  STG.E desc[UR4][R28.64], R22 ;  /* 0x000000161c007986 */ /* 0x0105e4000c101904 */
[----:B--2---:R-:W-:-:S04]  /*06a0*/  @P0 IMAD.WIDE R28, R26, 0x4, R20 ;  /* 0x000000041a1c0825 */ /* 0x004fc800078e0214 */
[----:B------:R-:W-:Y:S02]  /*06b0*/  IMAD.WIDE R20, R23, 0x4, R8 ;  /* 0x0000000417147825 */ /* 0x000fe400078e0208 */
[----:B------:R-:W2:Y:S04]  /*06c0*/  @P0 LDG.E R29, desc[UR4][R28.64] ;  /* 0x000000041c1d0981 */ /* 0x000ea8000c1e1900 */
[----:B------:R0:W2:Y:S02]  /*06d0*/  LDG.E.CONSTANT R26, desc[UR4][R20.64] ;  /* 0x00000004141a7981 */ /* 0x0000a4000c1e9900 */
[----:B0-----:R-:W0:Y:S01]  /*06e0*/  @P1 LDC.64 R20, c[0x0][0x3c0] ;  /* 0x0000f000ff141b82 */ /* 0x001e220000000a00 */
[----:B------:R-:W-:-:S04]  /*06f0*/  @P1 IMAD.IADD R22, R7, 0x1, R25 ;  /* 0x0000000107161824 */ /* 0x000fc800078e0219 */
[----:B0-----:R-:W-:-:S04]  /*0700*/  @P1 IMAD.WIDE R20, R22, 0x4, R20 ;  /* 0x0000000416141825 */ /* 0x001fc800078e0214 */
[----:B------:R-:W-:-:S06]  /*0710*/  IMAD.WIDE R22, R23, 0x4, R14 ;  /* 0x0000000417167825 */ /* 0x000fcc00078e020e */
[----:B------:R-:W4:Y:S01]  /*0720*/  LDG.E.CONSTANT R23, desc[UR4][R22.64] ;  /* 0x0000000416177981 */ /* 0x000f22000c1e9900 */
[----:B--2---:R-:W-:Y:S01]  /*0730*/  @P0 FMUL.FTZ R26, R26, R29 ;  /* 0x0000001d1a1a0220 */ /* 0x004fe20000410000 */
[----:B---3--:R-:W-:-:S05]  /*0740*/  IMAD.WIDE R28, R27, 0x4, R16 ;  /* 0x000000041b1c7825 */ /* 0x008fca00078e0210 */
[----:B------:R1:W-:Y:S04]  /*0750*/  STG.E desc[UR4][R28.64], R26 ;  /* 0x0000001a1c007986 */ /* 0x0003e8000c101904 */
[----:B------:R-:W4:Y:S01]  /*0760*/  @P1 LDG.E R20, desc[UR4][R20.64] ;  /* 0x0000000414141981 */ /* 0x000f22000c1e1900 */
[----:B------:R-:W-:Y:S01]  /*0770*/  IADD3 R25, PT, PT, R25, UR6, RZ ;  /* 0x0000000619197c10 */ /* 0x000fe2000fffe0ff */
[----:B-1----:R-:W-:-:S03]  /*0780*/  IMAD.WIDE R26, R27, 0x4, R12 ;  /* 0x000000041b1a7825 */ /* 0x002fc600078e020c */
[----:B------:R-:W-:Y:S01]  /*0790*/  ISETP.GE.AND P2, PT, R25, R2, PT ;  /* 0x000000021900720c */ /* 0x000fe20003f46270 */
[----:B----4-:R-:W-:-:S05]  /*07a0*/  @P1 FMUL.FTZ R23, R23, R20 ;  /* 0x0000001417171220 */ /* 0x010fca0000410000 */
[----:B------:R2:W-:Y:S07]  /*07b0*/  STG.E desc[UR4][R26.64], R23 ;  /* 0x000000171a007986 */ /* 0x0005ee000c101904 */
[----:B------:R-:W-:Y:S05]  /*07c0*/  @!P2 BRA `(.L_x_168) ;  /* 0xfffffffc0048a947 */ /* 0x000fea000383ffff */
[----:B------:R-:W-:Y:S05]  /*07d0*/  EXIT ;  /* 0x000000000000794d */ /* 0x000fea0003800000 */
.L_x_169:
        /* <DEDUP_REMOVED lines=10> */
.L_x_721:


//--------------------- .text._ZN17fastertransformer19rebuild_padding_ia3I7__half2EEvPKT_S4_S4_PS2_S5_S5_PKiS4_S4_iiiiS7_ --------------------------
	.section	.text._ZN17fastertransformer19rebuild_padding_ia3I7__half2EEvPKT_S4_S4_PS2_S5_S5_PKiS4_S4_iiiiS7_,"ax",@progbits
	.align	128
        .global         _ZN17fastertransformer19rebuild_padding_ia3I7__half2EEvPKT_S4_S4_PS2_S5_S5_PKiS4_S4_iiiiS7_
        .type           _ZN17fastertransformer19rebuild_padding_ia3I7__half2EEvPKT_S4_S4_PS2_S5_S5_PKiS4_S4_iiiiS7_,@function
        .size           _ZN17fastertransformer19rebuild_padding_ia3I7__half2EEvPKT_S4_S4_PS2_S5_S5_PKiS4_S4_iiiiS7_,(.L_x_722 - _ZN17fastertransformer19rebuild_padding_ia3I7__half2EEvPKT_S4_S4_PS2_S5_S5_PKiS4_S4_iiiiS7_)
        .other          _ZN17fastertransformer19rebuild_padding_ia3I7__half2EEvPKT_S4_S4_PS2_S5_S5_PKiS4_S4_iiiiS7_,@"STO_CUDA_ENTRY STV_DEFAULT"
_ZN17fastertransformer19rebuild_padding_ia3I7__half2EEvPKT_S4_S4_PS2_S5_S5_PKiS4_S4_iiiiS7_:
.text._ZN17fastertransformer19rebuild_padding_ia3I7__half2EEvPKT_S4_S4_PS2_S5_S5_PKiS4_S4_iiiiS7_:
        /* <DEDUP_REMOVED lines=79> */
.L_x_172:
[----:B--2---:R-:W-:-:S05]  /*04f0*/  IADD3 R37, PT, PT, R5, R33, RZ ;  /* 0x0000002105257210 */ /* 0x004fca0007ffe0ff */
[----:B0-----:R-:W-:-:S05]  /*0500*/  IMAD.WIDE R22, R37, 0x4, R20 ;  /* 0x0000000425167825 */ /* 0x001fca00078e0214 */
[----:B------:R0:W2:Y:S01]  /*0510*/  LDG.E.CONSTANT R32, desc[UR4][R22.64] ;  /* 0x0000000416207981 */ /* 0x0000a2000c1e9900 */
        /* <DEDUP_REMOVED lines=23> */
[----:B------:R-:W3:Y:S02]  /*0690*/  LDG.E.CONSTANT R22, desc[UR4][R22.64] ;  /* 0x0000000416167981 */ /* 0x000ee4000c1e9900 */
[----:B------:R-:W-:-:S06]  /*06a0*/  IMAD.WIDE R36, R37, 0x4, R16 ;  /* 0x0000000425247825 */ /* 0x000fcc00078e0210 */
[----:B------:R-:W4:Y:S04]  /*06b0*/  LDG.E.CONSTANT R37, desc[UR4][R36.64] ;  /* 0x0000000424257981 */ /* 0x000f28000c1e9900 */
[----:B--2---:R2:W-:Y:S04]  /*06c0*/  STG.E desc[UR4][R34.64], R32 ;  /* 0x0000002022007986 */ /* 0x0045e8000c101904 */
[----:B------:R-:W3:Y:S01]  /*06d0*/  LDG.E R25, desc[UR4][R24.64] ;  /* 0x0000000418197981 */ /* 0x000ee2000c1e1900 */
[----:B------:R-:W-:-:S04]  /*06e0*/  IMAD.WIDE R26, R29, 0x4, R12 ;  /* 0x000000041d1a7825 */ /* 0x000fc800078e020c */
[----:B------:R-:W-:-:S04]  /*06f0*/  IMAD.WIDE R28, R29, 0x4, R10 ;  /* 0x000000041d1c7825 */ /* 0x000fc800078e020a */
[----:B------:R-:W-:-:S05]  /*0700*/  VIADD R33, R33, UR6 ;  /* 0x0000000621217c36 */ /* 0x000fca0008000000 */
[----:B------:R-:W-:Y:S01]  /*0710*/  ISETP.GE.AND P1, PT, R33, R2, PT ;  /* 0x000000022100720c */ /* 0x000fe20003f26270 */
[----:B---3--:R-:W-:-:S05]  /*0720*/  HFMA2 R25, R22, R25, -RZ ;  /* 0x0000001916197231 */ /* 0x008fca00001000ff */
[----:B------:R2:W-:Y:S04]  /*0730*/  STG.E desc[UR4][R26.64], R25 ;  /* 0x000000191a007986 */ /* 0x0005e8000c101904 */
[----:B----4-:R2:W-:Y:S03]  /*0740*/  STG.E desc[UR4][R28.64], R37 ;  /* 0x000000251c007986 */ /* 0x0105e6000c101904 */
[----:B------:R-:W-:Y:S05]  /*0750*/  @!P1 BRA `(.L_x_172) ;  /* 0xfffffffc00649947 */ /* 0x000fea000383ffff */
[----:B------:R-:W-:Y:S05]  /*0760*/  EXIT ;  /* 0x000000000000794d */ /* 0x000fea0003800000 */
.L_x_171:
        /* <DEDUP_REMOVED lines=20> */
.L_x_173:
[----:B------:R-:W-:-:S05]  /*08b0*/  IADD3 R29, PT, PT, R5, R33, RZ ;  /* 0x00000021051d7210 */ /* 0x000fca0007ffe0ff */
[----:B0-----:R-:W-:-:S05]  /*08c0*/  IMAD.WIDE R22, R29, 0x4, R10 ;  /* 0x000000041d167825 */ /* 0x001fca00078e020a */
[----:B------:R0:W2:Y:S01]  /*08d0*/  LDG.E.CONSTANT R32, desc[UR4][R22.64] ;  /* 0x0000000416207981 */ /* 0x0000a2000c1e9900 */
[-C--:B------:R-:W-:Y:S02]  /*08e0*/  IABS R26, R33.reuse ;  /* 0x00000021001a7213 */ /* 0x080fe40000000000 */
[----:B-1----:R-:W-:Y:S02]  /*08f0*/  IABS R27, R8 ;  /* 0x00000008001b7213 */ /* 0x002fe40000000000 */
        /* <DEDUP_REMOVED lines=22> */
[----:B------:R-:W3:Y:S04]  /*0a60*/  LDG.E.CONSTANT R24, desc[UR4][R24.64] ;  /* 0x0000000418187981 */ /* 0x000ee8000c1e9900 */
[----:B--2---:R0:W-:Y:S04]  /*0a70*/  STG.E desc[UR4][R26.64], R32 ;  /* 0x000000201a007986 */ /* 0x0041e8000c101904 */
[----:B------:R1:W3:Y:S01]  /*0a80*/  LDG.E R31, desc[UR4][R22.64] ;  /* 0x00000004161f7981 */ /* 0x0002e2000c1e1900 */
[----:B------:R-:W-:-:S06]  /*0a90*/  IMAD.WIDE R28, R29, 0x4, R14 ;  /* 0x000000041d1c7825 */ /* 0x000fcc00078e020e */
[----:B------:R-:W0:Y:S01]  /*0aa0*/  LDG.E.CONSTANT R28, desc[UR4][R28.64] ;  /* 0x000000041c1c7981 */ /* 0x000e22000c1e9900 */
[----:B-1----:R-:W1:Y:S02]  /*0ab0*/  LDC.64 R22, c[0x0][0x3c0] ;  /* 0x0000f000ff167b82 */ /* 0x002e640000000a00 */
[----:B-1----:R-:W-:-:S04]  /*0ac0*/  IMAD.WIDE R36, R37, 0x4, R22 ;  /* 0x0000000425247825 */ /* 0x002fc800078e0216 */
[----:B---3--:R-:W-:Y:S02]  /*0ad0*/  HMUL2 R34, R24, R31 ;  /* 0x0000001f18227232 */ /* 0x008fe40000000000 */
[----:B------:R-:W-:-:S05]  /*0ae0*/  IMAD.WIDE R30, R35, 0x4, R18 ;  /* 0x00000004231e7825 */ /* 0x000fca00078e0212 */
[----:B------:R1:W-:Y:S04]  /*0af0*/  STG.E desc[UR4][R30.64], R34 ;  /* 0x000000221e007986 */ /* 0x0003e8000c101904 */
[----:B------:R-:W0:Y:S01]  /*0b00*/  LDG.E R37, desc[UR4][R36.64] ;  /* 0x0000000424257981 */ /* 0x000e22000c1e1900 */
[----:B------:R-:W-:-:S04]  /*0b10*/  IMAD.WIDE R24, R35, 0x4, R20 ;  /* 0x0000000423187825 */ /* 0x000fc800078e0214 */
[----:B------:R-:W-:-:S05]  /*0b20*/  VIADD R33, R33, UR6 ;  /* 0x0000000621217c36 */ /* 0x000fca0008000000 */
[----:B------:R-:W-:Y:S01]  /*0b30*/  ISETP.GE.AND P1, PT, R33, R2, PT ;  /* 0x000000022100720c */ /* 0x000fe20003f26270 */
[----:B0-----:R-:W-:-:S05]  /*0b40*/  HFMA2 R27, R28, R37, -RZ ;  /* 0x000000251c1b7231 */ /* 0x001fca00001000ff */
[----:B------:R1:W-:Y:S07]  /*0b50*/  STG.E desc[UR4][R24.64], R27 ;  /* 0x0000001b18007986 */ /* 0x0003ee000c101904 */
[----:B------:R-:W-:Y:S05]  /*0b60*/  @!P1 BRA `(.L_x_173) ;  /* 0xfffffffc00509947 */ /* 0x000fea000383ffff */
[----:B------:R-:W-:Y:S05]  /*0b70*/  EXIT ;  /* 0x000000000000794d */ /* 0x000fea0003800000 */
.L_x_170:
        /* <DEDUP_REMOVED lines=21> */
.L_x_175:
[----:B--2---:R-:W-:-:S05]  /*0cd0*/  IADD3 R21, PT, PT, R5, R33, RZ ;  /* 0x0000002105157210 */ /* 0x004fca0007ffe0ff */
[----:B0-----:R-:W-:-:S04]  /*0ce0*/  IMAD.WIDE R22, R21, 0x4, R6 ;  /* 0x0000000415167825 */ /* 0x001fc800078e0206 */
[C---:B-1----:R-:W-:Y:S01]  /*0cf0*/  IMAD.WIDE R18, R21.reuse, 0x4, R8 ;  /* 0x0000000415127825 */ /* 0x042fe200078e0208 */
[----:B------:R-:W2:Y:S03]  /*0d00*/  LDG.E.CONSTANT R27, desc[UR4][R22.64] ;  /* 0x00000004161b7981 */ /* 0x000ea6000c1e9900 */
[----:B------:R-:W-:Y:S01]  /*0d10*/  IMAD.WIDE R20, R21, 0x4, R10 ;  /* 0x0000000415147825 */ /* 0x000fe200078e020a */
[----:B------:R0:W3:Y:S04]  /*0d20*/  LDG.E.CONSTANT R29, desc[UR4][R18.64] ;  /* 0x00000004121d7981 */ /* 0x0000e8000c1e9900 */
[----:B------:R1:W4:Y:S01]  /*0d30*/  LDG.E.CONSTANT R31, desc[UR4][R20.64] ;  /* 0x00000004141f7981 */ /* 0x000322000c1e9900 */
        /* <DEDUP_REMOVED lines=24> */
[----:B--2---:R2:W-:Y:S04]  /*0ec0*/  STG.E desc[UR4][R18.64], R27 ;  /* 0x0000001b12007986 */ /* 0x0045e8000c101904 */
[----:B---3--:R2:W-:Y:S04]  /*0ed0*/  STG.E desc[UR4][R20.64], R29 ;  /* 0x0000001d14007986 */ /* 0x0085e8000c101904 */
[----:B----4-:R2:W-:Y:S04]  /*0ee0*/  STG.E desc[UR4][R22.64], R31 ;  /* 0x0000001f16007986 */ /* 0x0105e8000c101904 */
[----:B------:R-:W-:Y:S05]  /*0ef0*/  @!P1 BRA `(.L_x_175) ;  /* 0xfffffffc00749947 */ /* 0x000fea000383ffff */
[----:B------:R-:W-:Y:S05]  /*0f00*/  EXIT ;  /* 0x000000000000794d */ /* 0x000fea0003800000 */
.L_x_174:
        /* <DEDUP_REMOVED lines=21> */
.L_x_176:
[----:B------:R-:W-:-:S04]  /*1060*/  IMAD.IADD R27, R5, 0x1, R33 ;  /* 0x00000001051b7824 */ /* 0x000fc800078e0221 */
[----:B-1----:R-:W-:-:S04]  /*1070*/  IMAD.WIDE R22, R27, 0x4, R8 ;  /* 0x000000041b167825 */ /* 0x002fc800078e0208 */
[----:B0-----:R-:W-:Y:S01]  /*1080*/  IMAD.WIDE R24, R27, 0x4, R10 ;  /* 0x000000041b187825 */ /* 0x001fe200078e020a */
[----:B------:R0:W2:Y:S04]  /*1090*/  LDG.E.CONSTANT R37, desc[UR4][R22.64] ;  /* 0x0000000416257981 */ /* 0x0000a8000c1e9900 */
[----:B------:R1:W3:Y:S01]  /*10a0*/  LDG.E.CONSTANT R35, desc[UR4][R24.64] ;  /* 0x0000000418237981 */ /* 0x0002e2000c1e9900 */
        /* <DEDUP_REMOVED lines=21> */
[C---:B------:R-:W-:Y:S01]  /*1200*/  IMAD.WIDE R30, R32.reuse, 0x4, R14 ;  /* 0x00000004201e7825 */ /* 0x040fe200078e020e */
[----:B------:R0:W5:Y:S03]  /*1210*/  LDG.E.CONSTANT R34, desc[UR4][R22.64] ;  /* 0x0000000416227981 */ /* 0x000166000c1e9900 */
[----:B------:R-:W-:-:S04]  /*1220*/  IMAD.WIDE R24, R32, 0x4, R16 ;  /* 0x0000000420187825 */ /* 0x000fc800078e0210 */
[----:B----4-:R-:W-:Y:S01]  /*1230*/  IMAD.WIDE R26, R26, 0x4, R20 ;  /* 0x000000041a1a7825 */ /* 0x010fe200078e0214 */
[----:B--2---:R1:W-:Y:S04]  /*1240*/  STG.E desc[UR4][R30.64], R37 ;  /* 0x000000251e007986 */ /* 0x0043e8000c101904 */
[----:B---3--:R1:W-:Y:S04]  /*1250*/  STG.E desc[UR4][R24.64], R35 ;  /* 0x0000002318007986 */ /* 0x0083e8000c101904 */
[----:B------:R-:W5:Y:S01]  /*1260*/  LDG.E R27, desc[UR4][R26.64] ;  /* 0x000000041a1b7981 */ /* 0x000f62000c1e1900 */
[----:B0-----:R-:W-:Y:S01]  /*1270*/  IMAD.WIDE R22, R32, 0x4, R18 ;  /* 0x0000000420167825 */ /* 0x001fe200078e0212 */
[----:B------:R-:W-:-:S04]  /*1280*/  IADD3 R33, PT, PT, R33, UR6, RZ ;  /* 0x0000000621217c10 */ /* 0x000fc8000fffe0ff */
[----:B------:R-:W-:Y:S01]  /*1290*/  ISETP.GE.AND P1, PT, R33, R2, PT ;  /* 0x000000022100720c */ /* 0x000fe20003f26270 */
[----:B-----5:R-:W-:-:S05]  /*12a0*/  HMUL2 R34, R34, R27 ;  /* 0x0000001b22227232 */ /* 0x020fca0000000000 */
[----:B------:R1:W-:Y:S07]  /*12b0*/  STG.E desc[UR4][R22.64], R34 ;  /* 0x0000002216007986 */ /* 0x0003ee000c101904 */
[----:B------:R-:W-:Y:S05]  /*12c0*/  @!P1 BRA `(.L_x_176) ;  /* 0xfffffffc00649947 */ /* 0x000fea000383ffff */
[----:B------:R-:W-:Y:S05]  /*12d0*/  EXIT ;  /* 0x000000000000794d */ /* 0x000fea0003800000 */
.L_x_177:
        /* <DEDUP_REMOVED lines=10> */
.L_x_722:


//--------------------- .text._ZN17fastertransformer9transposeI6__halfEEvPKT_PS2_iiiiPKfi --------------------------
	.section	.text._ZN17fastertransformer9transposeI6__halfEEvPKT_PS2_iiiiPKfi,"ax",@progbits
	.align	128
        .global         _ZN17fastertransformer9transposeI6__halfEEvPKT_PS2_iiiiPKfi
        .type           _ZN17fastertransformer9transposeI6__halfEEvPKT_PS2_iiiiPKfi,@function
        .size           _ZN17fastertransformer9transposeI6__halfEEvPKT_PS2_iiiiPKfi,(.L_x_723 - _ZN17fastertransformer9transposeI6__halfEEvPKT_PS2_iiiiPKfi)
        .other          _ZN17fastertransformer9transposeI6__halfEEvPKT_PS2_iiiiPKfi,@"STO_CUDA_ENTRY STV_DEFAULT"
_ZN17fastertransformer9transposeI6__halfEEvPKT_PS2_iiiiPKfi:
.text._ZN17fastertransformer9transposeI6__halfEEvPKT_PS2_iiiiPKfi:
[----:B------:R-:W-:Y:S08]  /*0000*/  LDC R1, c[0x0][0x37c] ;  /* 0x0000df00ff017b82 */ /* 0x000ff00000000800 */
[----:B------:R-:W0:Y:S01]  /*0010*/  LDC R0, c[0x0][0x3a8] ;  /* 0x0000ea00ff007b82 */ /* 0x000e220000000800 */
[----:B------:R-:W1:Y:S01]  /*0020*/  S2R R3, SR_TID.X ;  /* 0x0000000000037919 */ /* 0x000e620000002100 */
[----:B------:R-:W2:Y:S06]  /*0030*/  LDCU.64 UR6, c[0x0][0x358] ;  /* 0x00006b00ff0677ac */ /* 0x000eac0008000a00 */
[----:B------:R-:W1:Y:S01]  /*0040*/  S2UR UR4, SR_CTAID.X ;  /* 0x00000000000479c3 */ /* 0x000e620000002500 */
[----:B0-----:R-:W-:-:S07]  /*0050*/  ISETP.NE.AND P0, PT, R0, 0x2, PT ;  /* 0x000000020000780c */ /* 0x001fce0003f05270 */
[----:B------:R-:W1:Y:S08]  /*0060*/  LDC R0, c[0x0][0x360] ;  /* 0x0000d800ff007b82 */ /* 0x000e700000000800 */
[----:B------:R-:W0:Y:S08]  /*0070*/  @!P0 LDC.64 R4, c[0x0][0x380] ;  /* 0x0000e000ff048b82 */ /* 0x000e300000000a00 */
[----:B------:R-:W3:Y:S01]  /*0080*/  @!P0 LDC.64 R12, c[0x0][0x3a0] ;  /* 0x0000e800ff0c8b82 */ /* 0x000ee20000000a00 */
[----:B-1----:R-:W-:Y:S01]  /*0090*/  IMAD R0, R0, UR4, R3 ;  /* 0x0000000400007c24 */ /* 0x002fe2000f8e0203 */
[----:B------:R-:W1:Y:S06]  /*00a0*/  LDCU UR4, c[0x0][0x394] ;  /* 0x00007280ff0477ac */ /* 0x000e6c0008000800 */
[----:B------:R-:W1:Y:S01]  /*00b0*/  LDC.64 R2, c[0x0][0x398] ;  /* 0x0000e600ff027b82 */ /* 0x000e620000000a00 */
[----:B0-----:R-:W-:-:S05]  /*00c0*/  @!P0 IMAD.WIDE R4, R0, 0x2, R4 ;  /* 0x0000000200048825 */ /* 0x001fca00078e0204 */
[----:B--2---:R-:W2:Y:S04]  /*00d0*/  @!P0 LDG.E.U16 R7, desc[UR6][R4.64] ;  /* 0x0000000604078981 */ /* 0x004ea8000c1e1500 */
[----:B---3--:R0:W3:Y:S01]  /*00e0*/  @!P0 LDG.E R6, desc[UR6][R12.64] ;  /* 0x000000060c068981 */ /* 0x0080e2000c1e1900 */
[----:B------:R-:W-:Y:S01]  /*00f0*/  ISETP.GE.AND P2, PT, R0, RZ, PT ;  /* 0x000000ff0000720c */ /* 0x000fe20003f46270 */
[----:B-1----:R-:W-:Y:S02]  /*0100*/  IMAD R9, R3, UR4, RZ ;  /* 0x0000000403097c24 */ /* 0x002fe4000f8e02ff */
[----:B------:R-:W-:Y:S02]  /*0110*/  IMAD R10, R2, UR4, RZ ;  /* 0x00000004020a7c24 */ /* 0x000fe4000f8e02ff */
[----:B0-----:R-:W-:Y:S01]  /*0120*/  IMAD.MOV.U32 R12, RZ, RZ, RZ ;  /* 0x000000ffff0c7224 */ /* 0x001fe200078e00ff */
[----:B------:R-:W-:Y:S01]  /*0130*/  IABS R8, R9 ;  /* 0x0000000900087213 */ /* 0x000fe20000000000 */
[----:B------:R-:W-:-:S03]  /*0140*/  IMAD R11, R10, R3, RZ ;  /* 0x000000030a0b7224 */ /* 0x000fc600078e02ff */
[----:B------:R-:W0:Y:S02]  /*0150*/  I2F.RP R10, R8 ;  /* 0x00000008000a7306 */ /* 0x000e240000209400 */
[----:B------:R-:W-:-:S06]  /*0160*/  IABS R4, R11 ;  /* 0x0000000b00047213 */ /* 0x000fcc0000000000 */
[----:B------:R-:W1:Y:S08]  /*0170*/  I2F.RP R5, R4 ;  /* 0x0000000400057306 */ /* 0x000e700000209400 */
[----:B0-----:R-:W0:Y:S08]  /*0180*/  MUFU.RCP R10, R10 ;  /* 0x0000000a000a7308 */ /* 0x001e300000001000 */
[----:B-1----:R-:W1:Y:S01]  /*0190*/  MUFU.RCP R5, R5 ;  /* 0x0000000500057308 */ /* 0x002e620000001000 */
[----:B0-----:R-:W-:Y:S01]  /*01a0*/  VIADD R13, R10, 0xffffffe ;  /* 0x0ffffffe0a0d7836 */ /* 0x001fe20000000000 */
[----:B------:R-:W-:-:S06]  /*01b0*/  IABS R10, R3 ;  /* 0x00000003000a7213 */ /* 0x000fcc0000000000 */
[----:B------:R-:W-:Y:S01]  /*01c0*/  I2F.RP R18, R10 ;  /* 0x0000000a00127306 */ /* 0x000fe20000209400 */
[----:B-1----:R-:W-:-:S07]  /*01d0*/  VIADD R14, R5, 0xffffffe ;  /* 0x0ffffffe050e7836 */ /* 0x002fce0000000000 */
[----:B------:R-:W0:Y:S08]  /*01e0*/  F2I.FTZ.U32.TRUNC.NTZ R13, R13 ;  /* 0x0000000d000d7305 */ /* 0x000e30000021f000 */
[----:B------:R1:W4:Y:S01]  /*01f0*/  F2I.FTZ.U32.TRUNC.NTZ R15, R14 ;  /* 0x0000000e000f7305 */ /* 0x000322000021f000 */
[----:B0-----:R-:W-:-:S07]  /*0200*/  IADD3 R17, PT, PT, RZ, -R13, RZ ;  /* 0x8000000dff117210 */ /* 0x001fce0007ffe0ff */
[----:B------:R-:W0:Y:S01]  /*0210*/  MUFU.RCP R18, R18 ;  /* 0x0000001200127308 */ /* 0x000e220000001000 */
[----:B-1----:R-:W-:Y:S01]  /*0220*/  IABS R14, R9 ;  /* 0x00000009000e7213 */ /* 0x002fe20000000000 */
[----:B------:R-:W-:-:S03]  /*0230*/  IMAD R17, R17, R8, RZ ;  /* 0x0000000811117224 */ /* 0x000fc600078e02ff */
[----:B------:R-:W-:Y:S01]  /*0240*/  IADD3 R19, PT, PT, RZ, -R14, RZ ;  /* 0x8000000eff137210 */ /* 0x000fe20007ffe0ff */
[----:B------:R-:W-:Y:S02]  /*0250*/  IMAD.MOV.U32 R14, RZ, RZ, RZ ;  /* 0x000000ffff0e7224 */ /* 0x000fe400078e00ff */
[----:B----4-:R-:W-:Y:S02]  /*0260*/  IMAD.MOV R5, RZ, RZ, -R15 ;  /* 0x000000ffff057224 */ /* 0x010fe400078e0a0f */
[----:B------:R-:W-:Y:S01]  /*0270*/  IMAD.HI.U32 R12, R13, R17, R12 ;  /* 0x000000110d0c7227 */ /* 0x000fe200078e000c */
[----:B------:R-:W-:Y:S02]  /*0280*/  IABS R13, R0 ;  /* 0x00000000000d7213 */ /* 0x000fe40000000000 */
[----:B------:R-:W-:Y:S01]  /*0290*/  IABS R17, R11 ;  /* 0x0000000b00117213 */ /* 0x000fe20000000000 */
[----:B------:R-:W-:-:S04]  /*02a0*/  IMAD R5, R5, R4, RZ ;  /* 0x0000000405057224 */ /* 0x000fc800078e02ff */
[----:B------:R-:W-:Y:S01]  /*02b0*/  IMAD.HI.U32 R16, R15, R5, R14 ;  /* 0x000000050f107227 */ /* 0x000fe200078e000e */
[----:B------:R-:W-:-:S03]  /*02c0*/  MOV R14, R19 ;  /* 0x00000013000e7202 */ /* 0x000fc60000000f00 */
[----:B------:R-:W-:-:S04]  /*02d0*/  IMAD.HI.U32 R5, R12, R13, RZ ;  /* 0x0000000d0c057227 */ /* 0x000fc800078e00ff */
[----:B------:R-:W-:Y:S02]  /*02e0*/  IMAD.MOV R20, RZ, RZ, -R17 ;  /* 0x000000ffff147224 */ /* 0x000fe400078e0a11 */
[----:B------:R-:W-:Y:S01]  /*02f0*/  IMAD.HI.U32 R15, R16, R13, RZ ;  /* 0x0000000d100f7227 */ /* 0x000fe200078e00ff */
[----:B0-----:R-:W-:-:S03]  /*0300*/  IADD3 R16, PT, PT, R18, 0xffffffe, RZ ;  /* 0x0ffffffe12107810 */ /* 0x001fc60007ffe0ff */
[--C-:B------:R-:W-:Y:S02]  /*0310*/  IMAD R17, R5, R14, R13.reuse ;  /* 0x0000000e05117224 */ /* 0x100fe400078e020d */
[----:B------:R-:W-:-:S03]  /*0320*/  IMAD R5, R15, R20, R13 ;  /* 0x000000140f057224 */ /* 0x000fc600078e020d */
[----:B------:R-:W-:Y:S02]  /*0330*/  ISETP.GT.U32.AND P1, PT, R8, R17, PT ;  /* 0x000000110800720c */ /* 0x000fe40003f24070 */
[----:B------:R-:W-:-:S11]  /*0340*/  ISETP.GT.U32.AND P4, PT, R4, R5, PT ;  /* 0x000000050400720c */ /* 0x000fd60003f84070 */
[----:B------:R-:W-:Y:S02]  /*0350*/  @!P1 IMAD.IADD R17, R17, 0x1, -R8 ;  /* 0x0000000111119824 */ /* 0x000fe400078e0a08 */
[----:B------:R-:W-:Y:S02]  /*0360*/  @!P4 IMAD.IADD R5, R5, 0x1, -R4 ;  /* 0x000000010505c824 */ /* 0x000fe400078e0a04 */
[----:B------:R-:W-:Y:S01]  /*0370*/  @!P4 VIADD R15, R15, 0x1 ;  /* 0x000000010f0fc836 */ /* 0x000fe20000000000 */
[----:B------:R-:W-:Y:S02]  /*0380*/  ISETP.GT.U32.AND P5, PT, R8, R17, PT ;  /* 0x000000110800720c */ /* 0x000fe40003fa4070 */
[----:B------:R-:W-:Y:S02]  /*0390*/  ISETP.GE.U32.AND P3, PT, R5, R4, PT ;  /* 0x000000040500720c */ /* 0x000fe40003f66070 */
[----:B------:R0:W1:Y:S01]  /*03a0*/  F2I.FTZ.U32.TRUNC.NTZ R5, R16 ;  /* 0x0000001000057305 */ /* 0x000062000021f000 */
[----:B------:R-:W-:-:S02]  /*03b0*/  LOP3.LUT R4, R0, R11, RZ, 0x3c, !PT ;  /* 0x0000000b00047212 */ /* 0x000fc400078e3cff */
[----:B------:R-:W-:Y:S02]  /*03c0*/  ISETP.NE.AND P4, PT, R11, RZ, PT ;  /* 0x000000ff0b00720c */ /* 0x000fe40003f85270 */
[----:B------:R-:W-:Y:S01]  /*03d0*/  ISETP.GE.AND P1, PT, R4, RZ, PT ;  /* 0x000000ff0400720c */ /* 0x000fe20003f26270 */
[----:B------:R-:W-:-:S03]  /*03e0*/  IMAD.MOV.U32 R4, RZ, RZ, RZ ;  /* 0x000000ffff047224 */ /* 0x000fc600078e00ff */
[----:B------:R-:W-:Y:S01]  /*03f0*/  @!P5 IMAD.IADD R17, R17, 0x1, -R8 ;  /* 0x000000011111d824 */ /* 0x000fe200078e0a08 */
[----:B0-----:R-:W-:Y:S02]  /*0400*/  LOP3.LUT R16, RZ, R9, RZ, 0x33, !PT ;  /* 0x00000009ff107212 */ /* 0x001fe400078e33ff */
[----:B------:R-:W-:Y:S01]  /*0410*/  @P3 IADD3 R15, PT, PT, R15, 0x1, RZ ;  /* 0x000000010f0f3810 */ /* 0x000fe20007ffe0ff */
[----:B------:R-:W-:Y:S01]  /*0420*/  @!P2 IMAD.MOV R17, RZ, RZ, -R17 ;  /* 0x000000ffff11a224 */ /* 0x000fe200078e0a11 */
[----:B------:R-:W-:Y:S01]  /*0430*/  ISETP.NE.AND P3, PT, R9, RZ, PT ;  /* 0x000000ff0900720c */ /* 0x000fe20003f65270 */
[----:B-1----:R-:W-:-:S03]  /*0440*/  IMAD.MOV R19, RZ, RZ, -R5 ;  /* 0x000000ffff137224 */ /* 0x002fc600078e0a05 */
[----:B------:R-:W-:Y:S01]  /*0450*/  SEL R18, R16, R17, !P3 ;  /* 0x0000001110127207 */ /* 0x000fe20005800000 */
[----:B------:R-:W-:Y:S01]  /*0460*/  IMAD R17, R19, R10, RZ ;  /* 0x0000000a13117224 */ /* 0x000fe200078e02ff */
[----:B------:R-:W-:Y:S02]  /*0470*/  @!P1 IADD3 R15, PT, PT, -R15, RZ, RZ ;  /* 0x000000ff0f0f9210 */ /* 0x000fe40007ffe1ff */
[----:B------:R-:W-:Y:S01]  /*0480*/  IABS R19, R18 ;  /* 0x0000001200137213 */ /* 0x000fe20000000000 */
[----:B------:R-:W-:Y:S01]  /*0490*/  IMAD.HI.U32 R22, R5, R17, R4 ;  /* 0x0000001105167227 */ /* 0x000fe200078e0004 */
[----:B------:R-:W-:Y:S02]  /*04a0*/  @!P4 LOP3.LUT R15, RZ, R11, RZ, 0x33, !PT ;  /* 0x0000000bff0fc212 */ /* 0x000fe400078e33ff */
[----:B------:R-:W-:Y:S02]  /*04b0*/  MOV R17, R19 ;  /* 0x0000001300117202 */ /* 0x000fe40000000f00 */
[----:B------:R-:W-:Y:S01]  /*04c0*/  LOP3.LUT R18, R18, R3, RZ, 0x3c, !PT ;  /* 0x0000000312127212 */ /* 0x000fe200078e3cff */
[----:B------:R-:W-:-:S02]  /*04d0*/  IMAD.MOV R20, RZ, RZ, -R15 ;  /* 0x000000ffff147224 */ /* 0x000fc400078e0a0f */
[----:B------:R-:W-:-:S04]  /*04e0*/  IMAD.HI.U32 R4, R22, R17, RZ ;  /* 0x0000001116047227 */ /* 0x000fc800078e00ff */
[----:B------:R-:W-:Y:S02]  /*04f0*/  IMAD R20, R11, R20, R0 ;  /* 0x000000140b147224 */ /* 0x000fe400078e0200 */
[----:B------:R-:W-:Y:S02]  /*0500*/  IMAD.MOV R11, RZ, RZ, -R4 ;  /* 0x000000ffff0b7224 */ /* 0x000fe400078e0a04 */
[----:B------:R-:W-:Y:S01]  /*0510*/  IMAD.HI.U32 R22, R22, R13, RZ ;  /* 0x0000000d16167227 */ /* 0x000fe200078e00ff */
[----:B------:R-:W-:Y:S02]  /*0520*/  IABS R5, R20 ;  /* 0x0000001400057213 */ /* 0x000fe40000000000 */
[----:B------:R-:W-:Y:S01]  /*0530*/  LOP3.LUT R9, R20, R9, RZ, 0x3c, !PT ;  /* 0x0000000914097212 */ /* 0x000fe200078e3cff */
[----:B------:R-:W-:Y:S02]  /*0540*/  IMAD R17, R10, R11, R17 ;  /* 0x0000000b0a117224 */ /* 0x000fe400078e0211 */
[----:B------:R-:W-:-:S03]  /*0550*/  IMAD.HI.U32 R11, R12, R5, RZ ;  /* 0x000000050c0b7227 */ /* 0x000fc600078e00ff */
[----:B------:R-:W-:Y:S01]  /*0560*/  ISETP.GT.U32.AND P1, PT, R10, R17, PT ;  /* 0x000000110a00720c */ /* 0x000fe20003f24070 */
[----:B------:R-:W-:Y:S02]  /*0570*/  IMAD R5, R11, R14, R5 ;  /* 0x0000000e0b057224 */ /* 0x000fe400078e0205 */
[----:B------:R-:W-:-:S03]  /*0580*/  IMAD.MOV R22, RZ, RZ, -R22 ;  /* 0x000000ffff167224 */ /* 0x000fc600078e0a16 */
[----:B------:R-:W-:Y:S01]  /*0590*/  ISETP.GT.U32.AND P4, PT, R8, R5, PT ;  /* 0x000000050800720c */ /* 0x000fe20003f84070 */
[----:B------:R-:W-:-:S05]  /*05a0*/  IMAD R13, R10, R22, R13 ;  /* 0x000000160a0d7224 */ /* 0x000fca00078e020d */
[----:B------:R-:W-:Y:S01]  /*05b0*/  ISETP.GT.U32.AND P5, PT, R10, R13, PT ;  /* 0x0000000d0a00720c */ /* 0x000fe20003fa4070 */
[----:B------:R-:W-:Y:S01]  /*05c0*/  @!P1 VIADD R4, R4, 0x1 ;  /* 0x0000000104049836 */ /* 0x000fe20000000000 */
[-C--:B------:R-:W-:Y:S02]  /*05d0*/  @!P1 IADD3 R17, PT, PT, R17, -R10.reuse, RZ ;  /* 0x8000000a11119210 */ /* 0x080fe40007ffe0ff */
[----:B------:R-:W-:Y:S02]  /*05e0*/  ISETP.GE.AND P1, PT, R18, RZ, PT ;  /* 0x000000ff1200720c */ /* 0x000fe40003f26270 */
[----:B------:R-:W-:Y:S01]  /*05f0*/  ISETP.GE.U32.AND P6, PT, R17, R10, PT ;  /* 0x0000000a1100720c */ /* 0x000fe20003fc6070 */
[----:B------:R-:W-:Y:S01]  /*0600*/  @!P4 IMAD.IADD R5, R5, 0x1, -R8 ;  /* 0x000000010505c824 */ /* 0x000fe200078e0a08 */
[----:B------:R-:W-:-:S04]  /*0610*/  @!P4 IADD3 R11, PT, PT, R11, 0x1, RZ ;  /* 0x000000010b0bc810 */ /* 0x000fc80007ffe0ff */
[----:B------:R-:W-:Y:S01]  /*0620*/  ISETP.GE.U32.AND P4, PT, R5, R8, PT ;  /* 0x000000080500720c */ /* 0x000fe20003f86070 */
[----:B------:R-:W-:Y:S01]  /*0630*/  @!P5 IMAD.IADD R13, R13, 0x1, -R10 ;  /* 0x000000010d0dd824 */ /* 0x000fe200078e0a0a */
[----:B------:R-:W-:-:S04]  /*0640*/  LOP3.LUT R8, RZ, R3, RZ, 0x33, !PT ;  /* 0x00000003ff087212 */ /* 0x000fc800078e33ff */
[----:B------:R-:W-:Y:S02]  /*0650*/  ISETP.GT.U32.AND P5, PT, R10, R13, PT ;  /* 0x0000000d0a00720c */ /* 0x000fe40003fa4070 */
[----:B------:R-:W-:Y:S02]  /*0660*/  @P6 IADD3 R4, PT, PT, R4, 0x1, RZ ;  /* 0x0000000104046810 */ /* 0x000fe40007ffe0ff */
[----:B------:R-:W-:-:S03]  /*0670*/  ISETP.GE.AND P6, PT, R9, RZ, PT ;  /* 0x000000ff0900720c */ /* 0x000fc60003fc6270 */
[----:B------:R-:W-:Y:S02]  /*0680*/  @P4 IADD3 R11, PT, PT, R11, 0x1, RZ ;  /* 0x000000010b0b4810 */ /* 0x000fe40007ffe0ff */
[----:B------:R-:W-:-:S04]  /*0690*/  ISETP.NE.AND P4, PT, R3, RZ, PT ;  /* 0x000000ff0300720c */ /* 0x000fc80003f85270 */
[----:B------:R-:W-:-:S04]  /*06a0*/  @!P5 IMAD.IADD R13, R13, 0x1, -R10 ;  /* 0x000000010d0dd824 */ /* 0x000fc800078e0a0a */
[----:B------:R-:W-:Y:S01]  /*06b0*/  @!P6 IMAD.MOV R11, RZ, RZ, -R11 ;  /* 0x000000ffff0be224 */ /* 0x000fe200078e0a0b */
[----:B------:R-:W-:-:S04]  /*06c0*/  @!P2 IADD3 R13, PT, PT, -R13, RZ, RZ ;  /* 0x000000ff0d0da210 */ /* 0x000fc80007ffe1ff */
[----:B------:R-:W-:Y:S01]  /*06d0*/  SEL R11, R16, R11, !P3 ;  /* 0x0000000b100b7207 */ /* 0x000fe20005800000 */
[----:B--2---:R-:W-:Y:S02]  /*06e0*/  @!P0 HADD2.F32 R9, -RZ, R7.H0_H0 ;  /* 0x20000007ff098230 */ /* 0x004fe40000004100 */
[----:B------:R-:W-:Y:S02]  /*06f0*/  IMAD.MOV.U32 R7, RZ, RZ, R4 ;  /* 0x000000ffff077224 */ /* 0x000fe400078e0004 */
[----:B------:R-:W0:Y:S01]  /*0700*/  @!P0 LDC.64 R4, c[0x0][0x388] ;  /* 0x0000e200ff048b82 */ /* 0x000e220000000a00 */
[----:B---3--:R-:W-:Y:S02]  /*0710*/  @!P0 FMUL.FTZ R6, R6, R9 ;  /* 0x0000000906068220 */ /* 0x008fe40000410000 */
[----:B------:R-:W-:-:S04]  /*0720*/  @!P1 IADD3 R7, PT, PT, -R7, RZ, RZ ;  /* 0x000000ff07079210 */ /* 0x000fc80007ffe1ff */
[C---:B------:R-:W-:Y:S01]  /*0730*/  SEL R10, R8.reuse, R7, !P4 ;  /* 0x00000007080a7207 */ /* 0x040fe20006000000 */
[----:B------:R-:W1:Y:S01]  /*0740*/  @!P0 F2I.S8.NTZ R6, R6 ;  /* 0x0000000600068305 */ /* 0x000e620000202100 */
[----:B------:R-:W-:-:S03]  /*0750*/  SEL R8, R8, R13, !P4 ;  /* 0x0000000d08087207 */ /* 0x000fc60006000000 */
[----:B------:R-:W-:-:S04]  /*0760*/  IMAD R15, R15, UR4, R10 ;  /* 0x000000040f0f7c24 */ /* 0x000fc8000f8e020a */
[----:B------:R-:W-:-:S04]  /*0770*/  IMAD R15, R15, R2, R11 ;  /* 0x000000020f0f7224 */ /* 0x000fc800078e020b */
[----:B------:R-:W-:Y:S01]  /*0780*/  IMAD R15, R15, R3, R8 ;  /* 0x000000030f0f7224 */ /* 0x000fe200078e0208 */
[----:B-1----:R-:W-:-:S04]  /*0790*/  @!P0 PRMT R3, R6, 0x8880, RZ ;  /* 0x0000888006038816 */ /* 0x002fc800000000ff */
[----:B0-----:R-:W-:Y:S02]  /*07a0*/  @!P0 IADD3 R4, P1, PT, R15, R4, RZ ;  /* 0x000000040f048210 */ /* 0x001fe40007f3e0ff */
[----:B------:R-:W-:Y:S02]  /*07b0*/  @!P0 PRMT R3, R3, 0x7710, RZ ;  /* 0x0000771003038816 */ /* 0x000fe400000000ff */
[----:B------:R-:W-:-:S05]  /*07c0*/  @!P0 LEA.HI.X.SX32 R5, R15, R5, 0x1, P1 ;  /* 0x000000050f058211 */ /* 0x000fca00008f0eff */
[----:B------:R0:W-:Y:S01]  /*07d0*/  @!P0 STG.E.U8 desc[UR6][R4.64], R3 ;  /* 0x0000000304008986 */ /* 0x0001e2000c101106 */
[----:B------:R-:W-:Y:S05]  /*07e0*/  @!P0 EXIT ;  /* 0x000000000000894d */ /* 0x000fea0003800000 */
[----:B0-----:R-:W0:Y:S02]  /*07f0*/  LDC.64 R2, c[0x0][0x380] ;  /* 0x0000e000ff027b82 */ /* 0x001e240000000a00 */
[----:B0-----:R-:W-:-:S06]  /*0800*/  IMAD.WIDE R4, R0, 0x2, R2 ;  /* 0x0000000200047825 */ /* 0x001fcc00078e0202 */
[----:B------:R-:W0:Y:S01]  /*0810*/  LDC.64 R2, c[0x0][0x388] ;  /* 0x0000e200ff027b82 */ /* 0x000e220000000a00 */
[----:B------:R-:W2:Y:S01]  /*0820*/  LDG.E.U16 R5, desc[UR6][R4.64] ;  /* 0x0000000604057981 */ /* 0x000ea2000c1e1500 */
[----:B0-----:R-:W-:-:S05]  /*0830*/  IMAD.WIDE R2, R15, 0x2, R2 ;  /* 0x000000020f027825 */ /* 0x001fca00078e0202 */
[----:B--2---:R-:W-:Y:S01]  /*0840*/  STG.E.U16 desc[UR6][R2.64], R5 ;  /* 0x0000000502007986 */ /* 0x004fe2000c101506 */
[----:B------:R-:W-:Y:S05]  /*0850*/  EXIT ;  /* 0x000000000000794d */ /* 0x000fea0003800000 */
.L_x_178:
        /* <DEDUP_REMOVED lines=10> */
.L_x_723:


//--------------------- .text._ZN17fastertransformer9transposeI7__half2EEvPKT_PS2_iiiiPKfi --------------------------
	.section	.text._ZN17fastertransformer9transposeI7__half2EEvPKT_PS2_iiiiPKfi,"ax",@progbits
	.align	128
        .global         _ZN17fastertransformer9transposeI7__half2EEvPKT_PS2_iiiiPKfi
        .type           _ZN17fastertransformer9transposeI7__half2EEvPKT_PS2_iiiiPKfi,@function
        .size           _ZN17fastertransformer9transposeI7__half2EEvPKT_PS2_iiiiPKfi,(.L_x_724 - _ZN17fastertransformer9transposeI7__half2EEvPKT_PS2_iiiiPKfi)
        .other          _ZN17fastertransformer9transposeI7__half2EEvPKT_PS2_iiiiPKfi,@"STO_CUDA_ENTRY STV_DEFAULT"
_ZN17fastertransformer9transposeI7__half2EEvPKT_PS2_iiiiPKfi:
.text._ZN17fastertransformer9transposeI7__half2EEvPKT_PS2_iiiiPKfi:
[----:B------:R-:W-:Y:S08]  /*0000*/  LDC R1, c[0x0][0x37c] ;  /* 0x0000df00ff017b82 */ /* 0x000ff00000000800 */
[----:B------:R-:W0:Y:S01]  /*0010*/  LDC R2, c[0x0][0x3a8] ;  /* 0x0000ea00ff027b82 */ /* 0x000e220000000800 */
[----:B------:R-:W1:Y:S01]  /*0020*/  S2R R3, SR_TID.X ;  /* 0x0000000000037919 */ /* 0x000e620000002100 */
[----:B------:R-:W2:Y:S06]  /*0030*/  LDCU.64 UR6, c[0x0][0x358] ;  /* 0x00006b00ff0677ac */ /* 0x000eac0008000a00 */
[----:B------:R-:W1:Y:S08]  /*0040*/  S2UR UR4, SR_CTAID.X ;  /* 0x00000000000479c3 */ /* 0x000e700000002500 */
[----:B------:R-:W1:Y:S01]  /*0050*/  LDC R0, c[0x0][0x360] ;  /* 0x0000d800ff007b82 */ /* 0x000e620000000800 */
[----:B0-----:R-:W-:-:S07]  /*0060*/  ISETP.NE.AND P0, PT, R2, 0x2, PT ;  /* 0x000000020200780c */ /* 0x001fce0003f05270 */
[----:B------:R-:W0:Y:S08]  /*0070*/  LDC.64 R4, c[0x0][0x380] ;  /* 0x0000e000ff047b82 */ /* 0x000e300000000a00 */
[----:B------:R-:W3:Y:S01]  /*0080*/  @!P0 LDC.64 R12, c[0x0][0x3a0] ;  /* 0x0000e800ff0c8b82 */ /* 0x000ee20000000a00 */
[----:B-1----:R-:W-:Y:S01]  /*0090*/  IMAD R0, R0, UR4, R3 ;  /* 0x0000000400007c24 */ /* 0x002fe2000f8e0203 */
[----:B------:R-:W1:Y:S06]  /*00a0*/  LDCU UR4, c[0x0][0x394] ;  /* 0x00007280ff0477ac */ /* 0x000e6c0008000800 */
[----:B------:R-:W1:Y:S01]  /*00b0*/  LDC.64 R2, c[0x0][0x398] ;  /* 0x0000e600ff027b82 */ /* 0x000e620000000a00 */
[----:B0-----:R-:W-:-:S05]  /*00c0*/  @!P0 IMAD.WIDE R4, R0, 0x4, R4 ;  /* 0x0000000400048825 */ /* 0x001fca00078e0204 */
[----:B--2---:R0:W2:Y:S04]  /*00d0*/  @!P0 LDG.E R6, desc[UR6][R4.64] ;  /* 0x0000000604068981 */ /* 0x0040a8000c1e1900 */
[----:B---3--:R3:W4:Y:S01]  /*00e0*/  @!P0 LDG.E R7, desc[UR6][R12.64] ;  /* 0x000000060c078981 */ /* 0x008722000c1e1900 */
[----:B------:R-:W-:Y:S01]  /*00f0*/  ISETP.GE.AND P2, PT, R0, RZ, PT ;  /* 0x000000ff0000720c */ /* 0x000fe20003f46270 */
[----:B-1----:R-:W-:Y:S02]  /*0100*/  IMAD R10, R2, UR4, RZ ;  /* 0x00000004020a7c24 */ /* 0x002fe4000f8e02ff */
[----:B------:R-:W-:Y:S02]  /*0110*/  IMAD R8, R3, UR4, RZ ;  /* 0x0000000403087c24 */ /* 0x000fe4000f8e02ff */
[----:B------:R-:W-:-:S03]  /*0120*/  IMAD R11, R10, R3, RZ ;  /* 0x000000030a0b7224 */ /* 0x000fc600078e02ff */
[----:B------:R-:W-:Y:S02]  /*0130*/  IABS R9, R8 ;  /* 0x0000000800097213 */ /* 0x000fe40000000000 */
[----:B0-----:R-:W-:Y:S02]  /*0140*/  IABS R4, R11 ;  /* 0x0000000b00047213 */ /* 0x001fe40000000000 */
[----:B------:R-:W0:Y:S08]  /*0150*/  I2F.RP R10, R9 ;  /* 0x00000009000a7306 */ /* 0x000e300000209400 */
[----:B------:R-:W1:Y:S08]  /*0160*/  I2F.RP R5, R4 ;  /* 0x0000000400057306 */ /* 0x000e700000209400 */
[----:B0-----:R-:W3:Y:S08]  /*0170*/  MUFU.RCP R10, R10 ;  /* 0x0000000a000a7308 */ /* 0x001ef00000001000 */
[----:B-1----:R-:W0:Y:S01]  /*0180*/  MUFU.RCP R5, R5 ;  /* 0x0000000500057308 */ /* 0x002e220000001000 */
[----:B---3--:R-:W-:Y:S01]  /*0190*/  VIADD R13, R10, 0xffffffe ;  /* 0x0ffffffe0a0d7836 */ /* 0x008fe20000000000 */
[----:B------:R-:W-:-:S06]  /*01a0*/  IABS R10, R3 ;  /* 0x00000003000a7213 */ /* 0x000fcc0000000000 */
[----:B------:R-:W1:Y:S01]  /*01b0*/  F2I.FTZ.U32.TRUNC.NTZ R13, R13 ;  /* 0x0000000d000d7305 */ /* 0x000e62000021f000 */
[----:B0-----:R-:W-:-:S07]  /*01c0*/  VIADD R14, R5, 0xffffffe ;  /* 0x0ffffffe050e7836 */ /* 0x001fce0000000000 */
[----:B------:R0:W3:Y:S01]  /*01d0*/  F2I.FTZ.U32.TRUNC.NTZ R15, R14 ;  /* 0x0000000e000f7305 */ /* 0x0000e2000021f000 */
[----:B-1----:R-:W-:Y:S01]  /*01e0*/  IADD3 R12, PT, PT, RZ, -R13, RZ ;  /* 0x8000000dff0c7210 */ /* 0x002fe20007ffe0ff */
[----:B0-----:R-:W-:-:S04]  /*01f0*/  HFMA2 R14, -RZ, RZ, 0, 0 ;  /* 0x00000000ff0e7431 */ /* 0x001fc800000001ff */
[----:B------:R-:W-:Y:S02]  /*0200*/  IMAD R17, R12, R9, RZ ;  /* 0x000000090c117224 */ /* 0x000fe400078e02ff */
[----:B------:R-:W-:Y:S02]  /*0210*/  IMAD.MOV.U32 R12, RZ, RZ, RZ ;  /* 0x000000ffff0c7224 */ /* 0x000fe400078e00ff */
[----:B---3--:R-:W-:Y:S02]  /*0220*/  IMAD.MOV R19, RZ, RZ, -R15 ;  /* 0x000000ffff137224 */ /* 0x008fe400078e0a0f */
[----:B------:R-:W-:Y:S01]  /*0230*/  IMAD.HI.U32 R12, R13, R17, R12 ;  /* 0x000000110d0c7227 */ /* 0x000fe200078e000c */
[----:B------:R-:W-:Y:S01]  /*0240*/  IABS R13, R8 ;  /* 0x00000008000d7213 */ /* 0x000fe20000000000 */
[----:B------:R-:W0:Y:S02]  /*0250*/  I2F.RP R17, R10 ;  /* 0x0000000a00117306 */ /* 0x000e240000209400 */
[----:B------:R-:W-:-:S02]  /*0260*/  IMAD R5, R19, R4, RZ ;  /* 0x0000000413057224 */ /* 0x000fc400078e02ff */
[----:B------:R-:W-:Y:S02]  /*0270*/  IMAD.MOV R13, RZ, RZ, -R13 ;  /* 0x000000ffff0d7224 */ /* 0x000fe400078e0a0d */
[----:B------:R-:W-:Y:S01]  /*0280*/  IMAD.HI.U32 R14, R15, R5, R14 ;  /* 0x000000050f0e7227 */ /* 0x000fe200078e000e */
[----:B------:R-:W-:Y:S02]  /*0290*/  IABS R15, R0 ;  /* 0x00000000000f7213 */ /* 0x000fe40000000000 */
[----:B------:R-:W-:-:S03]  /*02a0*/  IABS R5, R11 ;  /* 0x0000000b00057213 */ /* 0x000fc60000000000 */
[-C--:B------:R-:W-:Y:S01]  /*02b0*/  IMAD.HI.U32 R16, R12, R15.reuse, RZ ;  /* 0x0000000f0c107227 */ /* 0x080fe200078e00ff */
[----:B0-----:R-:W0:Y:S03]  /*02c0*/  MUFU.RCP R17, R17 ;  /* 0x0000001100117308 */ /* 0x001e260000001000 */
[----:B------:R-:W-:Y:S02]  /*02d0*/  IMAD.MOV R5, RZ, RZ, -R5 ;  /* 0x000000ffff057224 */ /* 0x000fe400078e0a05 */
[----:B------:R-:W-:-:S04]  /*02e0*/  IMAD.HI.U32 R14, R14, R15, RZ ;  /* 0x0000000f0e0e7227 */ /* 0x000fc800078e00ff */
[--C-:B------:R-:W-:Y:S02]  /*02f0*/  IMAD R16, R16, R13, R15.reuse ;  /* 0x0000000d10107224 */ /* 0x100fe400078e020f */
[----:B------:R-:W-:-:S03]  /*0300*/  IMAD R5, R14, R5, R15 ;  /* 0x000000050e057224 */ /* 0x000fc600078e020f */
[----:B------:R-:W-:Y:S02]  /*0310*/  ISETP.GT.U32.AND P1, PT, R9, R16, PT ;  /* 0x000000100900720c */ /* 0x000fe40003f24070 */
[----:B------:R-:W-:Y:S01]  /*0320*/  ISETP.GT.U32.AND P4, PT, R4, R5, PT ;  /* 0x000000050400720c */ /* 0x000fe20003f84070 */
[----:B0-----:R-:W-:-:S10]  /*0330*/  VIADD R18, R17, 0xffffffe ;  /* 0x0ffffffe11127836 */ /* 0x001fd40000000000 */
[----:B------:R-:W-:Y:S02]  /*0340*/  @!P1 IADD3 R16, PT, PT, R16, -R9, RZ ;  /* 0x8000000910109210 */ /* 0x000fe40007ffe0ff */
[----:B------:R-:W-:Y:S01]  /*0350*/  @!P4 IMAD.IADD R5, R5, 0x1, -R4 ;  /* 0x000000010505c824 */ /* 0x000fe200078e0a04 */
[----:B------:R-:W-:Y:S02]  /*0360*/  @!P4 IADD3 R14, PT, PT, R14, 0x1, RZ ;  /* 0x000000010e0ec810 */ /* 0x000fe40007ffe0ff */
[----:B------:R-:W-:Y:S02]  /*0370*/  ISETP.GT.U32.AND P5, PT, R9, R16, PT ;  /* 0x000000100900720c */ /* 0x000fe40003fa4070 */
[----:B------:R-:W-:Y:S02]  /*0380*/  ISETP.GE.U32.AND P1, PT, R5, R4, PT ;  /* 0x000000040500720c */ /* 0x000fe40003f26070 */
[----:B------:R-:W0:Y:S01]  /*0390*/  F2I.FTZ.U32.TRUNC.NTZ R5, R18 ;  /* 0x0000001200057305 */ /* 0x000e22000021f000 */
[----:B------:R-:W-:-:S02]  /*03a0*/  LOP3.LUT R4, R0, R11, RZ, 0x3c, !PT ;  /* 0x0000000b00047212 */ /* 0x000fc400078e3cff */
[----:B------:R-:W-:Y:S02]  /*03b0*/  ISETP.NE.AND P4, PT, R11, RZ, PT ;  /* 0x000000ff0b00720c */ /* 0x000fe40003f85270 */
[----:B------:R-:W-:Y:S01]  /*03c0*/  ISETP.GE.AND P3, PT, R4, RZ, PT ;  /* 0x000000ff0400720c */ /* 0x000fe20003f66270 */
[----:B------:R-:W-:-:S03]  /*03d0*/  IMAD.MOV.U32 R4, RZ, RZ, RZ ;  /* 0x000000ffff047224 */ /* 0x000fc600078e00ff */
[----:B------:R-:W-:Y:S02]  /*03e0*/  @!P5 IMAD.IADD R16, R16, 0x1, -R9 ;  /* 0x000000011010d824 */ /* 0x000fe400078e0a09 */
[----:B------:R-:W-:Y:S01]  /*03f0*/  @P1 VIADD R14, R14, 0x1 ;  /* 0x000000010e0e1836 */ /* 0x000fe20000000000 */
[----:B------:R-:W-:Y:S02]  /*0400*/  ISETP.NE.AND P1, PT, R8, RZ, PT ;  /* 0x000000ff0800720c */ /* 0x000fe40003f25270 */
[----:B------:R-:W-:Y:S01]  /*0410*/  MOV R17, R16 ;  /* 0x0000001000117202 */ /* 0x000fe20000000f00 */
[----:B0-----:R-:W-:Y:S01]  /*0420*/  IMAD.MOV R19, RZ, RZ, -R5 ;  /* 0x000000ffff137224 */ /* 0x001fe200078e0a05 */
[----:B------:R-:W-:Y:S02]  /*0430*/  LOP3.LUT R16, RZ, R8, RZ, 0x33, !PT ;  /* 0x00000008ff107212 */ /* 0x000fe400078e33ff */
[----:B------:R-:W-:Y:S01]  /*0440*/  @!P2 IADD3 R17, PT, PT, -R17, RZ, RZ ;  /* 0x000000ff1111a210 */ /* 0x000fe20007ffe1ff */
[----:B------:R-:W-:Y:S01]  /*0450*/  @!P3 IMAD.MOV R14, RZ, RZ, -R14 ;  /* 0x000000ffff0eb224 */ /* 0x000fe200078e0a0e */
[----:B------:R-:W-:Y:S01]  /*0460*/  @!P4 LOP3.LUT R14, RZ, R11, RZ, 0x33, !PT ;  /* 0x0000000bff0ec212 */ /* 0x000fe200078e33ff */
[----:B------:R-:W-:Y:S01]  /*0470*/  IMAD R19, R19, R10, RZ ;  /* 0x0000000a13137224 */ /* 0x000fe200078e02ff */
[----:B------:R-:W-:-:S02]  /*0480*/  SEL R18, R16, R17, !P1 ;  /* 0x0000001110127207 */ /* 0x000fc40004800000 */
[----:B------:R-:W-:Y:S01]  /*0490*/  IADD3 R17, PT, PT, -R14, RZ, RZ ;  /* 0x000000ff0e117210 */ /* 0x000fe20007ffe1ff */
[----:B------:R-:W-:Y:S01]  /*04a0*/  IMAD.HI.U32 R4, R5, R19, R4 ;  /* 0x0000001305047227 */ /* 0x000fe200078e0004 */
[----:B------:R-:W-:Y:S02]  /*04b0*/  IABS R21, R18 ;  /* 0x0000001200157213 */ /* 0x000fe40000000000 */
[----:B------:R-:W-:Y:S01]  /*04c0*/  LOP3.LUT R18, R18, R3, RZ, 0x3c, !PT ;  /* 0x0000000312127212 */ /* 0x000fe200078e3cff */
[----:B------:R-:W-:Y:S02]  /*04d0*/  IMAD R5, R11, R17, R0 ;  /* 0x000000110b057224 */ /* 0x000fe400078e0200 */
[----:B------:R-:W-:-:S03]  /*04e0*/  IMAD.HI.U32 R11, R4, R21, RZ ;  /* 0x00000015040b7227 */ /* 0x000fc600078e00ff */
[----:B------:R-:W-:Y:S01]  /*04f0*/  IABS R19, R5 ;  /* 0x0000000500137213 */ /* 0x000fe20000000000 */
[----:B------:R-:W-:Y:S01]  /*0500*/  IMAD.HI.U32 R4, R4, R15, RZ ;  /* 0x0000000f04047227 */ /* 0x000fe200078e00ff */
[----:B------:R-:W-:Y:S02]  /*0510*/  IADD3 R17, PT, PT, -R11, RZ, RZ ;  /* 0x000000ff0b117210 */ /* 0x000fe40007ffe1ff */
[----:B------:R-:W-:Y:S01]  /*0520*/  LOP3.LUT R5, R5, R8, RZ, 0x3c, !PT ;  /* 0x0000000805057212 */ /* 0x000fe200078e3cff */
[----:B------:R-:W-:Y:S02]  /*0530*/  IMAD.MOV R4, RZ, RZ, -R4 ;  /* 0x000000ffff047224 */ /* 0x000fe400078e0a04 */
[C---:B------:R-:W-:Y:S02]  /*0540*/  IMAD R17, R10.reuse, R17, R21 ;  /* 0x000000110a117224 */ /* 0x040fe400078e0215 */
[----:B------:R-:W-:Y:S02]  /*0550*/  IMAD R15, R10, R4, R15 ;  /* 0x000000040a0f7224 */ /* 0x000fe400078e020f */
[----:B------:R-:W-:Y:S01]  /*0560*/  IMAD.HI.U32 R12, R12, R19, RZ ;  /* 0x000000130c0c7227 */ /* 0x000fe200078e00ff */
[----:B------:R-:W-:-:S02]  /*0570*/  ISETP.GT.U32.AND P6, PT, R10, R17, PT ;  /* 0x000000110a00720c */ /* 0x000fc40003fc4070 */
[----:B------:R-:W-:Y:S01]  /*0580*/  ISETP.GT.U32.AND P4, PT, R10, R15, PT ;  /* 0x0000000f0a00720c */ /* 0x000fe20003f84070 */
[----:B------:R-:W-:-:S05]  /*0590*/  IMAD R4, R12, R13, R19 ;  /* 0x0000000d0c047224 */ /* 0x000fca00078e0213 */
[----:B------:R-:W-:-:S05]  /*05a0*/  ISETP.GT.U32.AND P3, PT, R9, R4, PT ;  /* 0x000000040900720c */ /* 0x000fca0003f64070 */
[-C--:B------:R-:W-:Y:S02]  /*05b0*/  @!P6 IADD3 R17, PT, PT, R17, -R10.reuse, RZ ;  /* 0x8000000a1111e210 */ /* 0x080fe40007ffe0ff */
[----:B------:R-:W-:Y:S01]  /*05c0*/  @!P4 IMAD.IADD R15, R15, 0x1, -R10 ;  /* 0x000000010f0fc824 */ /* 0x000fe200078e0a0a */
[----:B------:R-:W-:Y:S02]  /*05d0*/  @!P6 IADD3 R11, PT, PT, R11, 0x1, RZ ;  /* 0x000000010b0be810 */ /* 0x000fe40007ffe0ff */
[----:B------:R-:W-:Y:S02]  /*05e0*/  ISETP.GE.U32.AND P4, PT, R17, R10, PT ;  /* 0x0000000a1100720c */ /* 0x000fe40003f86070 */
[----:B------:R-:W-:Y:S01]  /*05f0*/  ISETP.GE.AND P6, PT, R18, RZ, PT ;  /* 0x000000ff1200720c */ /* 0x000fe20003fc6270 */
[----:B------:R-:W-:Y:S01]  /*0600*/  @!P3 IMAD.IADD R4, R4, 0x1, -R9 ;  /* 0x000000010404b824 */ /* 0x000fe200078e0a09 */
[----:B------:R-:W-:Y:S02]  /*0610*/  @!P3 IADD3 R12, PT, PT, R12, 0x1, RZ ;  /* 0x000000010c0cb810 */ /* 0x000fe40007ffe0ff */
[----:B------:R-:W-:-:S02]  /*0620*/  ISETP.GT.U32.AND P5, PT, R10, R15, PT ;  /* 0x0000000f0a00720c */ /* 0x000fc40003fa4070 */
[----:B------:R-:W-:-:S05]  /*0630*/  ISETP.GE.U32.AND P3, PT, R4, R9, PT ;  /* 0x000000090400720c */ /* 0x000fca0003f66070 */
[----:B------:R-:W-:Y:S02]  /*0640*/  @P4 IADD3 R11, PT, PT, R11, 0x1, RZ ;  /* 0x000000010b0b4810 */ /* 0x000fe40007ffe0ff */
[----:B------:R-:W-:Y:S02]  /*0650*/  ISETP.GE.AND P4, PT, R5, RZ, PT ;  /* 0x000000ff0500720c */ /* 0x000fe40003f86270 */
[----:B------:R-:W0:Y:S01]  /*0660*/  LDC.64 R4, c[0x0][0x388] ;  /* 0x0000e200ff047b82 */ /* 0x000e220000000a00 */
[----:B------:R-:W-:Y:S01]  /*0670*/  @!P6 IADD3 R11, PT, PT, -R11, RZ, RZ ;  /* 0x000000ff0b0be210 */ /* 0x000fe20007ffe1ff */
[----:B------:R-:W-:Y:S02]  /*0680*/  @!P5 IMAD.IADD R15, R15, 0x1, -R10 ;  /* 0x000000010f0fd824 */ /* 0x000fe400078e0a0a */
[----:B------:R-:W-:Y:S01]  /*0690*/  @P3 VIADD R12, R12, 0x1 ;  /* 0x000000010c0c3836 */ /* 0x000fe20000000000 */
[----:B------:R-:W-:Y:S02]  /*06a0*/  ISETP.NE.AND P3, PT, R3, RZ, PT ;  /* 0x000000ff0300720c */ /* 0x000fe40003f65270 */
[----:B------:R-:W-:-:S04]  /*06b0*/  @!P2 IADD3 R15, PT, PT, -R15, RZ, RZ ;  /* 0x000000ff0f0fa210 */ /* 0x000fc80007ffe1ff */
[----:B------:R-:W-:-:S05]  /*06c0*/  @!P4 IMAD.MOV R12, RZ, RZ, -R12 ;  /* 0x000000ffff0cc224 */ /* 0x000fca00078e0a0c */
[----:B------:R-:W-:Y:S01]  /*06d0*/  SEL R12, R16, R12, !P1 ;  /* 0x0000000c100c7207 */ /* 0x000fe20004800000 */
[----:B--2---:R-:W-:-:S05]  /*06e0*/  @!P0 HADD2.F32 R8, -RZ, R6.H0_H0 ;  /* 0x20000006ff088230 */ /* 0x004fca0000004100 */
[----:B----4-:R-:W-:Y:S01]  /*06f0*/  @!P0 FMUL.FTZ R9, R7, R8 ;  /* 0x0000000807098220 */ /* 0x010fe20000410000 */
[----:B------:R-:W-:Y:S01]  /*0700*/  @!P0 HADD2.F32 R8, -RZ, R6.H1_H1 ;  /* 0x30000006ff088230 */ /* 0x000fe20000004100 */
[----:B------:R-:W-:-:S04]  /*0710*/  LOP3.LUT R6, RZ, R3, RZ, 0x33, !PT ;  /* 0x00000003ff067212 */ /* 0x000fc800078e33ff */
[----:B------:R-:W1:Y:S01]  /*0720*/  @!P0 F2I.S8.NTZ R9, R9 ;  /* 0x0000000900098305 */ /* 0x000e620000202100 */
[----:B------:R-:W-:Y:S01]  /*0730*/  @!P0 FMUL.FTZ R8, R7, R8 ;  /* 0x0000000807088220 */ /* 0x000fe20000410000 */
[C---:B------:R-:W-:Y:S02]  /*0740*/  SEL R7, R6.reuse, R11, !P3 ;  /* 0x0000000b06077207 */ /* 0x040fe40005800000 */
[----:B------:R-:W-:-:S03]  /*0750*/  SEL R6, R6, R15, !P3 ;  /* 0x0000000f06067207 */ /* 0x000fc60005800000 */
[----:B------:R-:W-:Y:S01]  /*0760*/  IMAD R7, R14, UR4, R7 ;  /* 0x000000040e077c24 */ /* 0x000fe2000f8e0207 */
[----:B------:R-:W2:Y:S03]  /*0770*/  @!P0 F2I.S8.NTZ R11, R8 ;  /* 0x00000008000b8305 */ /* 0x000ea60000202100 */
[----:B------:R-:W-:Y:S01]  /*0780*/  IMAD R7, R7, R2, R12 ;  /* 0x0000000207077224 */ /* 0x000fe200078e020c */
[----:B-1----:R-:W-:-:S03]  /*0790*/  @!P0 PRMT R9, R9, 0x8880, RZ ;  /* 0x0000888009098816 */ /* 0x002fc600000000ff */
[----:B------:R-:W-:Y:S01]  /*07a0*/  IMAD R7, R7, R3, R6 ;  /* 0x0000000307077224 */ /* 0x000fe200078e0206 */
[----:B------:R-:W-:-:S03]  /*07b0*/  @!P0 PRMT R2, R9, 0x7710, RZ ;  /* 0x0000771009028816 */ /* 0x000fc600000000ff */
[----:B0-----:R-:W-:Y:S01]  /*07c0*/  @!P0 IMAD.WIDE R4, R7, 0x2, R4 ;  /* 0x0000000207048825 */ /* 0x001fe200078e0204 */
[----:B--2---:R-:W-:-:S05]  /*07d0*/  @!P0 PRMT R11, R11, 0x7604, R2 ;  /* 0x000076040b0b8816 */ /* 0x004fca0000000002 */
[----:B------:R0:W-:Y:S01]  /*07e0*/  @!P0 STG.E.U16 desc[UR6][R4.64], R11 ;  /* 0x0000000b04008986 */ /* 0x0001e2000c101506 */
[----:B------:R-:W-:Y:S05]  /*07f0*/  @!P0 EXIT ;  /* 0x000000000000894d */ /* 0x000fea0003800000 */
[----:B------:R-:W0:Y:S02]  /*0800*/  LDC.64 R2, c[0x0][0x380] ;  /* 0x0000e000ff027b82 */ /* 0x000e240000000a00 */
[----:B0-----:R-:W-:-:S06]  /*0810*/  IMAD.WIDE R4, R0, 0x4, R2 ;  /* 0x0000000400047825 */ /* 0x001fcc00078e0202 */
[----:B------:R-:W0:Y:S01]  /*0820*/  LDC.64 R2, c[0x0][0x388] ;  /* 0x0000e200ff027b82 */ /* 0x000e220000000a00 */
[----:B------:R-:W2:Y:S01]  /*0830*/  LDG.E R5, desc[UR6][R4.64] ;  /* 0x0000000604057981 */ /* 0x000ea2000c1e1900 */
[----:B0-----:R-:W-:-:S05]  /*0840*/  IMAD.WIDE R2, R7, 0x4, R2 ;  /* 0x0000000407027825 */ /* 0x001fca00078e0202 */
[----:B--2---:R-:W-:Y:S01]  /*0850*/  STG.E desc[UR6][R2.64], R5 ;  /* 0x0000000502007986 */ /* 0x004fe2000c101906 */
[----:B------:R-:W-:Y:S05]  /*0860*/  EXIT ;  /* 0x000000000000794d */ /* 0x000fea0003800000 */
.L_x_179:
        /* <DEDUP_REMOVED lines=9> */
.L_x_724:


//--------------------- .text._ZN17fastertransformer14softmax_kernelI6__halfS1_Li1EEEvPT_PKT0_PKS2_S8_iiiif --------------------------
	.section	.text._ZN17fastertransformer14softmax_kernelI6__halfS1_Li1EEEvPT_PKT0_PKS2_S8_iiiif,"ax",@progbits
	.align	128
        .global         _ZN17fastertransformer14softmax_kernelI6__halfS1_Li1EEEvPT_PKT0_PKS2_S8_iiiif
        .type           _ZN17fastertransformer14softmax_kernelI6__halfS1_Li1EEEvPT_PKT0_PKS2_S8_iiiif,@function
        .size           _ZN17fastertransformer14softmax_kernelI6__halfS1_Li1EEEvPT_PKT0_PKS2_S8_iiiif,(.L_x_681 - _ZN17fastertransformer14softmax_kernelI6__halfS1_Li1EEEvPT_PKT0_PKS2_S8_iiiif)
        .other          _ZN17fastertransformer14softmax_kernelI6__halfS1_Li1EEEvPT_PKT0_PKS2_S8_iiiif,@"STO_CUDA_ENTRY STV_DEFAULT"
_ZN17fastertransformer14softmax_kernelI6__halfS1_Li1EEEvPT_PKT0_PKS2_S8_iiiif:
.text._ZN17fastertransformer14softmax_kernelI6__halfS1_Li1EEEvPT_PKT0_PKS2_S8_iiiif:
[----:B------:R-:W-:Y:S01]  /*0000*/  LDC R1, c[0x0][0x37c] ;  /* 0x0000df00ff017b82 */ /* 0x000fe20000000800 */
[----:B------:R-:W0:Y:S07]  /*0010*/  LDCU.64 UR4, c[0x0][0x398] ;  /* 0x00007300ff0477ac */ /* 0x000e2e0008000a00 */
[----:B------:R-:W1:Y:S01]  /*0020*/  S2UR UR6, SR_CTAID.Z ;  /* 0x00000000000679c3 */ /* 0x000e620000002700 */
[----:B------:R-:W2:Y:S01]  /*0030*/  LDCU.64 UR14, c[0x0][0x358] ;  /* 0x00006b00ff0e77ac */ /* 0x000ea20008000a00 */
[----:B------:R-:W3:Y:S01]  /*0040*/  LDCU UR8, c[0x0][0x3a8] ;  /* 0x00007500ff0877ac */ /* 0x000ee20008000800 */
[----:B0-----:R-:W-:-:S04]  /*0050*/  UISETP.NE.U32.AND UP0, UPT, UR4, URZ, UPT ;  /* 0x000000ff0400728c */ /* 0x001fc8000bf05070 */
[----:B------:R-:W-:-:S06]  /*0060*/  UISETP.NE.AND.EX UP0, UPT, UR5, URZ, UPT, UP0 ;  /* 0x000000ff0500728c */ /* 0x000fcc000bf05300 */
[----:B------:R-:W-:-:S05]  /*0070*/  PLOP3.LUT P2, PT, PT, PT, UP0, 0x80, 0x8 ;  /* 0x000000000008781c */ /* 0x000fca0003f4f008 */
[----:B-1----:R-:W-:-:S04]  /*0080*/  @UP0 ULEA UR4, UP1, UR6, UR4, 0x1 ;  /* 0x0000000406040291 */ /* 0x002fc8000f8208ff */
[----:B------:R-:W-:Y:S02]  /*0090*/  @UP0 ULEA.HI.X UR5, UR6, UR5, URZ, 0x1, UP1 ;  /* 0x0000000506050291 */ /* 0x000fe400088f0cff */
[----:B------:R-:W-:-:S04]  /*00a0*/  IMAD.U32 R2, RZ, RZ, UR4 ;  /* 0x00000004ff027e24 */ /* 0x000fc8000f8e00ff */
[----:B------:R-:W-:-:S05]  /*00b0*/  IMAD.U32 R3, RZ, RZ, UR5 ;  /* 0x00000005ff037e24 */ /* 0x000fca000f8e00ff */
[----:B--2---:R0:W5:Y:S01]  /*00c0*/  @P2 LDG.E.U16 R2, desc[UR14][R2.64] ;  /* 0x0000000e02022981 */ /* 0x004162000c1e1500 */
[----:B------:R-:W3:Y:S02]  /*00d0*/  S2UR UR10, SR_CTAID.X ;  /* 0x00000000000a79c3 */ /* 0x000ee40000002500 */
[----:B---3--:R-:W-:-:S06]  /*00e0*/  UISETP.GE.AND UP1, UPT, UR10, UR8, UPT ;  /* 0x000000080a00728c */ /* 0x008fcc000bf26270 */
[----:B------:R-:W-:-:S13]  /*00f0*/  PLOP3.LUT P0, PT, PT, PT, UP1, 0x80, 0x8 ;  /* 0x000000000008781c */ /* 0x000fda0003f0f018 */
[----:B0-----:R-:W-:Y:S05]  /*0100*/  @P0 EXIT ;  /* 0x000000000000094d */ /* 0x001fea0003800000 */
[----:B------:R-:W0:Y:S01]  /*0110*/  S2R R4, SR_TID.X ;  /* 0x0000000000047919 */ /* 0x000e220000002100 */
[----:B------:R-:W0:Y:S01]  /*0120*/  LDCU UR11, c[0x0][0x360] ;  /* 0x00006c00ff0b77ac */ /* 0x000e220008000800 */
[----:B------:R-:W1:Y:S01]  /*0130*/  S2UR UR13, SR_CTAID.Y ;  /* 0x00000000000d79c3 */ /* 0x000e620000002600 */
[----:B-----5:R-:W-:Y:S01]  /*0140*/  @P2 HADD2.F32 R2, -RZ, R2.H0_H0 ;  /* 0x20000002ff022230 */ /* 0x020fe20000004100 */
[----:B------:R-:W-:Y:S01]  /*0150*/  BSSY.RECONVERGENT B0, `(.L_x_180) ;  /* 0x000003a000007945 */ /* 0x000fe20003800200 */
[----:B------:R-:W2:Y:S01]  /*0160*/  LDCU UR12, c[0x0][0x3ac] ;  /* 0x00007580ff0c77ac */ /* 0x000ea20008000800 */
[----:B------:R-:W3:Y:S01]  /*0170*/  LDCU UR9, c[0x0][0x3a4] ;  /* 0x00007480ff0977ac */ /* 0x000ee20008000800 */
[----:B------:R-:W-:Y:S01]  /*0180*/  UMOV UR4, UR6 ;  /* 0x0000000600047c82 */ /* 0x000fe20008000000 */
[----:B------:R-:W-:Y:S01]  /*0190*/  UMOV UR5, URZ ;  /* 0x000000ff00057c82 */ /* 0x000fe20008000000 */
[----:B------:R-:W-:Y:S01]  /*01a0*/  @P2 R2UR UR6, R2 ;  /* 0x00000000020622ca */ /* 0x000fe200000e0000 */
[----:B------:R-:W-:-:S02]  /*01b0*/  USHF.R.S32.HI UR17, URZ, 0x1f, UR8 ;  /* 0x0000001fff117899 */ /* 0x000fc40008011408 */
[----:B--2---:R-:W-:Y:S02]  /*01c0*/  USHF.R.S32.HI UR18, URZ, 0x1f, UR12 ;  /* 0x0000001fff127899 */ /* 0x004fe4000801140c */
[----:B---3--:R-:W-:Y:S02]  /*01d0*/  USHF.R.S32.HI UR7, URZ, 0x1f, UR9 ;  /* 0x0000001fff077899 */ /* 0x008fe40008011409 */
[----:B-1----:R-:W-:Y:S02]  /*01e0*/  UIMAD.WIDE.U32 UR4, UR13, UR9, UR4 ;  /* 0x000000090d0472a5 */ /* 0x002fe4000f8e0004 */
[----:B------:R-:W-:Y:S01]  /*01f0*/  UIMAD UR7, UR7, UR13, URZ ;  /* 0x0000000d070772a4 */ /* 0x000fe2000f8e02ff */
[----:B0-----:R-:W-:Y:S02]  /*0200*/  IADD3 R0, P1, PT, R4, UR11, RZ ;  /* 0x0000000b04007c10 */ /* 0x001fe4000ff3e0ff */
[----:B------:R-:W-:Y:S01]  /*0210*/  I2FP.F32.U32 R5, R4 ;  /* 0x0000000400057245 */ /* 0x000fe20000201000 */
[----:B------:R-:W-:Y:S01]  /*0220*/  UIADD3 UR5, UPT, UPT, UR5, UR7, URZ ;  /* 0x0000000705057290 */ /* 0x000fe2000fffe0ff */
[C---:B------:R-:W-:Y:S01]  /*0230*/  ISETP.GT.U32.AND P0, PT, R0.reuse, UR12, PT ;  /* 0x0000000c00007c0c */ /* 0x040fe2000bf04070 */
[----:B------:R-:W-:Y:S01]  /*0240*/  IMAD.X R6, RZ, RZ, RZ, P1 ;  /* 0x000000ffff067224 */ /* 0x000fe200008e06ff */
[----:B------:R-:W-:Y:S01]  /*0250*/  ISETP.GE.U32.AND P1, PT, R0, UR12, PT ;  /* 0x0000000c00007c0c */ /* 0x000fe2000bf26070 */
[----:B------:R-:W-:-:S02]  /*0260*/  UIMAD UR5, UR5, UR8, URZ ;  /* 0x00000008050572a4 */ /* 0x000fc4000f8e02ff */
[----:B------:R-:W-:Y:S01]  /*0270*/  UIMAD.WIDE.U32 UR8, UR4, UR8, URZ ;  /* 0x00000008040872a5 */ /* 0x000fe2000f8e00ff */
[C---:B------:R-:W-:Y:S01]  /*0280*/  ISETP.GT.AND.EX P0, PT, R6.reuse, UR18, PT, P0 ;  /* 0x0000001206007c0c */ /* 0x040fe2000bf04300 */
[----:B------:R-:W-:Y:S01]  /*0290*/  UIMAD UR5, UR17, UR4, UR5 ;  /* 0x00000004110572a4 */ /* 0x000fe2000f8e0205 */
[----:B------:R-:W-:Y:S02]  /*02a0*/  ISETP.GE.AND.EX P1, PT, R6, UR18, PT, P1 ;  /* 0x0000001206007c0c */ /* 0x000fe4000bf26310 */
[----:B------:R-:W-:Y:S01]  /*02b0*/  SEL R3, R0, UR12, P0 ;  /* 0x0000000c00037c07 */ /* 0x000fe20008000000 */
[----:B------:R-:W-:Y:S01]  /*02c0*/  UMOV UR4, URZ ;  /* 0x000000ff00047c82 */ /* 0x000fe20008000000 */
[----:B------:R-:W-:Y:S01]  /*02d0*/  SEL R8, RZ, 0x1, P1 ;  /* 0x00000001ff087807 */ /* 0x000fe20000800000 */
[----:B------:R-:W-:Y:S01]  /*02e0*/  UIADD3 UR12, UPT, UPT, UR9, UR5, URZ ;  /* 0x00000005090c7290 */ /* 0x000fe2000fffe0ff */
[----:B------:R-:W-:Y:S01]  /*02f0*/  SEL R7, R6, UR18, P0 ;  /* 0x0000001206077c07 */ /* 0x000fe20008000000 */
[----:B------:R-:W-:Y:S01]  /*0300*/  @UP0 UMOV UR4, UR6 ;  /* 0x0000000600040c82 */ /* 0x000fe20008000000 */
[----:B------:R-:W-:-:S02]  /*0310*/  IADD3 R0, P1, P3, R3, -R0, -R8 ;  /* 0x8000000003007210 */ /* 0x000fc40007b3e808 */
[----:B------:R-:W-:Y:S02]  /*0320*/  LOP3.LUT R3, R4, 0x1f, RZ, 0xc0, !PT ;  /* 0x0000001f04037812 */ /* 0x000fe400078ec0ff */
[----:B------:R-:W-:Y:S02]  /*0330*/  IADD3.X R7, PT, PT, R7, -0x1, ~R6, P1, P3 ;  /* 0xffffffff07077810 */ /* 0x000fe40000fe6c06 */
[----:B------:R-:W-:Y:S02]  /*0340*/  I2FP.F32.U32 R6, UR11 ;  /* 0x0000000b00067c45 */ /* 0x000fe40008201000 */
[----:B------:R-:W-:-:S13]  /*0350*/  ISETP.NE.U32.AND P0, PT, R7, RZ, PT ;  /* 0x000000ff0700720c */ /* 0x000fda0003f05070 */
[----:B------:R-:W-:Y:S05]  /*0360*/  @P0 BRA `(.L_x_181) ;  /* 0x0000000000500947 */ /* 0x000fea0003800000 */
[----:B------:R-:W0:Y:S01]  /*0370*/  I2F.U32.RP R2, UR11 ;  /* 0x0000000b00027d06 */ /* 0x000e220008209000 */
[----:B------:R-:W-:-:S07]  /*0380*/  ISETP.NE.U32.AND P2, PT, RZ, UR11, PT ;  /* 0x0000000bff007c0c */ /* 0x000fce000bf45070 */
[----:B0-----:R-:W0:Y:S02]  /*0390*/  MUFU.RCP R2, R2 ;  /* 0x0000000200027308 */ /* 0x001e240000001000 */
[----:B0-----:R-:W-:-:S06]  /*03a0*/  VIADD R10, R2, 0xffffffe ;  /* 0x0ffffffe020a7836 */ /* 0x001fcc0000000000 */
[----:B------:R0:W1:Y:S02]  /*03b0*/  F2I.FTZ.U32.TRUNC.NTZ R11, R10 ;  /* 0x0000000a000b7305 */ /* 0x000064000021f000 */
[----:B0-----:R-:W-:Y:S02]  /*03c0*/  HFMA2 R10, -RZ, RZ, 0, 0 ;  /* 0x00000000ff0a7431 */ /* 0x001fe400000001ff */
[----:B-1----:R-:W-:-:S04]  /*03d0*/  IMAD.MOV R7, RZ, RZ, -R11 ;  /* 0x000000ffff077224 */ /* 0x002fc800078e0a0b */
[----:B------:R-:W-:-:S04]  /*03e0*/  IMAD R7, R7, UR11, RZ ;  /* 0x0000000b07077c24 */ /* 0x000fc8000f8e02ff */
[----:B------:R-:W-:-:S06]  /*03f0*/  IMAD.HI.U32 R11, R11, R7, R10 ;  /* 0x000000070b0b7227 */ /* 0x000fcc00078e000a */
[----:B------:R-:W-:-:S04]  /*0400*/  IMAD.HI.U32 R10, R11, R0, RZ ;  /* 0x000000000b0a7227 */ /* 0x000fc800078e00ff */
[----:B------:R-:W-:Y:S02]  /*0410*/  IMAD.MOV R7, RZ, RZ, -R10 ;  /* 0x000000ffff077224 */ /* 0x000fe400078e0a0a */
[----:B------:R-:W-:Y:S02]  /*0420*/  IMAD.MOV.U32 R11, RZ, RZ, RZ ;  /* 0x000000ffff0b7224 */ /* 0x000fe400078e00ff */
[----:B------:R-:W-:-:S05]  /*0430*/  IMAD R0, R7, UR11, R0 ;  /* 0x0000000b07007c24 */ /* 0x000fca000f8e0200 */
[----:B------:R-:W-:-:S13]  /*0440*/  ISETP.GE.U32.AND P0, PT, R0, UR11, PT ;  /* 0x0000000b00007c0c */ /* 0x000fda000bf06070 */
[----:B------:R-:W-:Y:S02]  /*0450*/  @P0 VIADD R0, R0, -UR11 ;  /* 0x8000000b00000c36 */ /* 0x000fe40008000000 */
[----:B------:R-:W-:-:S03]  /*0460*/  @P0 VIADD R10, R10, 0x1 ;  /* 0x000000010a0a0836 */ /* 0x000fc60000000000 */
[----:B------:R-:W-:-:S13]  /*0470*/  ISETP.GE.U32.AND P1, PT, R0, UR11, PT ;  /* 0x0000000b00007c0c */ /* 0x000fda000bf26070 */
[----:B------:R-:W-:Y:S01]  /*0480*/  @P1 VIADD R10, R10, 0x1 ;  /* 0x000000010a0a1836 */ /* 0x000fe20000000000 */
[----:B------:R-:W-:Y:S01]  /*0490*/  @!P2 LOP3.LUT R10, RZ, UR11, RZ, 0x33, !PT ;  /* 0x0000000bff0aac12 */ /* 0x000fe2000f8e33ff */
[----:B------:R-:W-:Y:S06]  /*04a0*/  BRA `(.L_x_182) ;  /* 0x0000000000107947 */ /* 0x000fec0003800000 */
.L_x_181:
[----:B------:R-:W-:-:S07]  /*04b0*/  MOV R2, 0x4d0 ;  /* 0x000004d000027802 */ /* 0x000fce0000000f00 */
[----:B------:R-:W-:Y:S05]  /*04c0*/  CALL.REL.NOINC `($__internal_0_$__cuda_sm20_div_u64) ;  /* 0x0000002000987944 */ /* 0x000fea0003c00000 */
[----:B------:R-:W-:Y:S01]  /*04d0*/  MOV R10, R0 ;  /* 0x00000000000a7202 */ /* 0x000fe20000000f00 */
[----:B------:R-:W-:-:S07]  /*04e0*/  IMAD.MOV.U32 R11, RZ, RZ, R7 ;  /* 0x000000ffff0b7224 */ /* 0x000fce00078e0007 */
.L_x_182:
[----:B------:R-:W-:Y:S05]  /*04f0*/  BSYNC.RECONVERGENT B0 ;  /* 0x0000000000007941 */ /* 0x000fea0003800200 */
.L_x_180:
[----:B------:R-:W0:Y:S01]  /*0500*/  I2F.U32.RP R7, UR11 ;  /* 0x0000000b00077d06 */ /* 0x000e220008209000 */
[----:B------:R-:W1:Y:S01]  /*0510*/  LDCU UR5, c[0x0][0x3ac] ;  /* 0x00007580ff0577ac */ /* 0x000e620008000800 */
[----:B------:R-:W-:Y:S01]  /*0520*/  IMAD.U32 R2, RZ, RZ, UR18 ;  /* 0x00000012ff027e24 */ /* 0x000fe2000f8e00ff */
[----:B------:R-:W-:Y:S01]  /*0530*/  ISETP.NE.U32.AND P2, PT, RZ, UR11, PT ;  /* 0x0000000bff007c0c */ /* 0x000fe2000bf45070 */
[----:B------:R-:W2:Y:S04]  /*0540*/  LDCU UR16, c[0x0][0x370] ;  /* 0x00006e00ff1077ac */ /* 0x000ea80008000800 */
[----:B0-----:R-:W0:Y:S01]  /*0550*/  MUFU.RCP R7, R7 ;  /* 0x0000000700077308 */ /* 0x001e220000001000 */
[----:B-1----:R-:W-:Y:S01]  /*0560*/  IADD3 R0, P1, PT, -R4, UR5, RZ ;  /* 0x0000000504007c10 */ /* 0x002fe2000ff3e1ff */
[----:B------:R-:W-:-:S03]  /*0570*/  UMOV UR5, URZ ;  /* 0x000000ff00057c82 */ /* 0x000fc60008000000 */
[----:B------:R-:W-:Y:S02]  /*0580*/  ISETP.GT.U32.AND P0, PT, R0, UR11, PT ;  /* 0x0000000b00007c0c */ /* 0x000fe4000bf04070 */
[----:B------:R-:W-:-:S04]  /*0590*/  IADD3.X R2, PT, PT, R2, -0x1, RZ, P1, !PT ;  /* 0xffffffff02027810 */ /* 0x000fc80000ffe4ff */
[----:B------:R-:W-:Y:S01]  /*05a0*/  ISETP.GT.AND.EX P0, PT, R2, RZ, PT, P0 ;  /* 0x000000ff0200720c */ /* 0x000fe20003f04300 */
[----:B0-----:R-:W-:-:S03]  /*05b0*/  VIADD R12, R7, 0xffffffe ;  /* 0x0ffffffe070c7836 */ /* 0x001fc60000000000 */
[----:B------:R-:W-:Y:S01]  /*05c0*/  SEL R0, R0, UR11, P0 ;  /* 0x0000000b00007c07 */ /* 0x000fe20008000000 */
[----:B------:R0:W1:Y:S03]  /*05d0*/  F2I.FTZ.U32.TRUNC.NTZ R13, R12 ;  /* 0x0000000c000d7305 */ /* 0x000066000021f000 */
[----:B------:R-:W-:Y:S01]  /*05e0*/  IADD3 R0, PT, PT, R0, -0x1, RZ ;  /* 0xffffffff00007810 */ /* 0x000fe20007ffe0ff */
[----:B0-----:R-:W-:Y:S02]  /*05f0*/  IMAD.MOV.U32 R12, RZ, RZ, RZ ;  /* 0x000000ffff0c7224 */ /* 0x001fe400078e00ff */
[----:B-1----:R-:W-:-:S04]  /*0600*/  IMAD.MOV R9, RZ, RZ, -R13 ;  /* 0x000000ffff097224 */ /* 0x002fc800078e0a0d */
[----:B------:R-:W-:-:S04]  /*0610*/  IMAD R7, R9, UR11, RZ ;  /* 0x0000000b09077c24 */ /* 0x000fc8000f8e02ff */
[----:B------:R-:W-:-:S06]  /*0620*/  IMAD.HI.U32 R7, R13, R7, R12 ;  /* 0x000000070d077227 */ /* 0x000fcc00078e000c */
[----:B------:R-:W-:-:S04]  /*0630*/  IMAD.HI.U32 R7, R7, R0, RZ ;  /* 0x0000000007077227 */ /* 0x000fc800078e00ff */
[----:B------:R-:W-:-:S04]  /*0640*/  IMAD.MOV R9, RZ, RZ, -R7 ;  /* 0x000000ffff097224 */ /* 0x000fc800078e0a07 */
[----:B------:R-:W-:-:S05]  /*0650*/  IMAD R0, R9, UR11, R0 ;  /* 0x0000000b09007c24 */ /* 0x000fca000f8e0200 */
[----:B------:R-:W-:-:S13]  /*0660*/  ISETP.GE.U32.AND P0, PT, R0, UR11, PT ;  /* 0x0000000b00007c0c */ /* 0x000fda000bf06070 */
[----:B------:R-:W-:Y:S02]  /*0670*/  @P0 VIADD R0, R0, -UR11 ;  /* 0x8000000b00000c36 */ /* 0x000fe40008000000 */
[----:B------:R-:W-:Y:S01]  /*0680*/  @P0 VIADD R7, R7, 0x1 ;  /* 0x0000000107070836 */ /* 0x000fe20000000000 */
[----:B------:R-:W-:Y:S02]  /*0690*/  IADD3 R8, P0, PT, R10, R8, RZ ;  /* 0x000000080a087210 */ /* 0x000fe40007f1e0ff */
[----:B------:R-:W-:Y:S02]  /*06a0*/  ISETP.GE.U32.AND P1, PT, R0, UR11, PT ;  /* 0x0000000b00007c0c */ /* 0x000fe4000bf26070 */
[----:B------:R-:W-:-:S11]  /*06b0*/  IADD3.X R9, PT, PT, RZ, R11, RZ, P0, !PT ;  /* 0x0000000bff097210 */ /* 0x000fd600007fe4ff */
[----:B------:R-:W-:Y:S01]  /*06c0*/  @P1 VIADD R7, R7, 0x1 ;  /* 0x0000000107071836 */ /* 0x000fe20000000000 */
[----:B------:R-:W-:-:S05]  /*06d0*/  @!P2 LOP3.LUT R7, RZ, UR11, RZ, 0x33, !PT ;  /* 0x0000000bff07ac12 */ /* 0x000fca000f8e33ff */
[----:B------:R-:W-:-:S05]  /*06e0*/  VIADD R10, R7, 0x1 ;  /* 0x00000001070a7836 */ /* 0x000fca0000000000 */
[----:B--2---:R-:W-:-:S07]  /*06f0*/  LOP3.LUT R10, R10, 0x3, RZ, 0xc0, !PT ;  /* 0x000000030a0a7812 */ /* 0x004fce00078ec0ff */
.L_x_204:
[----:B0-----:R-:W0:Y:S01]  /*0700*/  LDCU UR24, c[0x0][0x3ac] ;  /* 0x00007580ff1877ac */ /* 0x001e220008000800 */
[----:B------:R-:W-:Y:S01]  /*0710*/  BSSY.RECONVERGENT B0, `(.L_x_183) ;  /* 0x00000e8000007945 */ /* 0x000fe20003800200 */
[----:B------:R-:W-:Y:S01]  /*0720*/  IMAD.MOV.U32 R30, RZ, RZ, -0x1f528714 ;  /* 0xe0ad78ecff1e7424 */ /* 0x000fe200078e00ff */
[----:B-1----:R-:W1:Y:S01]  /*0730*/  LDCU UR19, c[0x0][0x3b0] ;  /* 0x00007600ff1377ac */ /* 0x002e620008000800 */
[----:B------:R-:W2:Y:S01]  /*0740*/  LDCU.64 UR20, c[0x0][0x388] ;  /* 0x00007100ff1477ac */ /* 0x000ea20008000a00 */
[----:B------:R-:W3:Y:S01]  /*0750*/  LDCU.64 UR22, c[0x0][0x390] ;  /* 0x00007200ff1677ac */ /* 0x000ee20008000a00 */
[----:B0-----:R-:W-:-:S13]  /*0760*/  ISETP.GE.AND P1, PT, R4, UR24, PT ;  /* 0x0000001804007c0c */ /* 0x001fda000bf26270 */
[----:B-123--:R-:W-:Y:S05]  /*0770*/  @P1 BRA `(.L_x_184) ;  /* 0x0000000c00841947 */ /* 0x00efea0003800000 */
[----:B------:R-:W0:Y:S01]  /*0780*/  LDC R11, c[0x0][0x3a8] ;  /* 0x0000ea00ff0b7b82 */ /* 0x000e220000000800 */
[----:B------:R-:W-:Y:S01]  /*0790*/  IMAD.U32 R16, RZ, RZ, UR10 ;  /* 0x0000000aff107e24 */ /* 0x000fe2000f8e00ff */
[----:B------:R-:W-:Y:S01]  /*07a0*/  UIMAD UR6, UR17, UR13, URZ ;  /* 0x0000000d110672a4 */ /* 0x000fe2000f8e02ff */
[----:B------:R-:W-:Y:S01]  /*07b0*/  IMAD.U32 R17, RZ, RZ, UR5 ;  /* 0x00000005ff117e24 */ /* 0x000fe2000f8e00ff */
[----:B------:R-:W-:Y:S01]  /*07c0*/  ISETP.GE.U32.AND P0, PT, R8, 0x3, PT ;  /* 0x000000030800780c */ /* 0x000fe20003f06070 */
[----:B------:R-:W-:Y:S01]  /*07d0*/  BSSY.RECONVERGENT B1, `(.L_x_185) ;  /* 0x0000080000017945 */ /* 0x000fe20003800200 */
[----:B------:R-:W-:Y:S02]  /*07e0*/  HFMA2 R33, -RZ, RZ, 0, 0 ;  /* 0x00000000ff217431 */ /* 0x000fe400000001ff */
[----:B------:R-:W-:Y:S01]  /*07f0*/  IMAD.MOV.U32 R30, RZ, RZ, -0x1f528714 ;  /* 0xe0ad78ecff1e7424 */ /* 0x000fe200078e00ff */
[----:B------:R-:W-:Y:S01]  /*0800*/  ISETP.GE.U32.AND.EX P0, PT, R9, RZ, PT, P0 ;  /* 0x000000ff0900720c */ /* 0x000fe20003f06100 */
[----:B------:R-:W-:-:S02]  /*0810*/  IMAD.MOV.U32 R2, RZ, RZ, RZ ;  /* 0x000000ffff027224 */ /* 0x000fc400078e00ff */
[----:B0-----:R-:W-:-:S04]  /*0820*/  IMAD.WIDE.U32 R16, R11, UR13, R16 ;  /* 0x0000000d0b107c25 */ /* 0x001fc8000f8e0010 */
[----:B------:R-:W-:-:S04]  /*0830*/  VIADD R0, R17, UR6 ;  /* 0x0000000611007c36 */ /* 0x000fc80008000000 */
[----:B------:R-:W-:Y:S02]  /*0840*/  IMAD R11, R0, UR24, RZ ;  /* 0x00000018000b7c24 */ /* 0x000fe4000f8e02ff */
[----:B------:R-:W-:Y:S02]  /*0850*/  IMAD.MOV.U32 R0, RZ, RZ, RZ ;  /* 0x000000ffff007224 */ /* 0x000fe400078e00ff */
[C---:B------:R-:W-:Y:S02]  /*0860*/  IMAD R13, R16.reuse, UR18, R11 ;  /* 0x00000012100d7c24 */ /* 0x040fe4000f8e020b */
[----:B------:R-:W-:-:S04]  /*0870*/  IMAD.WIDE.U32 R16, R16, UR24, RZ ;  /* 0x0000001810107c25 */ /* 0x000fc8000f8e00ff */
[----:B------:R-:W-:Y:S02]  /*0880*/  IMAD.MOV.U32 R11, RZ, RZ, R4 ;  /* 0x000000ffff0b7224 */ /* 0x000fe400078e0004 */
[----:B------:R-:W-:Y:S01]  /*0890*/  IMAD.IADD R13, R17, 0x1, R13 ;  /* 0x00000001110d7824 */ /* 0x000fe200078e020d */
[----:B------:R-:W-:Y:S06]  /*08a0*/  @!P0 BRA `(.L_x_186) ;  /* 0x0000000400c88947 */ /* 0x000fec0003800000 */
[----:B------:R-:W0:Y:S01]  /*08b0*/  LDCU.64 UR6, c[0x0][0x398] ;  /* 0x00007300ff0677ac */ /* 0x000e220008000a00 */
[----:B------:R-:W-:Y:S01]  /*08c0*/  IMAD.U32 R14, RZ, RZ, UR10 ;  /* 0x0000000aff0e7e24 */ /* 0x000fe2000f8e00ff */
[----:B------:R-:W-:Y:S01]  /*08d0*/  IADD3 R29, P3, PT, R8, 0x1, RZ ;  /* 0x00000001081d7810 */ /* 0x000fe20007f7e0ff */
[----:B------:R-:W-:Y:S01]  /*08e0*/  IMAD.U32 R27, RZ, RZ, UR11 ;  /* 0x0000000bff1b7e24 */ /* 0x000fe2000f8e00ff */
[----:B------:R-:W-:Y:S01]  /*08f0*/  MOV R28, UR5 ;  /* 0x00000005001c7c02 */ /* 0x000fe20008000f00 */
[----:B------:R-:W-:Y:S01]  /*0900*/  IMAD.U32 R15, RZ, RZ, UR11 ;  /* 0x0000000bff0f7e24 */ /* 0x000fe2000f8e00ff */
[----:B------:R-:W-:Y:S01]  /*0910*/  IADD3 R14, P2, PT, R14, UR8, RZ ;  /* 0x000000080e0e7c10 */ /* 0x000fe2000ff5e0ff */
[----:B------:R-:W-:Y:S01]  /*0920*/  BSSY.RECONVERGENT B2, `(.L_x_187) ;  /* 0x0000068000027945 */ /* 0x000fe20003800200 */
[----:B------:R-:W-:Y:S01]  /*0930*/  IMAD.MOV.U32 R30, RZ, RZ, -0x1f528714 ;  /* 0xe0ad78ecff1e7424 */ /* 0x000fe200078e00ff */
[----:B------:R-:W-:Y:S01]  /*0940*/  MOV R11, R4 ;  /* 0x00000004000b7202 */ /* 0x000fe20000000f00 */
[----:B------:R-:W-:Y:S01]  /*0950*/  IMAD.MOV.U32 R12, RZ, RZ, RZ ;  /* 0x000000ffff0c7224 */ /* 0x000fe200078e00ff */
[----:B------:R-:W-:Y:S01]  /*0960*/  SHF.R.U32.HI R27, RZ, 0x1f, R27 ;  /* 0x0000001fff1b7819 */ /* 0x000fe2000001161b */
[----:B------:R-:W-:Y:S01]  /*0970*/  IMAD.MOV.U32 R33, RZ, RZ, RZ ;  /* 0x000000ffff217224 */ /* 0x000fe200078e00ff */
[----:B------:R-:W-:Y:S01]  /*0980*/  LOP3.LUT R29, R29, 0xfffffffc, RZ, 0xc0, !PT ;  /* 0xfffffffc1d1d7812 */ /* 0x000fe200078ec0ff */
[----:B------:R-:W-:Y:S01]  /*0990*/  IMAD.MOV.U32 R0, RZ, RZ, RZ ;  /* 0x000000ffff007224 */ /* 0x000fe200078e00ff */
[----:B------:R-:W-:Y:S01]  /*09a0*/  IADD3.X R28, PT, PT, R28, UR12, RZ, P2, !PT ;  /* 0x0000000c1c1c7c10 */ /* 0x000fe200097fe4ff */
[----:B------:R-:W-:Y:S01]  /*09b0*/  IMAD.SHL.U32 R15, R15, 0x2, RZ ;  /* 0x000000020f0f7824 */ /* 0x000fe200078e00ff */
[----:B0-----:R-:W-:Y:S01]  /*09c0*/  ISETP.NE.U32.AND P0, PT, RZ, UR6, PT ;  /* 0x00000006ff007c0c */ /* 0x001fe2000bf05070 */
[----:B------:R-:W-:-:S03]  /*09d0*/  IMAD.X R26, RZ, RZ, R9, P3 ;  /* 0x000000ffff1a7224 */ /* 0x000fc600018e0609 */
[----:B------:R-:W-:-:S13]  /*09e0*/  ISETP.NE.AND.EX P0, PT, RZ, UR7, PT, P0 ;  /* 0x00000007ff007c0c */ /* 0x000fda000bf05300 */
.L_x_188:
[C---:B------:R-:W-:Y:S01]  /*09f0*/  IADD3 R2, P2, PT, R11.reuse, R16, RZ ;  /* 0x000000100b027210 */ /* 0x040fe20007f5e0ff */
[----:B------:R-:W-:Y:S01]  /*0a00*/  IMAD.U32 R22, RZ, RZ, UR11 ;  /* 0x0000000bff167e24 */ /* 0x000fe2000f8e00ff */
[----:B------:R-:W-:Y:S01]  /*0a10*/  MOV R20, R11 ;  /* 0x0000000b00147202 */ /* 0x000fe20000000f00 */
[----:B------:R-:W-:Y:S02]  /*0a20*/  IMAD.MOV.U32 R23, RZ, RZ, RZ ;  /* 0x000000ffff177224 */ /* 0x000fe400078e00ff */
[----:B------:R-:W-:Y:S02]  /*0a30*/  IMAD R25, R28, UR24, RZ ;  /* 0x000000181c197c24 */ /* 0x000fe4000f8e02ff */
[----:B------:R-:W-:Y:S02]  /*0a40*/  IMAD.MOV.U32 R21, RZ, RZ, R0 ;  /* 0x000000ffff157224 */ /* 0x000fe400078e0000 */
[----:B------:R-:W-:Y:S01]  /*0a50*/  IMAD.X R19, R0, 0x1, R13, P2 ;  /* 0x0000000100137824 */ /* 0x000fe200010e060d */
[----:B------:R-:W-:Y:S01]  /*0a60*/  LEA R18, P2, R2, UR22, 0x1 ;  /* 0x0000001602127c11 */ /* 0x000fe2000f8408ff */
[----:B------:R-:W-:Y:S01]  /*0a70*/  IMAD.WIDE.U32 R22, R12, UR11, R22 ;  /* 0x0000000b0c167c25 */ /* 0x000fe2000f8e0016 */
[----:B------:R-:W-:-:S02]  /*0a80*/  IADD3 R24, P3, PT, R11, -UR10, RZ ;  /* 0x8000000a0b187c10 */ /* 0x000fc4000ff7e0ff */
[----:B------:R-:W-:Y:S01]  /*0a90*/  LEA.HI.X R19, R2, UR23, R19, 0x1, P2 ;  /* 0x0000001702137c11 */ /* 0x000fe200090f0c13 */
[----:B------:R-:W-:-:S04]  /*0aa0*/  IMAD.WIDE.U32 R20, R14, UR24, R20 ;  /* 0x000000180e147c25 */ /* 0x000fc8000f8e0014 */
[----:B------:R-:W-:Y:S01]  /*0ab0*/  IMAD R25, R14, UR18, R25 ;  /* 0x000000120e197c24 */ /* 0x000fe2000f8e0219 */
[----:B------:R-:W-:Y:S01]  /*0ac0*/  IADD3 R35, P4, PT, R4, R22, RZ ;  /* 0x0000001604237210 */ /* 0x000fe20007f9e0ff */
[----:B------:R-:W-:Y:S01]  /*0ad0*/  IMAD R36, R33, UR11, R23 ;  /* 0x0000000b21247c24 */ /* 0x000fe2000f8e0217 */
[----:B------:R-:W-:Y:S01]  /*0ae0*/  LEA R22, P2, R20, UR20, 0x1 ;  /* 0x0000001414167c11 */ /* 0x000fe2000f8408ff */
[----:B------:R-:W-:Y:S01]  /*0af0*/  IMAD.IADD R11, R21, 0x1, R25 ;  /* 0x00000001150b7824 */ /* 0x000fe200078e0219 */
[----:B------:R-:W-:Y:S01]  /*0b00*/  IADD3.X R25, PT, PT, R0, ~UR5, RZ, P3, !PT ;  /* 0x8000000500197c10 */ /* 0x000fe20009ffe4ff */
[----:B------:R-:W-:Y:S01]  /*0b10*/  IMAD.X R36, RZ, RZ, R36, P4 ;  /* 0x000000ffff247224 */ /* 0x000fe200020e0624 */
[----:B------:R0:W2:Y:S02]  /*0b20*/  LDG.E.U16.CONSTANT R34, desc[UR14][R18.64] ;  /* 0x0000000e12227981 */ /* 0x0000a4000c1e9500 */
[----:B------:R-:W-:Y:S01]  /*0b30*/  LEA.HI.X R23, R20, UR21, R11, 0x1, P2 ;  /* 0x0000001514177c11 */ /* 0x000fe200090f0c0b */
[----:B------:R1:W3:Y:S01]  /*0b40*/  I2F.S64 R2, R24 ;  /* 0x0000001800027312 */ /* 0x0002e20000301400 */
[----:B------:R-:W-:-:S03]  /*0b50*/  IADD3 R20, P2, PT, R35, -UR10, RZ ;  /* 0x8000000a23147c10 */ /* 0x000fc6000ff5e0ff */
[----:B------:R4:W5:Y:S01]  /*0b60*/  LDG.E.U16 R32, desc[UR14][R22.64] ;  /* 0x0000000e16207981 */ /* 0x000962000c1e1500 */
[----:B------:R-:W-:Y:S02]  /*0b70*/  IADD3.X R21, PT, PT, R36, ~UR5, RZ, P2, !PT ;  /* 0x8000000524157c10 */ /* 0x000fe400097fe4ff */
[C---:B-1----:R-:W-:Y:S02]  /*0b80*/  IADD3 R24, P3, PT, R15.reuse, R18, RZ ;  /* 0x000000120f187210 */ /* 0x042fe40007f7e0ff */
[----:B------:R1:W4:Y:S01]  /*0b90*/  I2F.S64 R0, R20 ;  /* 0x0000001400007312 */ /* 0x0003220000301400 */
[----:B0-----:R-:W-:Y:S02]  /*0ba0*/  IADD3 R18, P2, PT, R15, R22, RZ ;  /* 0x000000160f127210 */ /* 0x001fe40007f5e0ff */
[C---:B------:R-:W-:Y:S02]  /*0bb0*/  IMAD.X R25, R27.reuse, 0x1, R19, P3 ;  /* 0x000000011b197824 */ /* 0x040fe400018e0613 */
[----:B------:R-:W-:-:S03]  /*0bc0*/  IADD3.X R19, PT, PT, R27, R23, RZ, P2, !PT ;  /* 0x000000171b137210 */ /* 0x000fc600017fe4ff */
[----:B------:R0:W5:Y:S01]  /*0bd0*/  LDG.E.U16.CONSTANT R11, desc[UR14][R24.64] ;  /* 0x0000000e180b7981 */ /* 0x000162000c1e9500 */
[C---:B-1----:R-:W-:Y:S01]  /*0be0*/  IADD3 R20, P3, PT, R15.reuse, R24, RZ ;  /* 0x000000180f147210 */ /* 0x042fe20007f7e0ff */
[----:B---3--:R-:W-:Y:S02]  /*0bf0*/  FFMA.FTZ R37, R2, UR4, RZ ;  /* 0x0000000402257c23 */ /* 0x008fe400080100ff */
[----:B------:R1:W3:Y:S01]  /*0c00*/  LDG.E.U16 R31, desc[UR14][R18.64] ;  /* 0x0000000e121f7981 */ /* 0x0002e2000c1e1500 */
[----:B----4-:R-:W-:Y:S01]  /*0c10*/  IADD3 R22, P2, PT, R15, R20, RZ ;  /* 0x000000140f167210 */ /* 0x010fe20007f5e0ff */
[----:B------:R-:W-:-:S04]  /*0c20*/  IMAD.X R21, R27, 0x1, R25, P3 ;  /* 0x000000011b157824 */ /* 0x000fc800018e0619 */
[----:B------:R-:W-:Y:S01]  /*0c30*/  IMAD.X R23, R27, 0x1, R21, P2 ;  /* 0x000000011b177824 */ /* 0x000fe200010e0615 */
[----:B------:R-:W-:Y:S01]  /*0c40*/  IADD3 R35, P2, PT, R35, UR11, RZ ;  /* 0x0000000b23237c10 */ /* 0x000fe2000ff5e0ff */
[----:B------:R4:W3:Y:S04]  /*0c50*/  LDG.E.U16.CONSTANT R20, desc[UR14][R20.64] ;  /* 0x0000000e14147981 */ /* 0x0008e8000c1e9500 */
[----:B------:R-:W-:Y:S01]  /*0c60*/  IMAD.X R36, RZ, RZ, R36, P2 ;  /* 0x000000ffff247224 */ /* 0x000fe200010e0624 */
[----:B0-----:R-:W-:Y:S01]  /*0c70*/  IADD3 R24, P2, PT, R35, -UR10, RZ ;  /* 0x8000000a23187c10 */ /* 0x001fe2000ff5e0ff */
[----:B------:R-:W3:Y:S03]  /*0c80*/  LDG.E.U16.CONSTANT R22, desc[UR14][R22.64] ;  /* 0x0000000e16167981 */ /* 0x000ee6000c1e9500 */
[----:B------:R-:W-:-:S04]  /*0c90*/  IADD3.X R25, PT, PT, R36, ~UR5, RZ, P2, !PT ;  /* 0x8000000524197c10 */ /* 0x000fc800097fe4ff */
[----:B------:R0:W4:Y:S02]  /*0ca0*/  I2F.S64 R2, R24 ;  /* 0x0000001800027312 */ /* 0x0001240000301400 */
[----:B0-----:R-:W-:-:S05]  /*0cb0*/  IADD3 R24, P2, PT, R15, R18, RZ ;  /* 0x000000120f187210 */ /* 0x001fca0007f5e0ff */
[----:B------:R-:W-:Y:S01]  /*0cc0*/  IMAD.X R25, R27, 0x1, R19, P2 ;  /* 0x000000011b197824 */ /* 0x000fe200010e0613 */
[----:B-1----:R-:W-:-:S04]  /*0cd0*/  IADD3 R18, P2, PT, R15, R24, RZ ;  /* 0x000000180f127210 */ /* 0x002fc80007f5e0ff */
[----:B------:R-:W3:Y:S01]  /*0ce0*/  LDG.E.U16 R23, desc[UR14][R24.64] ;  /* 0x0000000e18177981 */ /* 0x000ee2000c1e1500 */
[----:B------:R-:W-:-:S05]  /*0cf0*/  IMAD.X R19, R27, 0x1, R25, P2 ;  /* 0x000000011b137824 */ /* 0x000fca00010e0619 */
[----:B------:R0:W3:Y:S01]  /*0d00*/  LDG.E.U16 R18, desc[UR14][R18.64] ;  /* 0x0000000e12127981 */ /* 0x0000e2000c1e1500 */
[----:B------:R-:W-:Y:S01]  /*0d10*/  FSEL R37, R37, RZ, P0 ;  /* 0x000000ff25257208 */ /* 0x000fe20000000000 */
[----:B------:R-:W-:Y:S01]  /*0d20*/  FFMA.FTZ R0, R0, UR4, RZ ;  /* 0x0000000400007c23 */ /* 0x000fe200080100ff */
[----:B----4-:R-:W-:-:S04]  /*0d30*/  FFMA.FTZ R2, R2, UR4, RZ ;  /* 0x0000000402027c23 */ /* 0x010fc800080100ff */
[----:B------:R-:W-:Y:S02]  /*0d40*/  FSEL R0, R0, RZ, P0 ;  /* 0x000000ff00007208 */ /* 0x000fe40000000000 */
[----:B------:R-:W-:Y:S01]  /*0d50*/  FSEL R2, R2, RZ, P0 ;  /* 0x000000ff02027208 */ /* 0x000fe20000000000 */
[----:B--2---:R-:W-:-:S05]  /*0d60*/  HADD2.F32 R34, -RZ, R34.H0_H0 ;  /* 0x20000022ff227230 */ /* 0x004fca0000004100 */
[----:B------:R-:W-:-:S04]  /*0d70*/  FADD.FTZ R34, -R34, 1 ;  /* 0x3f80000022227421 */ /* 0x000fc80000010100 */
[----:B------:R-:W-:Y:S01]  /*0d80*/  FFMA.FTZ R21, R34, -10000, R37 ;  /* 0xc61c400022157823 */ /* 0x000fe20000010025 */
[----:B------:R-:W-:-:S04]  /*0d90*/  IADD3 R37, P2, PT, R35, UR11, RZ ;  /* 0x0000000b23257c10 */ /* 0x000fc8000ff5e0ff */
[----:B------:R-:W-:Y:S02]  /*0da0*/  IADD3.X R36, PT, PT, RZ, R36, RZ, P2, !PT ;  /* 0x00000024ff247210 */ /* 0x000fe400017fe4ff */
[----:B------:R-:W-:-:S04]  /*0db0*/  IADD3 R34, P2, PT, R37, -UR10, RZ ;  /* 0x8000000a25227c10 */ /* 0x000fc8000ff5e0ff */
[----:B------:R-:W-:-:S04]  /*0dc0*/  IADD3.X R35, PT, PT, R36, ~UR5, RZ, P2, !PT ;  /* 0x8000000524237c10 */ /* 0x000fc800097fe4ff */
[----:B------:R-:W1:Y:S01]  /*0dd0*/  I2F.S64 R34, R34 ;  /* 0x0000002200227312 */ /* 0x000e620000301400 */
[----:B-----5:R-:W-:Y:S01]  /*0de0*/  HADD2.F32 R11, -RZ, R11.H0_H0 ;  /* 0x2000000bff0b7230 */ /* 0x020fe20000004100 */
[----:B------:R-:W-:-:S04]  /*0df0*/  IADD3 R12, P2, PT, R12, 0x4, RZ ;  /* 0x000000040c0c7810 */ /* 0x000fc80007f5e0ff */
[----:B------:R-:W-:Y:S01]  /*0e00*/  FADD.FTZ R11, -R11, 1 ;  /* 0x3f8000000b0b7421 */ /* 0x000fe20000010100 */
[----:B------:R-:W-:Y:S02]  /*0e10*/  IMAD.X R33, RZ, RZ, R33, P2 ;  /* 0x000000ffff217224 */ /* 0x000fe400010e0621 */
[----:B---3--:R-:W-:Y:S02]  /*0e20*/  HADD2.F32 R20, -RZ, R20.H0_H0 ;  /* 0x20000014ff147230 */ /* 0x008fe40000004100 */
[----:B------:R-:W-:Y:S01]  /*0e30*/  FFMA.FTZ R0, R11, -10000, R0 ;  /* 0xc61c40000b007823 */ /* 0x000fe20000010000 */
[----:B------:R-:W-:Y:S01]  /*0e40*/  ISETP.NE.U32.AND P2, PT, R12, R29, PT ;  /* 0x0000001d0c00720c */ /* 0x000fe20003f45070 */
[----:B-1----:R-:W-:Y:S01]  /*0e50*/  FFMA.FTZ R34, R34, UR4, RZ ;  /* 0x0000000422227c23 */ /* 0x002fe200080100ff */
[----:B------:R-:W-:Y:S01]  /*0e60*/  FADD.FTZ R11, -R20, 1 ;  /* 0x3f800000140b7421 */ /* 0x000fe20000010100 */
[----:B------:R-:W-:Y:S01]  /*0e70*/  HADD2.F32 R22, -RZ, R22.H0_H0 ;  /* 0x20000016ff167230 */ /* 0x000fe20000004100 */
[----:B------:R-:W-:Y:S01]  /*0e80*/  ISETP.NE.AND.EX P2, PT, R33, R26, PT, P2 ;  /* 0x0000001a2100720c */ /* 0x000fe20003f45320 */
[----:B------:R-:W-:-:S02]  /*0e90*/  HADD2.F32 R32, -RZ, R32.H0_H0 ;  /* 0x20000020ff207230 */ /* 0x000fc40000004100 */
[----:B------:R-:W-:Y:S01]  /*0ea0*/  FFMA.FTZ R2, R11, -10000, R2 ;  /* 0xc61c40000b027823 */ /* 0x000fe20000010002 */
[----:B------:R-:W-:Y:S01]  /*0eb0*/  HADD2.F32 R31, -RZ, R31.H0_H0 ;  /* 0x2000001fff1f7230 */ /* 0x000fe20000004100 */
[----:B------:R-:W-:Y:S01]  /*0ec0*/  FSEL R34, R34, RZ, P0 ;  /* 0x000000ff22227208 */ /* 0x000fe20000000000 */
[----:B------:R-:W-:Y:S01]  /*0ed0*/  FADD.FTZ R11, -R22, 1 ;  /* 0x3f800000160b7421 */ /* 0x000fe20000010100 */
[----:B------:R-:W-:Y:S02]  /*0ee0*/  FFMA.FTZ R21, R32, UR19, R21 ;  /* 0x0000001320157c23 */ /* 0x000fe40008010015 */
[----:B------:R-:W-:Y:S01]  /*0ef0*/  FFMA.FTZ R0, R31, UR19, R0 ;  /* 0x000000131f007c23 */ /* 0x000fe20008010000 */
[----:B0-----:R-:W-:Y:S01]  /*0f00*/  FFMA.FTZ R19, R11, -10000, R34 ;  /* 0xc61c40000b137823 */ /* 0x001fe20000010022 */
[----:B------:R-:W-:-:S03]  /*0f10*/  IADD3 R11, P3, PT, R37, UR11, RZ ;  /* 0x0000000b250b7c10 */ /* 0x000fc6000ff7e0ff */
[----:B------:R-:W-:Y:S02]  /*0f20*/  FMNMX3.FTZ R21, R30, R21, R0, !PT ;  /* 0x000000151e157276 */ /* 0x000fe40007810000 */
[----:B------:R-:W-:Y:S02]  /*0f30*/  IMAD.X R0, RZ, RZ, R36, P3 ;  /* 0x000000ffff007224 */ /* 0x000fe400018e0624 */
[----:B------:R-:W-:Y:S02]  /*0f40*/  HADD2.F32 R23, -RZ, R23.H0_H0 ;  /* 0x20000017ff177230 */ /* 0x000fe40000004100 */
[----:B------:R-:W-:-:S03]  /*0f50*/  HADD2.F32 R18, -RZ, R18.H0_H0 ;  /* 0x20000012ff127230 */ /* 0x000fc60000004100 */
[----:B------:R-:W-:Y:S02]  /*0f60*/  FFMA.FTZ R2, R23, UR19, R2 ;  /* 0x0000001317027c23 */ /* 0x000fe40008010002 */
[----:B------:R-:W-:-:S05]  /*0f70*/  FFMA.FTZ R25, R18, UR19, R19 ;  /* 0x0000001312197c23 */ /* 0x000fca0008010013 */
[----:B------:R-:W-:Y:S01]  /*0f80*/  FMNMX3.FTZ R30, R21, R2, R25, !PT ;  /* 0x00000002151e7276 */ /* 0x000fe20007810019 */
[----:B------:R-:W-:Y:S06]  /*0f90*/  @P2 BRA `(.L_x_188) ;  /* 0xfffffff800942947 */ /* 0x000fec000383ffff */
[----:B------:R-:W-:Y:S05]  /*0fa0*/  BSYNC.RECONVERGENT B2 ;  /* 0x0000000000027941 */ /* 0x000fea0003800200 */
.L_x_187:
[----:B------:R-:W-:Y:S02]  /*0fb0*/  IMAD.MOV.U32 R33, RZ, RZ, R29 ;  /* 0x000000ffff217224 */ /* 0x000fe400078e001d */
[----:B------:R-:W-:-:S07]  /*0fc0*/  IMAD.MOV.U32 R2, RZ, RZ, R26 ;  /* 0x000000ffff027224 */ /* 0x000fce00078e001a */
.L_x_186:
[----:B------:R-:W-:Y:S05]  /*0fd0*/  BSYNC.RECONVERGENT B1 ;  /* 0x0000000000017941 */ /* 0x000fea0003800200 */
.L_x_185:
[----:B------:R-:W-:-:S05]  /*0fe0*/  VIADD R12, R8, 0x1 ;  /* 0x00000001080c7836 */ /* 0x000fca0000000000 */
[----:B------:R-:W-:-:S13]  /*0ff0*/  LOP3.LUT P0, RZ, R12, 0x3, RZ, 0xc0, !PT ;  /* 0x000000030cff7812 */ /* 0x000fda000780c0ff */
[----:B------:R-:W-:Y:S05]  /*1000*/  @!P0 BRA `(.L_x_184) ;  /* 0x0000000400608947 */ /* 0x000fea0003800000 */
[----:B------:R-:W0:Y:S01]  /*1010*/  LDC.64 R14, c[0x0][0x390] ;  /* 0x0000e400ff0e7b82 */ /* 0x000e220000000a00 */
[----:B------:R-:W-:Y:S01]  /*1020*/  UIADD3 UR7, UP0, UPT, UR10, UR8, URZ ;  /* 0x000000080a077290 */ /* 0x000fe2000ff1e0ff */
[----:B------:R-:W-:Y:S02]  /*1030*/  IADD3 R22, P0, PT, R11, R16, RZ ;  /* 0x000000100b167210 */ /* 0x000fe40007f1e0ff */
[----:B------:R-:W-:Y:S01]  /*1040*/  MOV R20, UR24 ;  /* 0x0000001800147c02 */ /* 0x000fe20008000f00 */
[----:B------:R-:W-:Y:S02]  /*1050*/  UIADD3.X UR6, UPT, UPT, UR5, UR12, URZ, UP0, !UPT ;  /* 0x0000000c05067290 */ /* 0x000fe400087fe4ff */
[----:B------:R-:W-:Y:S01]  /*1060*/  IMAD.X R23, R0, 0x1, R13, P0 ;  /* 0x0000000100177824 */ /* 0x000fe200000e060d */
[----:B------:R-:W1:Y:S01]  /*1070*/  LDC.64 R18, c[0x0][0x388] ;  /* 0x0000e200ff127b82 */ /* 0x000e620000000a00 */
[----:B------:R-:W-:Y:S01]  /*1080*/  UIMAD UR6, UR6, UR24, URZ ;  /* 0x00000018060672a4 */ /* 0x000fe2000f8e02ff */
[----:B------:R-:W-:-:S03]  /*1090*/  IMAD.WIDE.U32 R20, R20, UR7, RZ ;  /* 0x0000000714147c25 */ /* 0x000fc6000f8e00ff */
[----:B------:R-:W-:-:S06]  /*10a0*/  UIMAD UR6, UR18, UR7, UR6 ;  /* 0x00000007120672a4 */ /* 0x000fcc000f8e0206 */
[----:B------:R-:W-:Y:S01]  /*10b0*/  VIADD R31, R21, UR6 ;  /* 0x00000006151f7c36 */ /* 0x000fe20008000000 */
[----:B0-----:R-:W-:-:S04]  /*10c0*/  LEA R24, P0, R22, R14, 0x1 ;  /* 0x0000000e16187211 */ /* 0x001fc800078008ff */
[----:B------:R-:W-:Y:S02]  /*10d0*/  LEA.HI.X R25, R22, R15, R23, 0x1, P0 ;  /* 0x0000000f16197211 */ /* 0x000fe400000f0c17 */
[----:B------:R-:W-:-:S03]  /*10e0*/  IADD3 R22, P0, PT, R11, R20, RZ ;  /* 0x000000140b167210 */ /* 0x000fc60007f1e0ff */
[----:B------:R-:W2:Y:S01]  /*10f0*/  LDG.E.U16.CONSTANT R24, desc[UR14][R24.64] ;  /* 0x0000000e18187981 */ /* 0x000ea2000c1e9500 */
[----:B-1----:R-:W-:Y:S01]  /*1100*/  LEA R26, P2, R22, R18, 0x1 ;  /* 0x00000012161a7211 */ /* 0x002fe200078408ff */
[----:B------:R-:W-:-:S05]  /*1110*/  IMAD.X R23, R0, 0x1, R31, P0 ;  /* 0x0000000100177824 */ /* 0x000fca00000e061f */
[----:B------:R-:W-:Y:S02]  /*1120*/  LEA.HI.X R27, R22, R19, R23, 0x1, P2 ;  /* 0x00000013161b7211 */ /* 0x000fe400010f0c17 */
[----:B------:R-:W0:Y:S03]  /*1130*/  LDC.64 R22, c[0x0][0x398] ;  /* 0x0000e600ff167b82 */ /* 0x000e260000000a00 */
[----:B------:R-:W3:Y:S01]  /*1140*/  LDG.E.U16 R26, desc[UR14][R26.64] ;  /* 0x0000000e1a1a7981 */ /* 0x000ee2000c1e1500 */
[----:B------:R-:W-:-:S04]  /*1150*/  IADD3 R28, P0, PT, R11, -UR10, RZ ;  /* 0x8000000a0b1c7c10 */ /* 0x000fc8000ff1e0ff */
[----:B------:R-:W-:Y:S01]  /*1160*/  IADD3.X R29, PT, PT, R0, ~UR5, RZ, P0, !PT ;  /* 0x80000005001d7c10 */ /* 0x000fe200087fe4ff */
[----:B------:R-:W1:Y:S03]  /*1170*/  LDC R11, c[0x0][0x3b0] ;  /* 0x0000ec00ff0b7b82 */ /* 0x000e660000000800 */
[----:B------:R-:W4:Y:S01]  /*1180*/  I2F.S64 R0, R28 ;  /* 0x0000001c00007312 */ /* 0x000f220000301400 */
[----:B------:R-:W-:-:S04]  /*1190*/  LOP3.LUT R12, R12, 0x3, RZ, 0xc0, !PT ;  /* 0x000000030c0c7812 */ /* 0x000fc800078ec0ff */
[----:B------:R-:W-:Y:S02]  /*11a0*/  ISETP.NE.U32.AND P2, PT, R12, 0x1, PT ;  /* 0x000000010c00780c */ /* 0x000fe40003f45070 */
[----:B0-----:R-:W-:Y:S01]  /*11b0*/  ISETP.NE.U32.AND P0, PT, R22, RZ, PT ;  /* 0x000000ff1600720c */ /* 0x001fe20003f05070 */
[----:B----4-:R-:W-:-:S03]  /*11c0*/  FFMA.FTZ R0, R0, UR4, RZ ;  /* 0x0000000400007c23 */ /* 0x010fc600080100ff */
[----:B------:R-:W-:Y:S02]  /*11d0*/  ISETP.NE.AND.EX P0, PT, R23, RZ, PT, P0 ;  /* 0x000000ff1700720c */ /* 0x000fe40003f05300 */
[----:B------:R-:W-:Y:S02]  /*11e0*/  ISETP.NE.AND.EX P2, PT, RZ, RZ, PT, P2 ;  /* 0x000000ffff00720c */ /* 0x000fe40003f45320 */
[----:B------:R-:W-:Y:S01]  /*11f0*/  FSEL R0, R0, RZ, P0 ;  /* 0x000000ff00007208 */ /* 0x000fe20000000000 */
[----:B------:R-:W-:Y:S02]  /*1200*/  IMAD.U32 R22, RZ, RZ, UR11 ;  /* 0x0000000bff167e24 */ /* 0x000fe4000f8e00ff */
[----:B--2---:R-:W-:-:S05]  /*1210*/  HADD2.F32 R24, -RZ, R24.H0_H0 ;  /* 0x20000018ff187230 */ /* 0x004fca0000004100 */
[----:B------:R-:W-:-:S04]  /*1220*/  FADD.FTZ R23, -R24, 1 ;  /* 0x3f80000018177421 */ /* 0x000fc80000010100 */
[----:B------:R-:W-:Y:S01]  /*1230*/  FFMA.FTZ R23, R23, -10000, R0 ;  /* 0xc61c400017177823 */ /* 0x000fe20000010000 */
[----:B---3--:R-:W-:-:S05]  /*1240*/  HADD2.F32 R26, -RZ, R26.H0_H0 ;  /* 0x2000001aff1a7230 */ /* 0x008fca0000004100 */
[----:B-1----:R-:W-:Y:S01]  /*1250*/  FFMA.FTZ R25, R26, R11, R23 ;  /* 0x0000000b1a197223 */ /* 0x002fe20000010017 */
[----:B------:R-:W-:Y:S02]  /*1260*/  IMAD.MOV.U32 R23, RZ, RZ, RZ ;  /* 0x000000ffff177224 */ /* 0x000fe400078e00ff */
[----:B------:R-:W-:Y:S02]  /*1270*/  IMAD.WIDE.U32 R22, R33, UR11, R22 ;  /* 0x0000000b21167c25 */ /* 0x000fe4000f8e0016 */
[----:B------:R-:W-:Y:S01]  /*1280*/  FMNMX.FTZ R30, R30, R25, !PT ;  /* 0x000000191e1e7209 */ /* 0x000fe20007810000 */
[----:B------:R-:W-:Y:S06]  /*1290*/  @!P2 BRA `(.L_x_184) ;  /* 0x0000000000bca947 */ /* 0x000fec0003800000 */
[----:B------:R-:W-:Y:S01]  /*12a0*/  IMAD R2, R2, UR11, R23 ;  /* 0x0000000b02027c24 */ /* 0x000fe2000f8e0217 */
[----:B------:R-:W-:-:S04]  /*12b0*/  IADD3 R23, P2, PT, R4, R22, RZ ;  /* 0x0000001604177210 */ /* 0x000fc80007f5e0ff */
[C---:B------:R-:W-:Y:S02]  /*12c0*/  IADD3 R16, P3, PT, R23.reuse, R16, RZ ;  /* 0x0000001017107210 */ /* 0x040fe40007f7e0ff */
[----:B------:R-:W-:Y:S02]  /*12d0*/  IADD3.X R2, PT, PT, RZ, R2, RZ, P2, !PT ;  /* 0x00000002ff027210 */ /* 0x000fe400017fe4ff */
[----:B------:R-:W-:-:S03]  /*12e0*/  IADD3 R21, P2, PT, R23, R20, RZ ;  /* 0x0000001417157210 */ /* 0x000fc60007f5e0ff */
[----:B------:R-:W-:Y:S01]  /*12f0*/  IMAD.X R13, R2, 0x1, R13, P3 ;  /* 0x00000001020d7824 */ /* 0x000fe200018e060d */
[----:B------:R-:W-:Y:S01]  /*1300*/  LEA R14, P3, R16, R14, 0x1 ;  /* 0x0000000e100e7211 */ /* 0x000fe200078608ff */
[----:B------:R-:W-:Y:S01]  /*1310*/  IMAD.X R0, R2, 0x1, R31, P2 ;  /* 0x0000000102007824 */ /* 0x000fe200010e061f */
[C---:B------:R-:W-:Y:S02]  /*1320*/  LEA R18, P2, R21.reuse, R18, 0x1 ;  /* 0x0000001215127211 */ /* 0x040fe400078408ff */
[----:B------:R-:W-:Y:S02]  /*1330*/  LEA.HI.X R15, R16, R15, R13, 0x1, P3 ;  /* 0x0000000f100f7211 */ /* 0x000fe400018f0c0d */
[----:B------:R-:W-:-:S03]  /*1340*/  LEA.HI.X R19, R21, R19, R0, 0x1, P2 ;  /* 0x0000001315137211 */ /* 0x000fc600010f0c00 */
[----:B------:R-:W2:Y:S04]  /*1350*/  LDG.E.U16.CONSTANT R20, desc[UR14][R14.64] ;  /* 0x0000000e0e147981 */ /* 0x000ea8000c1e9500 */
[----:B------:R-:W3:Y:S01]  /*1360*/  LDG.E.U16 R13, desc[UR14][R18.64] ;  /* 0x0000000e120d7981 */ /* 0x000ee2000c1e1500 */
[----:B------:R-:W-:-:S04]  /*1370*/  IADD3 R16, P2, PT, R23, -UR10, RZ ;  /* 0x8000000a17107c10 */ /* 0x000fc8000ff5e0ff */
[----:B------:R-:W-:Y:S02]  /*1380*/  IADD3.X R17, PT, PT, R2, ~UR5, RZ, P2, !PT ;  /* 0x8000000502117c10 */ /* 0x000fe400097fe4ff */
[----:B------:R-:W-:Y:S02]  /*1390*/  ISETP.NE.U32.AND P2, PT, R12, 0x2, PT ;  /* 0x000000020c00780c */ /* 0x000fe40003f45070 */
[----:B------:R-:W0:Y:S02]  /*13a0*/  I2F.S64 R0, R16 ;  /* 0x0000001000007312 */ /* 0x000e240000301400 */
[----:B------:R-:W-:Y:S01]  /*13b0*/  ISETP.NE.AND.EX P2, PT, RZ, RZ, PT, P2 ;  /* 0x000000ffff00720c */ /* 0x000fe20003f45320 */
[----:B0-----:R-:W-:Y:S01]  /*13c0*/  FFMA.FTZ R0, R0, UR4, RZ ;  /* 0x0000000400007c23 */ /* 0x001fe200080100ff */
[----:B--2---:R-:W-:-:S04]  /*13d0*/  HADD2.F32 R21, -RZ, R20.H0_H0 ;  /* 0x20000014ff157230 */ /* 0x004fc80000004100 */
[----:B------:R-:W-:Y:S01]  /*13e0*/  FSEL R20, R0, RZ, P0 ;  /* 0x000000ff00147208 */ /* 0x000fe20000000000 */
[----:B---3--:R-:W-:Y:S02]  /*13f0*/  HADD2.F32 R0, -RZ, R13.H0_H0 ;  /* 0x2000000dff007230 */ /* 0x008fe40000004100 */
[----:B------:R-:W-:-:S04]  /*1400*/  FADD.FTZ R21, -R21, 1 ;  /* 0x3f80000015157421 */ /* 0x000fc80000010100 */
[----:B------:R-:W-:-:S04]  /*1410*/  FFMA.FTZ R21, R21, -10000, R20 ;  /* 0xc61c400015157823 */ /* 0x000fc80000010014 */
[----:B------:R-:W-:-:S05]  /*1420*/  FFMA.FTZ R25, R0, R11, R21 ;  /* 0x0000000b00197223 */ /* 0x000fca0000010015 */
[----:B------:R-:W-:Y:S01]  /*1430*/  FMNMX.FTZ R30, R30, R25, !PT ;  /* 0x000000191e1e7209 */ /* 0x000fe20007810000 */
[----:B------:R-:W-:Y:S06]  /*1440*/  @!P2 BRA `(.L_x_184) ;  /* 0x000000000050a947 */ /* 0x000fec0003800000 */
[----:B------:R-:W-:Y:S02]  /*1450*/  USHF.L.U32 UR6, UR11, 0x1, URZ ;  /* 0x000000010b067899 */ /* 0x000fe400080006ff */
[----:B------:R-:W-:-:S04]  /*1460*/  USHF.R.U32.HI UR7, URZ, 0x1f, UR11 ;  /* 0x0000001fff077899 */ /* 0x000fc8000801160b */
[----:B------:R-:W-:-:S04]  /*1470*/  IADD3 R16, P2, PT, R14, UR6, RZ ;  /* 0x000000060e107c10 */ /* 0x000fc8000ff5e0ff */
[----:B------:R-:W-:Y:S02]  /*1480*/  IADD3.X R17, PT, PT, R15, UR7, RZ, P2, !PT ;  /* 0x000000070f117c10 */ /* 0x000fe400097fe4ff */
[----:B------:R-:W-:-:S03]  /*1490*/  IADD3 R12, P2, PT, R18, UR6, RZ ;  /* 0x00000006120c7c10 */ /* 0x000fc6000ff5e0ff */
[----:B------:R-:W2:Y:S01]  /*14a0*/  LDG.E.U16.CONSTANT R16, desc[UR14][R16.64] ;  /* 0x0000000e10107981 */ /* 0x000ea2000c1e9500 */
[----:B------:R-:W-:-:S05]  /*14b0*/  IADD3.X R13, PT, PT, R19, UR7, RZ, P2, !PT ;  /* 0x00000007130d7c10 */ /* 0x000fca00097fe4ff */
[----:B------:R-:W3:Y:S01]  /*14c0*/  LDG.E.U16 R12, desc[UR14][R12.64] ;  /* 0x0000000e0c0c7981 */ /* 0x000ee2000c1e1500 */
[----:B------:R-:W-:-:S05]  /*14d0*/  IMAD.U32 R14, RZ, RZ, UR10 ;  /* 0x0000000aff0e7e24 */ /* 0x000fca000f8e00ff */
[----:B------:R-:W-:-:S04]  /*14e0*/  IADD3 R14, P2, P3, -R14, UR11, R23 ;  /* 0x0000000b0e0e7c10 */ /* 0x000fc8000fb5e117 */
[----:B------:R-:W-:-:S04]  /*14f0*/  IADD3.X R15, PT, PT, R2, ~UR5, RZ, P2, P3 ;  /* 0x80000005020f7c10 */ /* 0x000fc800097e64ff */
[----:B------:R-:W0:Y:S02]  /*1500*/  I2F.S64 R0, R14 ;  /* 0x0000000e00007312 */ /* 0x000e240000301400 */
[----:B0-----:R-:W-:-:S05]  /*1510*/  FFMA.FTZ R0, R0, UR4, RZ ;  /* 0x0000000400007c23 */ /* 0x001fca00080100ff */
[----:B------:R-:W-:Y:S01]  /*1520*/  FSEL R2, R0, RZ, P0 ;  /* 0x000000ff00027208 */ /* 0x000fe20000000000 */
[----:B--2---:R-:W-:-:S05]  /*1530*/  HADD2.F32 R18, -RZ, R16.H0_H0 ;  /* 0x20000010ff127230 */ /* 0x004fca0000004100 */
[----:B------:R-:W-:Y:S01]  /*1540*/  FADD.FTZ R19, -R18, 1 ;  /* 0x3f80000012137421 */ /* 0x000fe20000010100 */
[----:B---3--:R-:W-:-:S03]  /*1550*/  HADD2.F32 R0, -RZ, R12.H0_H0 ;  /* 0x2000000cff007230 */ /* 0x008fc60000004100 */
[----:B------:R-:W-:-:S04]  /*1560*/  FFMA.FTZ R19, R19, -10000, R2 ;  /* 0xc61c400013137823 */ /* 0x000fc80000010002 */
[----:B------:R-:W-:-:S05]  /*1570*/  FFMA.FTZ R25, R0, R11, R19 ;  /* 0x0000000b00197223 */ /* 0x000fca0000010013 */
[----:B------:R-:W-:-:S07]  /*1580*/  FMNMX.FTZ R30, R30, R25, !PT ;  /* 0x000000191e1e7209 */ /* 0x000fce0007810000 */
.L_x_184:
[----:B------:R-:W-:Y:S05]  /*1590*/  BSYNC.RECONVERGENT B0 ;  /* 0x0000000000007941 */ /* 0x000fea0003800200 */
.L_x_183:
        /* <DEDUP_REMOVED lines=13> */
.L_x_189:
[----:B------:R-:W0:Y:S01]  /*1670*/  SHFL.BFLY PT, R11, R30, 0x10, 0x1f ;  /* 0x0e001f001e0b7f89 */ /* 0x000e2200000e0000 */
[----:B------:R-:W-:Y:S01]  /*1680*/  ISETP.NE.AND P0, PT, R3, RZ, PT ;  /* 0x000000ff0300720c */ /* 0x000fe20003f05270 */
[----:B------:R-:W-:-:S05]  /*1690*/  FMUL.FTZ R12, R6, 0.03125 ;  /* 0x3d000000060c7820 */ /* 0x000fca0000410000 */
[----:B------:R-:W-:-:S07]  /*16a0*/  FSETP.GT.FTZ.AND P2, PT, R12, R5, PT ;  /* 0x000000050c00720b */ /* 0x000fce0003f54000 */
[----:B------:R-:W1:Y:S01]  /*16b0*/  @!P0 S2R R15, SR_CgaCtaId ;  /* 0x00000000000f8919 */ /* 0x000e620000008800 */
[----:B------:R-:W2:Y:S05]  /*16c0*/  @!P0 S2R R4, SR_TID.X ;  /* 0x0000000000048919 */ /* 0x000eaa0000002100 */
[----:B------:R-:W-:Y:S01]  /*16d0*/  @P2 MOV R12, 0x400 ;  /* 0x00000400000c2802 */ /* 0x000fe20000000f00 */
[----:B------:R-:W3:Y:S01]  /*16e0*/  @P2 S2R R17, SR_CgaCtaId ;  /* 0x0000000000112919 */ /* 0x000ee20000008800 */
[----:B0-----:R-:W-:-:S03]  /*16f0*/  FMNMX.FTZ R11, R11, R30, !PT ;  /* 0x0000001e0b0b7209 */ /* 0x001fc60007810000 */
[----:B------:R-:W-:Y:S02]  /*1700*/  @P2 VIADD R12, R12, 0x8 ;  /* 0x000000080c0c2836 */ /* 0x000fe40000000000 */
[----:B------:R-:W0:Y:S02]  /*1710*/  SHFL.BFLY PT, R0, R11, 0x8, 0x1f ;  /* 0x0d001f000b007f89 */ /* 0x000e2400000e0000 */
[----:B0-----:R-:W-:Y:S02]  /*1720*/  FMNMX.FTZ R0, R11, R0, !PT ;  /* 0x000000000b007209 */ /* 0x001fe40007810000 */
[----:B---3--:R-:W-:-:S03]  /*1730*/  @P2 LEA R12, R17, R12, 0x18 ;  /* 0x0000000c110c2211 */ /* 0x008fc600078ec0ff */
[----:B------:R-:W0:Y:S02]  /*1740*/  SHFL.BFLY PT, R13, R0, 0x4, 0x1f ;  /* 0x0c801f00000d7f89 */ /* 0x000e2400000e0000 */
[----:B0-----:R-:W-:Y:S02]  /*1750*/  FMNMX.FTZ R13, R0, R13, !PT ;  /* 0x0000000d000d7209 */ /* 0x001fe40007810000 */
[----:B------:R-:W-:-:S03]  /*1760*/  @!P0 MOV R0, 0x400 ;  /* 0x0000040000008802 */ /* 0x000fc60000000f00 */
[----:B------:R-:W0:Y:S02]  /*1770*/  SHFL.BFLY PT, R2, R13, 0x2, 0x1f ;  /* 0x0c401f000d027f89 */ /* 0x000e2400000e0000 */
[----:B------:R-:W-:Y:S01]  /*1780*/  @!P0 VIADD R0, R0, 0x8 ;  /* 0x0000000800008836 */ /* 0x000fe20000000000 */
[----:B0-----:R-:W-:-:S04]  /*1790*/  FMNMX.FTZ R2, R13, R2, !PT ;  /* 0x000000020d027209 */ /* 0x001fc80007810000 */
[----:B-1----:R-:W-:Y:S01]  /*17a0*/  @!P0 LEA R13, R15, R0, 0x18 ;  /* 0x000000000f0d8211 */ /* 0x002fe200078ec0ff */
[----:B------:R-:W-:Y:S01]  /*17b0*/  HFMA2 R0, -RZ, RZ, -598.5, 40320 ;  /* 0xe0ad78ecff007431 */ /* 0x000fe200000001ff */
[----:B------:R-:W0:Y:S02]  /*17c0*/  SHFL.BFLY PT, R11, R2, 0x1, 0x1f ;  /* 0x0c201f00020b7f89 */ /* 0x000e2400000e0000 */
[----:B--2---:R-:W-:Y:S02]  /*17d0*/  @!P0 LEA.HI R13, R4, R13, RZ, 0x1d ;  /* 0x0000000d040d8211 */ /* 0x004fe400078fe8ff */
[----:B0-----:R-:W-:Y:S01]  /*17e0*/  FMNMX.FTZ R18, R2, R11, !PT ;  /* 0x0000000b02127209 */ /* 0x001fe20007810000 */
[----:B------:R-:W-:-:S04]  /*17f0*/  @P2 IMAD R11, R3, 0x4, R12 ;  /* 0x00000004030b2824 */ /* 0x000fc800078e020c */
        /* <DEDUP_REMOVED lines=13> */
.L_x_190:
[----:B------:R-:W-:Y:S01]  /*18d0*/  ISETP.NE.AND P3, PT, R4, RZ, PT ;  /* 0x000000ff0400720c */ /* 0x000fe20003f65270 */
[----:B------:R-:W-:Y:S01]  /*18e0*/  BSSY.RECONVERGENT B0, `(.L_x_191) ;  /* 0x0000041000007945 */ /* 0x000fe20003800200 */
[----:B------:R-:W-:-:S11]  /*18f0*/  IMAD.MOV.U32 R0, RZ, RZ, RZ ;  /* 0x000000ffff007224 */ /* 0x000fd600078e00ff */
[----:B------:R-:W0:Y:S01]  /*1900*/  @!P3 S2R R11, SR_CgaCtaId ;  /* 0x00000000000bb919 */ /* 0x000e220000008800 */
[----:B------:R-:W-:-:S04]  /*1910*/  @!P3 MOV R2, 0x400 ;  /* 0x000004000002b802 */ /* 0x000fc80000000f00 */
[----:B0-----:R-:W-:-:S05]  /*1920*/  @!P3 LEA R2, R11, R2, 0x18 ;  /* 0x000000020b02b211 */ /* 0x001fca00078ec0ff */
[----:B------:R0:W-:Y:S01]  /*1930*/  @!P3 STS [R2+0x4], R15 ;  /* 0x0000040f0200b388 */ /* 0x0001e20000000800 */
[----:B------:R-:W-:Y:S06]  /*1940*/  BAR.SYNC.DEFER_BLOCKING 0x0 ;  /* 0x0000000000007b1d */ /* 0x000fec0000010000 */
[----:B------:R-:W-:Y:S05]  /*1950*/  @P1 BRA `(.L_x_192) ;  /* 0x0000000000e41947 */ /* 0x000fea0003800000 */
[----:B------:R-:W1:Y:S01]  /*1960*/  S2UR UR7, SR_CgaCtaId ;  /* 0x00000000000779c3 */ /* 0x000e620000008800 */
[----:B------:R-:W-:Y:S01]  /*1970*/  ISETP.GE.U32.AND P2, PT, R7, 0x3, PT ;  /* 0x000000030700780c */ /* 0x000fe20003f46070 */
[----:B------:R-:W-:Y:S01]  /*1980*/  UMOV UR6, 0x400 ;  /* 0x0000040000067882 */ /* 0x000fe20000000000 */
[----:B------:R-:W-:Y:S01]  /*1990*/  ISETP.NE.U32.AND P0, PT, R10, RZ, PT ;  /* 0x000000ff0a00720c */ /* 0x000fe20003f05070 */
[----:B------:R-:W-:Y:S01]  /*19a0*/  BSSY.RECONVERGENT B1, `(.L_x_193) ;  /* 0x0000022000017945 */ /* 0x000fe20003800200 */
[----:B------:R-:W-:Y:S02]  /*19b0*/  IMAD.MOV.U32 R0, RZ, RZ, RZ ;  /* 0x000000ffff007224 */ /* 0x000fe400078e00ff */
[----:B------:R-:W-:Y:S01]  /*19c0*/  ISETP.NE.AND.EX P0, PT, RZ, RZ, PT, P0 ;  /* 0x000000ffff00720c */ /* 0x000fe20003f05300 */
[----:B-1----:R-:W-:-:S09]  /*19d0*/  ULEA UR6, UR7, UR6, 0x18 ;  /* 0x0000000607067291 */ /* 0x002fd2000f8ec0ff */
[----:B0-----:R-:W0:Y:S01]  /*19e0*/  LDS R2, [UR6+0x4] ;  /* 0x00000406ff027984 */ /* 0x001e220008000800 */
[----:B------:R-:W-:Y:S05]  /*19f0*/  @!P2 BRA `(.L_x_194) ;  /* 0x000000000070a947 */ /* 0x000fea0003800000 */
[----:B------:R-:W-:Y:S01]  /*1a00*/  IADD3 R17, P2, PT, R7, 0x1, RZ ;  /* 0x0000000107117810 */ /* 0x000fe20007f5e0ff */
[----:B------:R-:W-:Y:S01]  /*1a10*/  IMAD.MOV.U32 R20, RZ, RZ, RZ ;  /* 0x000000ffff147224 */ /* 0x000fe200078e00ff */
[----:B------:R-:W-:Y:S01]  /*1a20*/  MOV R19, RZ ;  /* 0x000000ff00137202 */ /* 0x000fe20000000f00 */
[----:B------:R-:W-:Y:S01]  /*1a30*/  IMAD.MOV.U32 R0, RZ, RZ, RZ ;  /* 0x000000ffff007224 */ /* 0x000fe200078e00ff */
[----:B------:R-:W-:Y:S01]  /*1a40*/  LOP3.LUT R17, R17, 0xfffffffc, RZ, 0xc0, !PT ;  /* 0xfffffffc11117812 */ /* 0x000fe200078ec0ff */
[----:B------:R-:W-:-:S05]  /*1a50*/  IMAD.X R18, RZ, RZ, RZ, P2 ;  /* 0x000000ffff127224 */ /* 0x000fca00010e06ff */
[----:B------:R-:W-:-:S07]  /*1a60*/  LOP3.LUT R18, R18, 0x1, RZ, 0xc0, !PT ;  /* 0x0000000112127812 */ /* 0x000fce00078ec0ff */
.L_x_195:
[----:B0-----:R-:W-:Y:S01]  /*1a70*/  FADD.FTZ R25, -R2, R25 ;  /* 0x0000001902197221 */ /* 0x001fe20000010100 */
[----:B------:R-:W-:-:S03]  /*1a80*/  IADD3 R20, P2, PT, R20, 0x4, RZ ;  /* 0x0000000414147810 */ /* 0x000fc60007f5e0ff */
[----:B------:R-:W-:Y:S02]  /*1a90*/  FMUL.FTZ R11, R25, 1.4426950216293334961 ;  /* 0x3fb8aa3b190b7820 */ /* 0x000fe40000410000 */
[----:B------:R-:W-:Y:S01]  /*1aa0*/  IMAD.X R19, RZ, RZ, R19, P2 ;  /* 0x000000ffff137224 */ /* 0x000fe200010e0613 */
[----:B------:R-:W-:-:S03]  /*1ab0*/  ISETP.NE.U32.AND P2, PT, R20, R17, PT ;  /* 0x000000111400720c */ /* 0x000fc60003f45070 */
[----:B------:R-:W0:Y:S01]  /*1ac0*/  MUFU.EX2 R11, R11 ;  /* 0x0000000b000b7308 */ /* 0x000e220000000800 */
[----:B------:R-:W-:Y:S01]  /*1ad0*/  ISETP.NE.AND.EX P2, PT, R19, R18, PT, P2 ;  /* 0x000000121300720c */ /* 0x000fe20003f45320 */
[----:B0-----:R-:W-:Y:S01]  /*1ae0*/  FADD.FTZ R12, -R2, R11 ;  /* 0x0000000b020c7221 */ /* 0x001fe20000010100 */
[----:B------:R-:W-:-:S03]  /*1af0*/  FADD.FTZ R0, R11, R0 ;  /* 0x000000000b007221 */ /* 0x000fc60000010000 */
[----:B------:R-:W-:-:S04]  /*1b00*/  FMUL.FTZ R12, R12, 1.4426950216293334961 ;  /* 0x3fb8aa3b0c0c7820 */ /* 0x000fc80000410000 */
[----:B------:R-:W0:Y:S02]  /*1b10*/  MUFU.EX2 R13, R12 ;  /* 0x0000000c000d7308 */ /* 0x000e240000000800 */
[--C-:B0-----:R-:W-:Y:S01]  /*1b20*/  FADD.FTZ R14, -R2, R13.reuse ;  /* 0x0000000d020e7221 */ /* 0x101fe20000010100 */
[----:B------:R-:W-:-:S03]  /*1b30*/  FADD.FTZ R0, R0, R13 ;  /* 0x0000000d00007221 */ /* 0x000fc60000010000 */
[----:B------:R-:W-:-:S04]  /*1b40*/  FMUL.FTZ R14, R14, 1.4426950216293334961 ;  /* 0x3fb8aa3b0e0e7820 */ /* 0x000fc80000410000 */
[----:B------:R-:W0:Y:S02]  /*1b50*/  MUFU.EX2 R15, R14 ;  /* 0x0000000e000f7308 */ /* 0x000e240000000800 */
[--C-:B0-----:R-:W-:Y:S01]  /*1b60*/  FADD.FTZ R16, -R2, R15.reuse ;  /* 0x0000000f02107221 */ /* 0x101fe20000010100 */
[----:B------:R-:W-:-:S03]  /*1b70*/  FADD.FTZ R0, R0, R15 ;  /* 0x0000000f00007221 */ /* 0x000fc60000010000 */
[----:B------:R-:W-:-:S04]  /*1b80*/  FMUL.FTZ R16, R16, 1.4426950216293334961 ;  /* 0x3fb8aa3b10107820 */ /* 0x000fc80000410000 */
[----:B------:R-:W0:Y:S02]  /*1b90*/  MUFU.EX2 R25, R16 ;  /* 0x0000001000197308 */ /* 0x000e240000000800 */
[----:B0-----:R-:W-:Y:S01]  /*1ba0*/  FADD.FTZ R0, R0, R25 ;  /* 0x0000001900007221 */ /* 0x001fe20000010000 */
[----:B------:R-:W-:Y:S06]  /*1bb0*/  @P2 BRA `(.L_x_195) ;  /* 0xfffffffc00ac2947 */ /* 0x000fec000383ffff */
.L_x_194:
[----:B------:R-:W-:Y:S05]  /*1bc0*/  BSYNC.RECONVERGENT B1 ;  /* 0x0000000000017941 */ /* 0x000fea0003800200 */
.L_x_193:
[----:B------:R-:W-:Y:S05]  /*1bd0*/  @!P0 BRA `(.L_x_192) ;  /* 0x0000000000448947 */ /* 0x000fea0003800000 */
[----:B0-----:R-:W-:Y:S01]  /*1be0*/  FADD.FTZ R25, R25, -R2 ;  /* 0x8000000219197221 */ /* 0x001fe20000010000 */
[----:B------:R-:W-:-:S03]  /*1bf0*/  ISETP.NE.U32.AND P0, PT, R10, 0x1, PT ;  /* 0x000000010a00780c */ /* 0x000fc60003f05070 */
[----:B------:R-:W-:Y:S01]  /*1c00*/  FMUL.FTZ R25, R25, 1.4426950216293334961 ;  /* 0x3fb8aa3b19197820 */ /* 0x000fe20000410000 */
[----:B------:R-:W-:-:S05]  /*1c10*/  ISETP.NE.AND.EX P0, PT, RZ, RZ, PT, P0 ;  /* 0x000000ffff00720c */ /* 0x000fca0003f05300 */
[----:B------:R-:W0:Y:S02]  /*1c20*/  MUFU.EX2 R25, R25 ;  /* 0x0000001900197308 */ /* 0x000e240000000800 */
[----:B0-----:R-:W-:-:S06]  /*1c30*/  FADD.FTZ R0, R0, R25 ;  /* 0x0000001900007221 */ /* 0x001fcc0000010000 */
[----:B------:R-:W-:Y:S05]  /*1c40*/  @!P0 BRA `(.L_x_192) ;  /* 0x0000000000288947 */ /* 0x000fea0003800000 */
[----:B------:R-:W-:Y:S01]  /*1c50*/  FADD.FTZ R25, R25, -R2 ;  /* 0x8000000219197221 */ /* 0x000fe20000010000 */
[----:B------:R-:W-:-:S03]  /*1c60*/  ISETP.NE.U32.AND P0, PT, R10, 0x2, PT ;  /* 0x000000020a00780c */ /* 0x000fc60003f05070 */
[----:B------:R-:W-:Y:S01]  /*1c70*/  FMUL.FTZ R11, R25, 1.4426950216293334961 ;  /* 0x3fb8aa3b190b7820 */ /* 0x000fe20000410000 */
[----:B------:R-:W-:-:S03]  /*1c80*/  ISETP.NE.AND.EX P0, PT, RZ, RZ, PT, P0 ;  /* 0x000000ffff00720c */ /* 0x000fc60003f05300 */
[----:B------:R-:W0:Y:S10]  /*1c90*/  MUFU.EX2 R25, R11 ;  /* 0x0000000b00197308 */ /* 0x000e340000000800 */
[----:B0-----:R-:W-:Y:S01]  /*1ca0*/  @P0 FADD.FTZ R2, R25, -R2 ;  /* 0x8000000219020221 */ /* 0x001fe20000010000 */
[----:B------:R-:W-:-:S03]  /*1cb0*/  FADD.FTZ R0, R0, R25 ;  /* 0x0000001900007221 */ /* 0x000fc60000010000 */
[----:B------:R-:W-:-:S04]  /*1cc0*/  @P0 FMUL.FTZ R2, R2, 1.4426950216293334961 ;  /* 0x3fb8aa3b02020820 */ /* 0x000fc80000410000 */
[----:B------:R-:W0:Y:S02]  /*1cd0*/  @P0 MUFU.EX2 R25, R2 ;  /* 0x0000000200190308 */ /* 0x000e240000000800 */
[----:B0-----:R-:W-:-:S07]  /*1ce0*/  @P0 FADD.FTZ R0, R0, R25 ;  /* 0x0000001900000221 */ /* 0x001fce0000010000 */
.L_x_192:
[----:B------:R-:W-:Y:S05]  /*1cf0*/  BSYNC.RECONVERGENT B0 ;  /* 0x0000000000007941 */ /* 0x000fea0003800200 */
.L_x_191:
[----:B------:R-:W-:Y:S05]  /*1d00*/  BRA.U UP0, `(.L_x_196) ;  /* 0x00000001002c7547 */ /* 0x000fea000b800000 */
        /* <DEDUP_REMOVED lines=11> */
.L_x_196:
[----:B------:R-:W1:Y:S01]  /*1dc0*/  SHFL.BFLY PT, R11, R0, 0x10, 0x1f ;  /* 0x0e001f00000b7f89 */ /* 0x000e6200000e0000 */
[----:B------:R-:W-:Y:S01]  /*1dd0*/  ISETP.NE.AND P0, PT, R3, RZ, PT ;  /* 0x000000ff0300720c */ /* 0x000fe20003f05270 */
[----:B------:R-:W-:-:S05]  /*1de0*/  FMUL.FTZ R14, R6, 0.03125 ;  /* 0x3d000000060e7820 */ /* 0x000fca0000410000 */
[----:B------:R-:W-:-:S07]  /*1df0*/  FSETP.GT.FTZ.AND P2, PT, R14, R5, PT ;  /* 0x000000050e00720b */ /* 0x000fce0003f54000 */
[----:B0-----:R-:W0:Y:S06]  /*1e00*/  @!P0 S2R R15, SR_CgaCtaId ;  /* 0x00000000000f8919 */ /* 0x001e2c0000008800 */
[----:B------:R-:W2:Y:S01]  /*1e10*/  @P2 S2R R17, SR_CgaCtaId ;  /* 0x0000000000112919 */ /* 0x000ea20000008800 */
[----:B-1----:R-:W-:Y:S01]  /*1e20*/  FADD.FTZ R11, R11, R0 ;  /* 0x000000000b0b7221 */ /* 0x002fe20000010000 */
[----:B------:R-:W-:-:S04]  /*1e30*/  @!P0 MOV R0, 0x400 ;  /* 0x0000040000008802 */ /* 0x000fc80000000f00 */
[----:B------:R-:W1:Y:S01]  /*1e40*/  SHFL.BFLY PT, R2, R11, 0x8, 0x1f ;  /* 0x0d001f000b027f89 */ /* 0x000e6200000e0000 */
[----:B------:R-:W-:Y:S02]  /*1e50*/  @!P0 VIADD R0, R0, 0x88 ;  /* 0x0000008800008836 */ /* 0x000fe40000000000 */
[----:B-1----:R-:W-:-:S05]  /*1e60*/  FADD.FTZ R2, R11, R2 ;  /* 0x000000020b027221 */ /* 0x002fca0000010000 */
[----:B------:R-:W1:Y:S02]  /*1e70*/  SHFL.BFLY PT, R13, R2, 0x4, 0x1f ;  /* 0x0c801f00020d7f89 */ /* 0x000e6400000e0000 */
[----:B-1----:R-:W-:Y:S01]  /*1e80*/  FADD.FTZ R13, R2, R13 ;  /* 0x0000000d020d7221 */ /* 0x002fe20000010000 */
[----:B------:R-:W-:-:S04]  /*1e90*/  @P2 MOV R2, 0x400 ;  /* 0x0000040000022802 */ /* 0x000fc80000000f00 */
[----:B------:R-:W1:Y:S01]  /*1ea0*/  SHFL.BFLY PT, R12, R13, 0x2, 0x1f ;  /* 0x0c401f000d0c7f89 */ /* 0x000e6200000e0000 */
[----:B------:R-:W-:-:S05]  /*1eb0*/  @P2 VIADD R2, R2, 0x88 ;  /* 0x0000008802022836 */ /* 0x000fca0000000000 */
[----:B--2---:R-:W-:-:S04]  /*1ec0*/  @P2 LEA R2, R17, R2, 0x18 ;  /* 0x0000000211022211 */ /* 0x004fc800078ec0ff */
[----:B------:R-:W-:Y:S01]  /*1ed0*/  @P2 LEA R2, R3, R2, 0x2 ;  /* 0x0000000203022211 */ /* 0x000fe200078e10ff */
[----:B-1----:R-:W-:Y:S01]  /*1ee0*/  FADD.FTZ R12, R13, R12 ;  /* 0x0000000c0d0c7221 */ /* 0x002fe20000010000 */
[----:B0-----:R-:W-:Y:S01]  /*1ef0*/  @!P0 LEA R13, R15, R0, 0x18 ;  /* 0x000000000f0d8211 */ /* 0x001fe200078ec0ff */
[----:B------:R-:W-:-:S03]  /*1f00*/  IMAD.MOV.U32 R0, RZ, RZ, RZ ;  /* 0x000000ffff007224 */ /* 0x000fc600078e00ff */
[----:B------:R-:W0:Y:S01]  /*1f10*/  SHFL.BFLY PT, R11, R12, 0x1, 0x1f ;  /* 0x0c201f000c0b7f89 */ /* 0x000e2200000e0000 */
[----:B------:R-:W-:Y:S01]  /*1f20*/  @!P0 LEA.HI R13, R4, R13, RZ, 0x1d ;  /* 0x0000000d040d8211 */ /* 0x000fe200078fe8ff */
        /* <DEDUP_REMOVED lines=14> */
.L_x_197:
[----:B------:R-:W0:Y:S01]  /*2010*/  @!P3 S2R R11, SR_CgaCtaId ;  /* 0x00000000000bb919 */ /* 0x000e220000008800 */
[----:B------:R-:W-:Y:S01]  /*2020*/  @!P3 FADD.FTZ R15, R15, 9.9999999747524270788e-07 ;  /* 0x358637bd0f0fb421 */ /* 0x000fe20000010000 */
[----:B------:R-:W-:Y:S01]  /*2030*/  @!P3 MOV R2, 0x400 ;  /* 0x000004000002b802 */ /* 0x000fe20000000f00 */
[----:B------:R-:W1:Y:S01]  /*2040*/  LDCU.64 UR20, c[0x0][0x380] ;  /* 0x00007000ff1477ac */ /* 0x000e620008000a00 */
[----:B------:R-:W-:Y:S01]  /*2050*/  BSSY.RECONVERGENT B0, `(.L_x_198) ;  /* 0x0000066000007945 */ /* 0x000fe20003800200 */
[----:B------:R-:W2:Y:S02]  /*2060*/  @!P3 MUFU.RCP R0, R15 ;  /* 0x0000000f0000b308 */ /* 0x000ea40000001000 */
[----:B--2---:R-:W-:Y:S01]  /*2070*/  @!P3 FADD.FTZ R0, R0, -RZ ;  /* 0x800000ff0000b221 */ /* 0x004fe20000010000 */
[----:B0-----:R-:W-:-:S05]  /*2080*/  @!P3 LEA R11, R11, R2, 0x18 ;  /* 0x000000020b0bb211 */ /* 0x001fca00078ec0ff */
[----:B------:R0:W-:Y:S01]  /*2090*/  @!P3 STS [R11], R0 ;  /* 0x000000000b00b388 */ /* 0x0001e20000000800 */
[----:B------:R-:W-:Y:S06]  /*20a0*/  BAR.SYNC.DEFER_BLOCKING 0x0 ;  /* 0x0000000000007b1d */ /* 0x000fec0000010000 */
[----:B-1----:R-:W-:Y:S05]  /*20b0*/  @P1 BRA `(.L_x_199) ;  /* 0x00000004007c1947 */ /* 0x002fea0003800000 */
[----:B------:R-:W1:Y:S01]  /*20c0*/  S2UR UR7, SR_CgaCtaId ;  /* 0x00000000000779c3 */ /* 0x000e620000008800 */
[----:B------:R-:W-:Y:S01]  /*20d0*/  UMOV UR6, 0x400 ;  /* 0x0000040000067882 */ /* 0x000fe20000000000 */
[----:B------:R-:W-:Y:S01]  /*20e0*/  ISETP.GE.U32.AND P0, PT, R7, 0x3, PT ;  /* 0x000000030700780c */ /* 0x000fe20003f06070 */
[----:B------:R-:W-:Y:S01]  /*20f0*/  IMAD.MOV.U32 R12, RZ, RZ, R4 ;  /* 0x000000ffff0c7224 */ /* 0x000fe200078e0004 */
[----:B------:R-:W-:Y:S01]  /*2100*/  BSSY.RECONVERGENT B1, `(.L_x_200) ;  /* 0x000003d000017945 */ /* 0x000fe20003800200 */
[----:B------:R-:W-:Y:S02]  /*2110*/  IMAD.MOV.U32 R13, RZ, RZ, RZ ;  /* 0x000000ffff0d7224 */ /* 0x000fe400078e00ff */
[----:B------:R-:W-:Y:S02]  /*2120*/  HFMA2 R24, -RZ, RZ, 0, 0 ;  /* 0x00000000ff187431 */ /* 0x000fe400000001ff */
[----:B------:R-:W-:Y:S02]  /*2130*/  IMAD.MOV.U32 R23, RZ, RZ, RZ ;  /* 0x000000ffff177224 */ /* 0x000fe400078e00ff */
[----:B------:R-:W-:-:S02]  /*2140*/  IMAD.MOV.U32 R20, RZ, RZ, RZ ;  /* 0x000000ffff147224 */ /* 0x000fc400078e00ff */
[----:B------:R-:W-:Y:S01]  /*2150*/  IMAD.MOV.U32 R18, RZ, RZ, RZ ;  /* 0x000000ffff127224 */ /* 0x000fe200078e00ff */
[----:B-1----:R-:W-:-:S09]  /*2160*/  ULEA UR6, UR7, UR6, 0x18 ;  /* 0x0000000607067291 */ /* 0x002fd2000f8ec0ff */
[----:B0-----:R-:W0:Y:S01]  /*2170*/  LDS R0, [UR6] ;  /* 0x00000006ff007984 */ /* 0x001e220008000800 */
[----:B------:R-:W-:-:S04]  /*2180*/  UIADD3 UR6, UP0, UPT, UR10, UR8, URZ ;  /* 0x000000080a067290 */ /* 0x000fc8000ff1e0ff */
[----:B------:R-:W-:Y:S02]  /*2190*/  UIADD3.X UR7, UPT, UPT, UR5, UR12, URZ, UP0, !UPT ;  /* 0x0000000c05077290 */ /* 0x000fe400087fe4ff */
[----:B------:R-:W-:Y:S02]  /*21a0*/  IMAD.U32 R11, RZ, RZ, UR6 ;  /* 0x00000006ff0b7e24 */ /* 0x000fe4000f8e00ff */
[----:B------:R-:W-:Y:S02]  /*21b0*/  UIMAD UR7, UR7, UR24, URZ ;  /* 0x00000018070772a4 */ /* 0x000fe4000f8e02ff */
[----:B------:R-:W-:Y:S02]  /*21c0*/  IMAD.WIDE.U32 R12, R11, UR24, R12 ;  /* 0x000000180b0c7c25 */ /* 0x000fe4000f8e000c */
[----:B------:R-:W-:-:S06]  /*21d0*/  UIMAD UR7, UR18, UR6, UR7 ;  /* 0x00000006120772a4 */ /* 0x000fcc000f8e0207 */
[----:B------:R-:W-:Y:S02]  /*21e0*/  VIADD R11, R13, UR7 ;  /* 0x000000070d0b7c36 */ /* 0x000fe40008000000 */
[----:B0-----:R-:W-:-:S05]  /*21f0*/  FMUL.FTZ R0, R25, R0 ;  /* 0x0000000019007220 */ /* 0x001fca0000410000 */
[----:B------:R-:W-:Y:S01]  /*2200*/  F2FP.F16.F32.PACK_AB R0, RZ, R0 ;  /* 0x00000000ff00723e */ /* 0x000fe200000000ff */
[----:B------:R-:W-:Y:S06]  /*2210*/  @!P0 BRA `(.L_x_201) ;  /* 0x0000000000ac8947 */ /* 0x000fec0003800000 */
[----:B------:R-:W-:Y:S01]  /*2220*/  IADD3 R24, P0, PT, R7, 0x1, RZ ;  /* 0x0000000107187810 */ /* 0x000fe20007f1e0ff */
[----:B------:R-:W-:Y:S01]  /*2230*/  IMAD.U32 R29, RZ, RZ, UR11 ;  /* 0x0000000bff1d7e24 */ /* 0x000fe2000f8e00ff */
[----:B------:R-:W-:Y:S01]  /*2240*/  BSSY.RECONVERGENT B2, `(.L_x_202) ;  /* 0x0000027000027945 */ /* 0x000fe20003800200 */
[----:B------:R-:W-:Y:S01]  /*2250*/  IMAD.U32 R27, RZ, RZ, UR11 ;  /* 0x0000000bff1b7e24 */ /* 0x000fe2000f8e00ff */
[----:B------:R-:W-:Y:S01]  /*2260*/  MOV R23, RZ ;  /* 0x000000ff00177202 */ /* 0x000fe20000000f00 */
[----:B------:R-:W-:Y:S01]  /*2270*/  IMAD.X R2, RZ, RZ, RZ, P0 ;  /* 0x000000ffff027224 */ /* 0x000fe200000e06ff */
[----:B------:R-:W-:Y:S01]  /*2280*/  SHF.L.U32 R29, R29, 0x1, RZ ;  /* 0x000000011d1d7819 */ /* 0x000fe200000006ff */
[----:B------:R-:W-:Y:S01]  /*2290*/  IMAD.MOV.U32 R20, RZ, RZ, RZ ;  /* 0x000000ffff147224 */ /* 0x000fe200078e00ff */
[----:B------:R-:W-:Y:S01]  /*22a0*/  SHF.R.U32.HI R27, RZ, 0x1f, R27 ;  /* 0x0000001fff1b7819 */ /* 0x000fe2000001161b */
[----:B------:R-:W-:Y:S01]  /*22b0*/  IMAD.MOV.U32 R31, RZ, RZ, RZ ;  /* 0x000000ffff1f7224 */ /* 0x000fe200078e00ff */
[----:B------:R-:W-:Y:S01]  /*22c0*/  LOP3.LUT R24, R24, 0xfffffffc, RZ, 0xc0, !PT ;  /* 0xfffffffc18187812 */ /* 0x000fe200078ec0ff */
[----:B------:R-:W-:Y:S01]  /*22d0*/  IMAD.MOV.U32 R33, RZ, RZ, RZ ;  /* 0x000000ffff217224 */ /* 0x000fe200078e00ff */
[----:B------:R-:W-:-:S07]  /*22e0*/  LOP3.LUT R2, R2, 0x1, RZ, 0xc0, !PT ;  /* 0x0000000102027812 */ /* 0x000fce00078ec0ff */
.L_x_203:
[----:B------:R-:W-:Y:S01]  /*22f0*/  IADD3 R14, P0, PT, R23, R12, RZ ;  /* 0x0000000c170e7210 */ /* 0x000fe20007f1e0ff */
[----:B------:R-:W-:Y:S01]  /*2300*/  IMAD.U32 R22, RZ, RZ, UR11 ;  /* 0x0000000bff167e24 */ /* 0x000fe2000f8e00ff */
[----:B------:R-:W-:Y:S01]  /*2310*/  PRMT R19, R0, 0x7610, R19 ;  /* 0x0000761000137816 */ /* 0x000fe20000000013 */
[----:B------:R-:W-:Y:S02]  /*2320*/  IMAD.MOV.U32 R23, RZ, RZ, RZ ;  /* 0x000000ffff177224 */ /* 0x000fe400078e00ff */
[----:B------:R-:W-:Y:S01]  /*2330*/  IMAD.X R15, R20, 0x1, R11, P0 ;  /* 0x00000001140f7824 */ /* 0x000fe200000e060b */
[----:B------:R-:W-:Y:S01]  /*2340*/  LEA R20, P0, R14, UR20, 0x1 ;  /* 0x000000140e147c11 */ /* 0x000fe2000f8008ff */
[----:B------:R-:W-:-:S03]  /*2350*/  IMAD.WIDE.U32 R22, R31, UR11, R22 ;  /* 0x0000000b1f167c25 */ /* 0x000fc6000f8e0016 */
[----:B------:R-:W-:Y:S02]  /*2360*/  LEA.HI.X R21, R14, UR21, R15, 0x1, P0 ;  /* 0x000000150e157c11 */ /* 0x000fe400080f0c0f */
[----:B------:R-:W-:-:S03]  /*2370*/  IADD3 R16, P0, PT, R29, R20, RZ ;  /* 0x000000141d107210 */ /* 0x000fc60007f1e0ff */
[----:B------:R0:W-:Y:S02]  /*2380*/  STG.E.U16 desc[UR14][R20.64], R0 ;  /* 0x0000000014007986 */ /* 0x0001e4000c10150e */
[----:B------:R-:W-:Y:S01]  /*2390*/  IMAD.X R17, R27, 0x1, R21, P0 ;  /* 0x000000011b117824 */ /* 0x000fe200000e0615 */
[----:B------:R-:W-:-:S04]  /*23a0*/  IADD3 R14, P0, PT, R29, R16, RZ ;  /* 0x000000101d0e7210 */ /* 0x000fc80007f1e0ff */
[----:B------:R1:W-:Y:S01]  /*23b0*/  STG.E.U16 desc[UR14][R16.64], R19 ;  /* 0x0000001310007986 */ /* 0x0003e2000c10150e */
[----:B------:R-:W-:Y:S01]  /*23c0*/  IMAD.X R15, R27, 0x1, R17, P0 ;  /* 0x000000011b0f7824 */ /* 0x000fe200000e0611 */
[----:B------:R-:W-:Y:S02]  /*23d0*/  IADD3 R18, P0, PT, R29, R14, RZ ;  /* 0x0000000e1d127210 */ /* 0x000fe40007f1e0ff */
[----:B0-----:R-:W-:Y:S01]  /*23e0*/  PRMT R21, R0, 0x7610, R21 ;  /* 0x0000761000157816 */ /* 0x001fe20000000015 */
[----:B------:R-:W-:Y:S01]  /*23f0*/  IMAD R20, R33, UR11, R23 ;  /* 0x0000000b21147c24 */ /* 0x000fe2000f8e0217 */
[----:B------:R-:W-:-:S04]  /*2400*/  IADD3 R23, P1, P2, R22, UR11, R29 ;  /* 0x0000000b16177c10 */ /* 0x000fc8000fa3e01d */
[----:B------:R-:W-:Y:S02]  /*2410*/  IADD3.X R20, PT, PT, RZ, R20, R27, P1, P2 ;  /* 0x00000014ff147210 */ /* 0x000fe40000fe441b */
[----:B-1----:R-:W-:Y:S02]  /*2420*/  PRMT R17, R0, 0x7610, R17 ;  /* 0x0000761000117816 */ /* 0x002fe40000000011 */
[----:B------:R-:W-:Y:S02]  /*2430*/  IADD3.X R19, PT, PT, R27, R15, RZ, P0, !PT ;  /* 0x0000000f1b137210 */ /* 0x000fe400007fe4ff */
[----:B------:R-:W-:Y:S01]  /*2440*/  IADD3 R31, P0, PT, R31, 0x4, RZ ;  /* 0x000000041f1f7810 */ /* 0x000fe20007f1e0ff */
[----:B------:R0:W-:Y:S04]  /*2450*/  STG.E.U16 desc[UR14][R14.64], R17 ;  /* 0x000000110e007986 */ /* 0x0001e8000c10150e */
[----:B------:R0:W-:Y:S01]  /*2460*/  STG.E.U16 desc[UR14][R18.64], R21 ;  /* 0x0000001512007986 */ /* 0x0001e2000c10150e */
[----:B------:R-:W-:Y:S01]  /*2470*/  IMAD.X R33, RZ, RZ, R33, P0 ;  /* 0x000000ffff217224 */ /* 0x000fe200000e0621 */
[----:B------:R-:W-:-:S04]  /*2480*/  ISETP.NE.U32.AND P0, PT, R31, R24, PT ;  /* 0x000000181f00720c */ /* 0x000fc80003f05070 */
[----:B------:R-:W-:-:S13]  /*2490*/  ISETP.NE.AND.EX P0, PT, R33, R2, PT, P0 ;  /* 0x000000022100720c */ /* 0x000fda0003f05300 */
[----:B0-----:R-:W-:Y:S05]  /*24a0*/  @P0 BRA `(.L_x_203) ;  /* 0xfffffffc00900947 */ /* 0x001fea000383ffff */
[----:B------:R-:W-:Y:S05]  /*24b0*/  BSYNC.RECONVERGENT B2 ;  /* 0x0000000000027941 */ /* 0x000fea0003800200 */
.L_x_202:
[----:B------:R-:W-:-:S07]  /*24c0*/  IMAD.MOV.U32 R18, RZ, RZ, R2 ;  /* 0x000000ffff127224 */ /* 0x000fce00078e0002 */
.L_x_201:
[----:B------:R-:W-:Y:S05]  /*24d0*/  BSYNC.RECONVERGENT B1 ;  /* 0x0000000000017941 */ /* 0x000fea0003800200 */
.L_x_200:
[----:B------:R-:W-:-:S04]  /*24e0*/  ISETP.NE.U32.AND P0, PT, R10, RZ, PT ;  /* 0x000000ff0a00720c */ /* 0x000fc80003f05070 */
[----:B------:R-:W-:-:S13]  /*24f0*/  ISETP.NE.AND.EX P0, PT, RZ, RZ, PT, P0 ;  /* 0x000000ffff00720c */ /* 0x000fda0003f05300 */
[----:B------:R-:W-:Y:S05]  /*2500*/  @!P0 BRA `(.L_x_199) ;  /* 0x0000000000688947 */ /* 0x000fea0003800000 */
[----:B------:R-:W0:Y:S01]  /*2510*/  LDC.64 R14, c[0x0][0x380] ;  /* 0x0000e000ff0e7b82 */ /* 0x000e220000000a00 */
[----:B------:R-:W-:Y:S02]  /*2520*/  IADD3 R2, P0, PT, R23, R12, RZ ;  /* 0x0000000c17027210 */ /* 0x000fe40007f1e0ff */
[----:B------:R-:W-:-:S03]  /*2530*/  IADD3 R19, P1, PT, R24, 0x1, RZ ;  /* 0x0000000118137810 */ /* 0x000fc60007f3e0ff */
[----:B------:R-:W-:Y:S01]  /*2540*/  IMAD.X R17, R20, 0x1, R11, P0 ;  /* 0x0000000114117824 */ /* 0x000fe200000e060b */
[----:B------:R-:W-:Y:S02]  /*2550*/  IADD3.X R18, PT, PT, RZ, R18, RZ, P1, !PT ;  /* 0x00000012ff127210 */ /* 0x000fe40000ffe4ff */
[----:B0-----:R-:W-:-:S04]  /*2560*/  LEA R16, P0, R2, R14, 0x1 ;  /* 0x0000000e02107211 */ /* 0x001fc800078008ff */
[----:B------:R-:W-:Y:S02]  /*2570*/  LEA.HI.X R17, R2, R15, R17, 0x1, P0 ;  /* 0x0000000f02117211 */ /* 0x000fe400000f0c11 */
[----:B------:R-:W-:-:S03]  /*2580*/  ISETP.NE.U32.AND P0, PT, R10, 0x1, PT ;  /* 0x000000010a00780c */ /* 0x000fc60003f05070 */
[----:B------:R1:W-:Y:S01]  /*2590*/  STG.E.U16 desc[UR14][R16.64], R0 ;  /* 0x0000000010007986 */ /* 0x0003e2000c10150e */
[----:B------:R-:W-:-:S13]  /*25a0*/  ISETP.NE.AND.EX P0, PT, RZ, RZ, PT, P0 ;  /* 0x000000ffff00720c */ /* 0x000fda0003f05300 */
[----:B-1----:R-:W-:Y:S05]  /*25b0*/  @!P0 BRA `(.L_x_199) ;  /* 0x00000000003c8947 */ /* 0x002fea0003800000 */
[----:B------:R-:W-:Y:S01]  /*25c0*/  ISETP.NE.U32.AND P0, PT, R10, 0x2, PT ;  /* 0x000000020a00780c */ /* 0x000fe20003f05070 */
[----:B------:R-:W-:Y:S02]  /*25d0*/  IMAD.MOV.U32 R13, RZ, RZ, R11 ;  /* 0x000000ffff0d7224 */ /* 0x000fe400078e000b */
[----:B------:R-:W-:Y:S01]  /*25e0*/  IMAD R11, R18, UR11, RZ ;  /* 0x0000000b120b7c24 */ /* 0x000fe2000f8e02ff */
[----:B------:R-:W-:Y:S01]  /*25f0*/  ISETP.NE.AND.EX P0, PT, RZ, RZ, PT, P0 ;  /* 0x000000ffff00720c */ /* 0x000fe20003f05300 */
[----:B------:R-:W-:-:S04]  /*2600*/  IMAD.WIDE.U32 R12, R19, UR11, R12 ;  /* 0x0000000b130c7c25 */ /* 0x000fc8000f8e000c */
[----:B------:R-:W-:Y:S01]  /*2610*/  IMAD.IADD R2, R13, 0x1, R11 ;  /* 0x000000010d027824 */ /* 0x000fe200078e020b */
[C---:B------:R-:W-:Y:S01]  /*2620*/  LEA R14, P1, R12.reuse, R14, 0x1 ;  /* 0x0000000e0c0e7211 */ /* 0x040fe200078208ff */
[----:B------:R-:W-:Y:S02]  /*2630*/  IMAD.U32 R13, RZ, RZ, UR11 ;  /* 0x0000000bff0d7e24 */ /* 0x000fe4000f8e00ff */
[----:B------:R-:W-:Y:S01]  /*2640*/  IMAD.U32 R11, RZ, RZ, UR11 ;  /* 0x0000000bff0b7e24 */ /* 0x000fe2000f8e00ff */
[--C-:B------:R-:W-:Y:S02]  /*2650*/  LEA.HI.X R15, R12, R15, R2.reuse, 0x1, P1 ;  /* 0x0000000f0c0f7211 */ /* 0x100fe400008f0c02 */
[----:B------:R-:W-:Y:S02]  /*2660*/  PRMT R2, R0, 0x7610, R2 ;  /* 0x0000761000027816 */ /* 0x000fe40000000002 */
[----:B------:R-:W-:Y:S01]  /*2670*/  @P0 LEA R12, P1, R13, R14, 0x1 ;  /* 0x0000000e0d0c0211 */ /* 0x000fe200078208ff */
[----:B------:R1:W-:Y:S03]  /*2680*/  STG.E.U16 desc[UR14][R14.64], R0 ;  /* 0x000000000e007986 */ /* 0x0003e6000c10150e */
[----:B------:R-:W-:-:S05]  /*2690*/  @P0 LEA.HI.X R13, R11, R15, RZ, 0x1, P1 ;  /* 0x0000000f0b0d0211 */ /* 0x000fca00008f0cff */
[----:B------:R1:W-:Y:S04]  /*26a0*/  @P0 STG.E.U16 desc[UR14][R12.64], R2 ;  /* 0x000000020c000986 */ /* 0x0003e8000c10150e */
.L_x_199:
[----:B------:R-:W-:Y:S05]  /*26b0*/  BSYNC.RECONVERGENT B0 ;  /* 0x0000000000007941 */ /* 0x000fea0003800200 */
.L_x_198:
[----:B------:R-:W2:Y:S01]  /*26c0*/  LDCU UR6, c[0x0][0x3a8] ;  /* 0x00007500ff0677ac */ /* 0x000ea20008000800 */
[----:B------:R-:W-:-:S04]  /*26d0*/  UIADD3 UR10, UP0, UPT, UR16, UR10, URZ ;  /* 0x0000000a100a7290 */ /* 0x000fc8000ff1e0ff */
[----:B------:R-:W-:Y:S02]  /*26e0*/  UIADD3.X UR5, UPT, UPT, URZ, UR5, URZ, UP0, !UPT ;  /* 0x00000005ff057290 */ /* 0x000fe400087fe4ff */
[----:B--2---:R-:W-:-:S04]  /*26f0*/  UISETP.GE.U32.AND UP0, UPT, UR10, UR6, UPT ;  /* 0x000000060a00728c */ /* 0x004fc8000bf06070 */
[----:B------:R-:W-:-:S09]  /*2700*/  UISETP.GE.AND.EX UP0, UPT, UR5, UR17, UPT, UP0 ;  /* 0x000000110500728c */ /* 0x000fd2000bf06300 */
[----:B------:R-:W-:Y:S05]  /*2710*/  BRA.U !UP0, `(.L_x_204) ;  /* 0xffffffdd08f87547 */ /* 0x000fea000b83ffff */
[----:B------:R-:W-:Y:S05]  /*2720*/  EXIT ;  /* 0x000000000000794d */ /* 0x000fea0003800000 */
        .weak           $__internal_0_$__cuda_sm20_div_u64
        .type           $__internal_0_$__cuda_sm20_div_u64,@function
        .size           $__internal_0_$__cuda_sm20_div_u64,(.L_x_681 - $__internal_0_$__cuda_sm20_div_u64)
$__internal_0_$__cuda_sm20_div_u64:
[----:B------:R-:W-:Y:S01]  /*2730*/  UMOV UR6, UR11 ;  /* 0x0000000b00067c82 */ /* 0x000fe20008000000 */
[----:B------:R-:W-:Y:S02]  /*2740*/  UMOV UR7, URZ ;  /* 0x000000ff00077c82 */ /* 0x000fe40008000000 */
[----:B------:R-:W0:Y:S08]  /*2750*/  I2F.U64.RP R9, UR6 ;  /* 0x0000000600097d12 */ /* 0x000e300008309000 */
[----:B0-----:R-:W0:Y:S02]  /*2760*/  MUFU.RCP R9, R9 ;  /* 0x0000000900097308 */ /* 0x001e240000001000 */
[----:B0-----:R-:W-:-:S06]  /*2770*/  IADD3 R10, PT, PT, R9, 0x1ffffffe, RZ ;  /* 0x1ffffffe090a7810 */ /* 0x001fcc0007ffe0ff */
[----:B------:R-:W0:Y:S02]  /*2780*/  F2I.U64.TRUNC R10, R10 ;  /* 0x0000000a000a7311 */ /* 0x000e24000020d800 */
[----:B0-----:R-:W-:-:S04]  /*2790*/  IMAD.WIDE.U32 R12, R10, UR11, RZ ;  /* 0x0000000b0a0c7c25 */ /* 0x001fc8000f8e00ff */
[----:B------:R-:W-:Y:S01]  /*27a0*/  IMAD R13, R11, UR11, R13 ;  /* 0x0000000b0b0d7c24 */ /* 0x000fe2000f8e020d */
[----:B------:R-:W-:-:S05]  /*27b0*/  IADD3 R15, P0, PT, RZ, -R12, RZ ;  /* 0x8000000cff0f7210 */ /* 0x000fca0007f1e0ff */
[----:B------:R-:W-:-:S04]  /*27c0*/  IMAD.HI.U32 R12, R10, R15, RZ ;  /* 0x0000000f0a0c7227 */ /* 0x000fc800078e00ff */
[----:B------:R-:W-:Y:S02]  /*27d0*/  IMAD.X R17, RZ, RZ, ~R13, P0 ;  /* 0x000000ffff117224 */ /* 0x000fe400000e0e0d */
[----:B------:R-:W-:Y:S02]  /*27e0*/  IMAD.MOV.U32 R13, RZ, RZ, R10 ;  /* 0x000000ffff0d7224 */ /* 0x000fe400078e000a */
[-C--:B------:R-:W-:Y:S02]  /*27f0*/  IMAD R19, R11, R17.reuse, RZ ;  /* 0x000000110b137224 */ /* 0x080fe400078e02ff */
[----:B------:R-:W-:-:S04]  /*2800*/  IMAD.WIDE.U32 R12, P0, R10, R17, R12 ;  /* 0x000000110a0c7225 */ /* 0x000fc8000780000c */
[----:B------:R-:W-:-:S04]  /*2810*/  IMAD.HI.U32 R9, R11, R17, RZ ;  /* 0x000000110b097227 */ /* 0x000fc800078e00ff */
[----:B------:R-:W-:-:S04]  /*2820*/  IMAD.HI.U32 R12, P1, R11, R15, R12 ;  /* 0x0000000f0b0c7227 */ /* 0x000fc8000782000c */
[----:B------:R-:W-:Y:S01]  /*2830*/  IMAD.X R9, R9, 0x1, R11, P0 ;  /* 0x0000000109097824 */ /* 0x000fe200000e060b */
[----:B------:R-:W-:-:S04]  /*2840*/  IADD3 R13, P2, PT, R19, R12, RZ ;  /* 0x0000000c130d7210 */ /* 0x000fc80007f5e0ff */
[----:B------:R-:W-:Y:S01]  /*2850*/  IADD3.X R9, PT, PT, RZ, RZ, R9, P2, P1 ;  /* 0x000000ffff097210 */ /* 0x000fe200017e2409 */
[----:B------:R-:W-:-:S03]  /*2860*/  IMAD.WIDE.U32 R10, R13, UR11, RZ ;  /* 0x0000000b0d0a7c25 */ /* 0x000fc6000f8e00ff */
[----:B------:R-:W-:Y:S01]  /*2870*/  IADD3 R15, P0, PT, RZ, -R10, RZ ;  /* 0x8000000aff0f7210 */ /* 0x000fe20007f1e0ff */
[----:B------:R-:W-:Y:S02]  /*2880*/  IMAD R10, R9, UR11, R11 ;  /* 0x0000000b090a7c24 */ /* 0x000fe4000f8e020b */
[----:B------:R-:W-:Y:S02]  /*2890*/  IMAD.MOV.U32 R11, RZ, RZ, RZ ;  /* 0x000000ffff0b7224 */ /* 0x000fe400078e00ff */
[----:B------:R-:W-:-:S04]  /*28a0*/  IMAD.HI.U32 R12, R13, R15, RZ ;  /* 0x0000000f0d0c7227 */ /* 0x000fc800078e00ff */
[----:B------:R-:W-:-:S04]  /*28b0*/  IMAD.X R10, RZ, RZ, ~R10, P0 ;  /* 0x000000ffff0a7224 */ /* 0x000fc800000e0e0a */
[----:B------:R-:W-:-:S04]  /*28c0*/  IMAD.WIDE.U32 R12, P0, R13, R10, R12 ;  /* 0x0000000a0d0c7225 */ /* 0x000fc8000780000c */
[C---:B------:R-:W-:Y:S02]  /*28d0*/  IMAD R14, R9.reuse, R10, RZ ;  /* 0x0000000a090e7224 */ /* 0x040fe400078e02ff */
[----:B------:R-:W-:-:S04]  /*28e0*/  IMAD.HI.U32 R13, P1, R9, R15, R12 ;  /* 0x0000000f090d7227 */ /* 0x000fc8000782000c */
[----:B------:R-:W-:Y:S01]  /*28f0*/  IMAD.HI.U32 R10, R9, R10, RZ ;  /* 0x0000000a090a7227 */ /* 0x000fe200078e00ff */
[----:B------:R-:W-:-:S04]  /*2900*/  IADD3 R13, P2, PT, R14, R13, RZ ;  /* 0x0000000d0e0d7210 */ /* 0x000fc80007f5e0ff */
[----:B------:R-:W-:Y:S01]  /*2910*/  IADD3.X R9, PT, PT, R10, R9, RZ, P0, !PT ;  /* 0x000000090a097210 */ /* 0x000fe200007fe4ff */
[----:B------:R-:W-:-:S03]  /*2920*/  IMAD.HI.U32 R10, R13, R0, RZ ;  /* 0x000000000d0a7227 */ /* 0x000fc600078e00ff */
[----:B------:R-:W-:Y:S01]  /*2930*/  IADD3.X R9, PT, PT, RZ, RZ, R9, P2, P1 ;  /* 0x000000ffff097210 */ /* 0x000fe200017e2409 */
[----:B------:R-:W-:-:S04]  /*2940*/  IMAD.WIDE.U32 R10, R13, R7, R10 ;  /* 0x000000070d0a7225 */ /* 0x000fc800078e000a */
[C---:B------:R-:W-:Y:S02]  /*2950*/  IMAD R13, R9.reuse, R7, RZ ;  /* 0x00000007090d7224 */ /* 0x040fe400078e02ff */
[----:B------:R-:W-:-:S04]  /*2960*/  IMAD.HI.U32 R10, P0, R9, R0, R10 ;  /* 0x00000000090a7227 */ /* 0x000fc8000780000a */
[----:B------:R-:W-:Y:S01]  /*2970*/  IMAD.HI.U32 R9, R9, R7, RZ ;  /* 0x0000000709097227 */ /* 0x000fe200078e00ff */
[----:B------:R-:W-:-:S03]  /*2980*/  IADD3 R12, P1, PT, R13, R10, RZ ;  /* 0x0000000a0d0c7210 */ /* 0x000fc60007f3e0ff */
[----:B------:R-:W-:Y:S02]  /*2990*/  IMAD.X R9, RZ, RZ, R9, P0 ;  /* 0x000000ffff097224 */ /* 0x000fe400000e0609 */
[----:B------:R-:W-:-:S04]  /*29a0*/  IMAD.WIDE.U32 R10, R12, UR11, RZ ;  /* 0x0000000b0c0a7c25 */ /* 0x000fc8000f8e00ff */
[----:B------:R-:W-:Y:S01]  /*29b0*/  IMAD.X R9, RZ, RZ, R9, P1 ;  /* 0x000000ffff097224 */ /* 0x000fe200008e0609 */
[----:B------:R-:W-:-:S03]  /*29c0*/  IADD3 R13, P0, PT, -R10, R0, RZ ;  /* 0x000000000a0d7210 */ /* 0x000fc60007f1e1ff */
[----:B------:R-:W-:Y:S01]  /*29d0*/  IMAD R14, R9, UR11, R11 ;  /* 0x0000000b090e7c24 */ /* 0x000fe2000f8e020b */
[----:B------:R-:W-:Y:S02]  /*29e0*/  IADD3 R0, P1, PT, R13, -UR11, RZ ;  /* 0x8000000b0d007c10 */ /* 0x000fe4000ff3e0ff */
[----:B------:R-:W-:Y:S01]  /*29f0*/  IADD3 R11, P2, PT, R12, 0x1, RZ ;  /* 0x000000010c0b7810 */ /* 0x000fe20007f5e0ff */
[----:B------:R-:W-:Y:S01]  /*2a00*/  IMAD.X R14, R7, 0x1, ~R14, P0 ;  /* 0x00000001070e7824 */ /* 0x000fe200000e0e0e */
[----:B------:R-:W-:Y:S02]  /*2a10*/  ISETP.GE.U32.AND P0, PT, R13, UR11, PT ;  /* 0x0000000b0d007c0c */ /* 0x000fe4000bf06070 */
[----:B------:R-:W-:Y:S02]  /*2a20*/  IADD3.X R10, PT, PT, RZ, R9, RZ, P2, !PT ;  /* 0x00000009ff0a7210 */ /* 0x000fe400017fe4ff */
[C---:B------:R-:W-:Y:S02]  /*2a30*/  ISETP.GE.U32.AND.EX P0, PT, R14.reuse, RZ, PT, P0 ;  /* 0x000000ff0e00720c */ /* 0x040fe40003f06100 */
[----:B------:R-:W-:-:S02]  /*2a40*/  IADD3.X R7, PT, PT, R14, -0x1, RZ, P1, !PT ;  /* 0xffffffff0e077810 */ /* 0x000fc40000ffe4ff */
[----:B------:R-:W-:Y:S02]  /*2a50*/  SEL R0, R0, R13, P0 ;  /* 0x0000000d00007207 */ /* 0x000fe40000000000 */
[----:B------:R-:W-:Y:S02]  /*2a60*/  SEL R11, R11, R12, P0 ;  /* 0x0000000c0b0b7207 */ /* 0x000fe40000000000 */
[----:B------:R-:W-:Y:S02]  /*2a70*/  SEL R7, R7, R14, P0 ;  /* 0x0000000e07077207 */ /* 0x000fe40000000000 */
[----:B------:R-:W-:Y:S02]  /*2a80*/  SEL R10, R10, R9, P0 ;  /* 0x000000090a0a7207 */ /* 0x000fe40000000000 */
[----:B------:R-:W-:Y:S02]  /*2a90*/  ISETP.GE.U32.AND P0, PT, R0, UR11, PT ;  /* 0x0000000b00007c0c */ /* 0x000fe4000bf06070 */
[----:B------:R-:W-:-:S02]  /*2aa0*/  IADD3 R0, P2, PT, R11, 0x1, RZ ;  /* 0x000000010b007810 */ /* 0x000fc40007f5e0ff */
[----:B------:R-:W-:Y:S02]  /*2ab0*/  ISETP.GE.U32.AND.EX P0, PT, R7, RZ, PT, P0 ;  /* 0x000000ff0700720c */ /* 0x000fe40003f06100 */
[----:B------:R-:W-:Y:S01]  /*2ac0*/  ISETP.NE.U32.AND P1, PT, RZ, UR11, PT ;  /* 0x0000000bff007c0c */ /* 0x000fe2000bf25070 */
[----:B------:R-:W-:Y:S01]  /*2ad0*/  IMAD.X R7, RZ, RZ, R10, P2 ;  /* 0x000000ffff077224 */ /* 0x000fe200010e060a */
[----:B------:R-:W-:Y:S01]  /*2ae0*/  SEL R0, R0, R11, P0 ;  /* 0x0000000b00007207 */ /* 0x000fe20000000000 */
[----:B------:R-:W-:Y:S01]  /*2af0*/  IMAD.MOV.U32 R11, RZ, RZ, 0x0 ;  /* 0x00000000ff0b7424 */ /* 0x000fe200078e00ff */
[----:B------:R-:W-:Y:S02]  /*2b00*/  ISETP.NE.AND.EX P1, PT, RZ, RZ, PT, P1 ;  /* 0x000000ffff00720c */ /* 0x000fe40003f25310 */
[----:B------:R-:W-:Y:S01]  /*2b10*/  SEL R7, R7, R10, P0 ;  /* 0x0000000a07077207 */ /* 0x000fe20000000000 */
[----:B------:R-:W-:Y:S01]  /*2b20*/  IMAD.MOV.U32 R10, RZ, RZ, R2 ;  /* 0x000000ffff0a7224 */ /* 0x000fe200078e0002 */
[----:B------:R-:W-:-:S02]  /*2b30*/  SEL R0, R0, 0xffffffff, P1 ;  /* 0xffffffff00007807 */ /* 0x000fc40000800000 */
[----:B------:R-:W-:Y:S01]  /*2b40*/  SEL R7, R7, 0xffffffff, P1 ;  /* 0xffffffff07077807 */ /* 0x000fe20000800000 */
[----:B------:R-:W-:Y:S06]  /*2b50*/  RET.REL.NODEC R10 `(_ZN17fastertransformer14softmax_kernelI6__halfS1_Li1EEEvPT_PKT0_PKS2_S8_iiiif) ;  /* 0xffffffd40a287950 */ /* 0x000fec0003c3ffff */
.L_x_205:
        /* <DEDUP_REMOVED lines=10> */
.L_x_681:


//--------------------- .text._ZN17fastertransformer14softmax_kernelI6__halfS1_Li2EEEvPT_PKT0_PKS2_S8_iiiif --------------------------
	.section	.text._ZN17fastertransformer14softmax_kernelI6__halfS1_Li2EEEvPT_PKT0_PKS2_S8_iiiif,"ax",@progbits
	.align	128
        .global         _ZN17fastertransformer14softmax_kernelI6__halfS1_Li2EEEvPT_PKT0_PKS2_S8_iiiif
        .type           _ZN17fastertransformer14softmax_kernelI6__halfS1_Li2EEEvPT_PKT0_PKS2_S8_iiiif,@function
        .size           _ZN17fastertransformer14softmax_kernelI6__halfS1_Li2EEEvPT_PKT0_PKS2_S8_iiiif,(.L_x_682 - _ZN17fastertransformer14softmax_kernelI6__halfS1_Li2EEEvPT_PKT0_PKS2_S8_iiiif)
        .other          _ZN17fastertransformer14softmax_kernelI6__halfS1_Li2EEEvPT_PKT0_PKS2_S8_iiiif,@"STO_CUDA_ENTRY STV_DEFAULT"
_ZN17fastertransformer14softmax_kernelI6__halfS1_Li2EEEvPT_PKT0_PKS2_S8_iiiif:
.text._ZN17fastertransformer14softmax_kernelI6__halfS1_Li2EEEvPT_PKT0_PKS2_S8_iiiif:
[----:B------:R-:W0:Y:S01]  /*0000*/  LDC R1, c[0x0][0x37c] ;  /* 0x0000df00ff017b82 */ /* 0x000e220000000800 */
[----:B------:R-:W1:Y:S07]  /*0010*/  LDCU.64 UR4, c[0x0][0x398] ;  /* 0x00007300ff0477ac */ /* 0x000e6e0008000a00 */
[----:B------:R-:W2:Y:S01]  /*0020*/  S2UR UR7, SR_CTAID.Z ;  /* 0x00000000000779c3 */ /* 0x000ea20000002700 */
[----:B0-----:R-:W-:Y:S01]  /*0030*/  VIADD R1, R1, 0xfffffff8 ;  /* 0xfffffff801017836 */ /* 0x001fe20000000000 */
[----:B------:R-:W0:Y:S01]  /*0040*/  LDCU.64 UR16, c[0x0][0x358] ;  /* 0x00006b00ff1077ac */ /* 0x000e220008000a00 */
[----:B------:R-:W3:Y:S01]  /*0050*/  LDCU UR9, c[0x0][0x3a8] ;  /* 0x00007500ff0977ac */ /* 0x000ee20008000800 */
[----:B-1----:R-:W-:-:S04]  /*0060*/  UISETP.NE.U32.AND UP0, UPT, UR4, URZ, UPT ;  /* 0x000000ff0400728c */ /* 0x002fc8000bf05070 */
[----:B------:R-:W-:-:S06]  /*0070*/  UISETP.NE.AND.EX UP0, UPT, UR5, URZ, UPT, UP0 ;  /* 0x000000ff0500728c */ /* 0x000fcc000bf05300 */
[----:B------:R-:W-:-:S05]  /*0080*/  PLOP3.LUT P2, PT, PT, PT, UP0, 0x80, 0x8 ;  /* 0x000000000008781c */ /* 0x000fca0003f4f008 */
[----:B--2---:R-:W-:-:S04]  /*0090*/  @UP0 ULEA UR4, UP1, UR7, UR4, 0x1 ;  /* 0x0000000407040291 */ /* 0x004fc8000f8208ff */
[----:B------:R-:W-:Y:S02]  /*00a0*/  @UP0 ULEA.HI.X UR5, UR7, UR5, URZ, 0x1, UP1 ;  /* 0x0000000507050291 */ /* 0x000fe400088f0cff */
[----:B------:R-:W-:-:S04]  /*00b0*/  IMAD.U32 R2, RZ, RZ, UR4 ;  /* 0x00000004ff027e24 */ /* 0x000fc8000f8e00ff */
[----:B------:R-:W-:-:S05]  /*00c0*/  IMAD.U32 R3, RZ, RZ, UR5 ;  /* 0x00000005ff037e24 */ /* 0x000fca000f8e00ff */
[----:B0-----:R0:W5:Y:S01]  /*00d0*/  @P2 LDG.E.U16 R2, desc[UR16][R2.64] ;  /* 0x0000001002022981 */ /* 0x001162000c1e1500 */
[----:B------:R-:W3:Y:S02]  /*00e0*/  S2UR UR11, SR_CTAID.X ;  /* 0x00000000000b79c3 */ /* 0x000ee40000002500 */
[----:B---3--:R-:W-:-:S06]  /*00f0*/  UISETP.GE.AND UP1, UPT, UR11, UR9, UPT ;  /* 0x000000090b00728c */ /* 0x008fcc000bf26270 */
[----:B------:R-:W-:-:S13]  /*0100*/  PLOP3.LUT P0, PT, PT, PT, UP1, 0x80, 0x8 ;  /* 0x000000000008781c */ /* 0x000fda0003f0f018 */
[----:B0-----:R-:W-:Y:S05]  /*0110*/  @P0 EXIT ;  /* 0x000000000000094d */ /* 0x001fea0003800000 */
[----:B------:R-:W0:Y:S01]  /*0120*/  S2R R14, SR_TID.X ;  /* 0x00000000000e7919 */ /* 0x000e220000002100 */
[----:B------:R-:W1:Y:S01]  /*0130*/  LDC R3, c[0x0][0x3ac] ;  /* 0x0000eb00ff037b82 */ /* 0x000e620000000800 */
[----:B------:R-:W0:Y:S01]  /*0140*/  LDCU UR6, c[0x0][0x360] ;  /* 0x00006c00ff0677ac */ /* 0x000e220008000800 */
[----:B-----5:R-:W-:Y:S01]  /*0150*/  @P2 HADD2.F32 R6, -RZ, R2.H0_H0 ;  /* 0x20000002ff062230 */ /* 0x020fe20000004100 */
[----:B------:R-:W-:Y:S01]  /*0160*/  BSSY.RECONVERGENT B0, `(.L_x_206) ;  /* 0x0000036000007945 */ /* 0x000fe20003800200 */
[----:B------:R-:W2:Y:S03]  /*0170*/  LDCU UR10, c[0x0][0x3a4] ;  /* 0x00007480ff0a77ac */ /* 0x000ea60008000800 */
[----:B------:R-:W-:Y:S01]  /*0180*/  @P2 R2UR UR12, R6 ;  /* 0x00000000060c22ca */ /* 0x000fe200000e0000 */
[----:B------:R-:W3:Y:S01]  /*0190*/  S2UR UR18, SR_CTAID.Y ;  /* 0x00000000001279c3 */ /* 0x000ee20000002600 */
[----:B------:R-:W-:Y:S01]  /*01a0*/  UMOV UR4, UR7 ;  /* 0x0000000700047c82 */ /* 0x000fe20008000000 */
[----:B------:R-:W-:Y:S01]  /*01b0*/  UMOV UR5, URZ ;  /* 0x000000ff00057c82 */ /* 0x000fe20008000000 */
[----:B--2---:R-:W-:Y:S01]  /*01c0*/  USHF.R.S32.HI UR8, URZ, 0x1f, UR10 ;  /* 0x0000001fff087899 */ /* 0x004fe2000801140a */
[----:B-1----:R-:W-:-:S02]  /*01d0*/  SHF.R.S32.HI R0, RZ, 0x1f, R3 ;  /* 0x0000001fff007819 */ /* 0x002fc40000011403 */
[----:B0-----:R-:W-:Y:S01]  /*01e0*/  IADD3 R4, P0, PT, R14, UR6, RZ ;  /* 0x000000060e047c10 */ /* 0x001fe2000ff1e0ff */
[----:B---3--:R-:W-:Y:S02]  /*01f0*/  UIMAD.WIDE.U32 UR4, UR18, UR10, UR4 ;  /* 0x0000000a120472a5 */ /* 0x008fe4000f8e0004 */
[----:B------:R-:W-:Y:S01]  /*0200*/  UIMAD UR7, UR8, UR18, URZ ;  /* 0x00000012080772a4 */ /* 0x000fe2000f8e02ff */
[CC--:B------:R-:W-:Y:S01]  /*0210*/  ISETP.GE.U32.AND P1, PT, R4.reuse, R3.reuse, PT ;  /* 0x000000030400720c */ /* 0x0c0fe20003f26070 */
[----:B------:R-:W-:Y:S01]  /*0220*/  IMAD.X R5, RZ, RZ, RZ, P0 ;  /* 0x000000ffff057224 */ /* 0x000fe200000e06ff */
[CC--:B------:R-:W-:Y:S01]  /*0230*/  ISETP.GT.U32.AND P0, PT, R4.reuse, R3.reuse, PT ;  /* 0x000000030400720c */ /* 0x0c0fe20003f04070 */
[----:B------:R-:W-:Y:S02]  /*0240*/  UIADD3 UR7, UPT, UPT, UR5, UR7, URZ ;  /* 0x0000000705077290 */ /* 0x000fe4000fffe0ff */
[----:B------:R-:W-:Y:S01]  /*0250*/  USHF.R.S32.HI UR5, URZ, 0x1f, UR9 ;  /* 0x0000001fff057899 */ /* 0x000fe20008011409 */
[CC--:B------:R-:W-:Y:S01]  /*0260*/  ISETP.GT.AND.EX P0, PT, R5.reuse, R0.reuse, PT, P0 ;  /* 0x000000000500720c */ /* 0x0c0fe20003f04300 */
[----:B------:R-:W-:Y:S01]  /*0270*/  UIMAD UR7, UR7, UR9, URZ ;  /* 0x00000009070772a4 */ /* 0x000fe2000f8e02ff */
[----:B------:R-:W-:Y:S01]  /*0280*/  ISETP.GE.AND.EX P1, PT, R5, R0, PT, P1 ;  /* 0x000000000500720c */ /* 0x000fe20003f26310 */
[----:B------:R-:W-:Y:S01]  /*0290*/  UIMAD.WIDE.U32 UR8, UR4, UR9, URZ ;  /* 0x00000009040872a5 */ /* 0x000fe2000f8e00ff */
[----:B------:R-:W-:Y:S01]  /*02a0*/  SEL R3, R4, R3, P0 ;  /* 0x0000000304037207 */ /* 0x000fe20000000000 */
[----:B------:R-:W-:Y:S01]  /*02b0*/  UIMAD UR7, UR5, UR4, UR7 ;  /* 0x00000004050772a4 */ /* 0x000fe2000f8e0207 */
[----:B------:R-:W-:-:S02]  /*02c0*/  SEL R16, RZ, 0x1, P1 ;  /* 0x00000001ff107807 */ /* 0x000fc40000800000 */
[----:B------:R-:W-:Y:S01]  /*02d0*/  UMOV UR4, URZ ;  /* 0x000000ff00047c82 */ /* 0x000fe20008000000 */
[----:B------:R-:W-:Y:S01]  /*02e0*/  UIADD3 UR10, UPT, UPT, UR9, UR7, URZ ;  /* 0x00000007090a7290 */ /* 0x000fe2000fffe0ff */
[----:B------:R-:W-:Y:S01]  /*02f0*/  IADD3 R2, P1, P3, R3, -R4, -R16 ;  /* 0x8000000403027210 */ /* 0x000fe20007b3e810 */
[----:B------:R-:W-:Y:S01]  /*0300*/  @UP0 UMOV UR4, UR12 ;  /* 0x0000000c00040c82 */ /* 0x000fe20008000000 */
[----:B------:R-:W-:-:S04]  /*0310*/  SEL R3, R5, R0, P0 ;  /* 0x0000000005037207 */ /* 0x000fc80000000000 */
[----:B------:R-:W-:-:S04]  /*0320*/  IADD3.X R3, PT, PT, R3, -0x1, ~R5, P1, P3 ;  /* 0xffffffff03037810 */ /* 0x000fc80000fe6c05 */
[----:B------:R-:W-:-:S13]  /*0330*/  ISETP.NE.U32.AND P0, PT, R3, RZ, PT ;  /* 0x000000ff0300720c */ /* 0x000fda0003f05070 */
[----:B------:R-:W-:Y:S05]  /*0340*/  @P0 BRA `(.L_x_207) ;  /* 0x0000000000540947 */ /* 0x000fea0003800000 */
[----:B------:R-:W0:Y:S01]  /*0350*/  I2F.U32.RP R3, UR6 ;  /* 0x0000000600037d06 */ /* 0x000e220008209000 */
[----:B------:R-:W-:-:S07]  /*0360*/  ISETP.NE.U32.AND P2, PT, RZ, UR6, PT ;  /* 0x00000006ff007c0c */ /* 0x000fce000bf45070 */
[----:B0-----:R-:W0:Y:S02]  /*0370*/  MUFU.RCP R3, R3 ;  /* 0x0000000300037308 */ /* 0x001e240000001000 */
[----:B0-----:R-:W-:Y:S02]  /*0380*/  VIADD R4, R3, 0xffffffe ;  /* 0x0ffffffe03047836 */ /* 0x001fe40000000000 */
[----:B------:R-:W-:-:S04]  /*0390*/  IMAD.MOV.U32 R3, RZ, RZ, RZ ;  /* 0x000000ffff037224 */ /* 0x000fc800078e00ff */
[----:B------:R0:W1:Y:S02]  /*03a0*/  F2I.FTZ.U32.TRUNC.NTZ R5, R4 ;  /* 0x0000000400057305 */ /* 0x000064000021f000 */
        /* <DEDUP_REMOVED lines=9> */
[----:B------:R-:W-:-:S03]  /*0440*/  @P0 VIADD R5, R5, 0x1 ;  /* 0x0000000105050836 */ /* 0x000fc60000000000 */
[----:B------:R-:W-:-:S13]  /*0450*/  ISETP.GE.U32.AND P1, PT, R2, UR6, PT ;  /* 0x0000000602007c0c */ /* 0x000fda000bf26070 */
[----:B------:R-:W-:Y:S01]  /*0460*/  @P1 VIADD R5, R5, 0x1 ;  /* 0x0000000105051836 */ /* 0x000fe20000000000 */
[----:B------:R-:W-:-:S05]  /*0470*/  @!P2 LOP3.LUT R5, RZ, UR6, RZ, 0x33, !PT ;  /* 0x00000006ff05ac12 */ /* 0x000fca000f8e33ff */
[----:B------:R-:W-:Y:S01]  /*0480*/  IMAD.MOV.U32 R2, RZ, RZ, R5 ;  /* 0x000000ffff027224 */ /* 0x000fe200078e0005 */
[----:B------:R-:W-:Y:S06]  /*0490*/  BRA `(.L_x_208) ;  /* 0x0000000000087947 */ /* 0x000fec0003800000 */
.L_x_207:
[----:B------:R-:W-:-:S07]  /*04a0*/  MOV R4, 0x4c0 ;  /* 0x000004c000047802 */ /* 0x000fce0000000f00 */
[----:B------:R-:W-:Y:S05]  /*04b0*/  CALL.REL.NOINC `($__internal_1_$__cuda_sm20_div_u64) ;  /* 0x0000003400187944 */ /* 0x000fea0003c00000 */
.L_x_208:
[----:B------:R-:W-:Y:S05]  /*04c0*/  BSYNC.RECONVERGENT B0 ;  /* 0x0000000000007941 */ /* 0x000fea0003800200 */
.L_x_206:
[----:B------:R-:W0:Y:S01]  /*04d0*/  I2F.U32.RP R6, UR6 ;  /* 0x0000000600067d06 */ /* 0x000e220008209000 */
[----:B------:R-:W1:Y:S01]  /*04e0*/  LDCU.64 UR12, c[0x0][0x3a8] ;  /* 0x00007500ff0c77ac */ /* 0x000e620008000a00 */
[----:B------:R-:W-:Y:S01]  /*04f0*/  ISETP.NE.U32.AND P2, PT, RZ, UR6, PT ;  /* 0x00000006ff007c0c */ /* 0x000fe2000bf45070 */
[----:B------:R-:W-:Y:S01]  /*0500*/  UIMAD UR7, UR5, UR18, URZ ;  /* 0x00000012050772a4 */ /* 0x000fe2000f8e02ff */
[----:B------:R-:W2:Y:S02]  /*0510*/  LDCU UR19, c[0x0][0x370] ;  /* 0x00006e00ff1377ac */ /* 0x000ea40008000800 */
[----:B------:R-:W-:Y:S02]  /*0520*/  UMOV UR5, URZ ;  /* 0x000000ff00057c82 */ /* 0x000fe40008000000 */
[----:B0-----:R-:W0:Y:S01]  /*0530*/  MUFU.RCP R6, R6 ;  /* 0x0000000600067308 */ /* 0x001e220000001000 */
[----:B-1----:R-:W-:Y:S01]  /*0540*/  IADD3 R4, P0, PT, -R14, UR13, RZ ;  /* 0x0000000d0e047c10 */ /* 0x002fe2000ff1e1ff */
[----:B------:R-:W-:-:S03]  /*0550*/  UIMAD.WIDE.U32 UR12, UR18, UR12, URZ ;  /* 0x0000000c120c72a5 */ /* 0x000fc6000f8e00ff */
[----:B------:R-:W-:Y:S01]  /*0560*/  IADD3.X R0, PT, PT, R0, -0x1, RZ, P0, !PT ;  /* 0xffffffff00007810 */ /* 0x000fe200007fe4ff */
[----:B------:R-:W-:Y:S01]  /*0570*/  UIADD3 UR7, UPT, UPT, UR13, UR7, URZ ;  /* 0x000000070d077290 */ /* 0x000fe2000fffe0ff */
[----:B------:R-:W-:-:S04]  /*0580*/  ISETP.GT.U32.AND P0, PT, R4, UR6, PT ;  /* 0x0000000604007c0c */ /* 0x000fc8000bf04070 */
[----:B------:R-:W-:Y:S01]  /*0590*/  ISETP.GT.AND.EX P0, PT, R0, RZ, PT, P0 ;  /* 0x000000ff0000720c */ /* 0x000fe20003f04300 */
[----:B0-----:R-:W-:-:S03]  /*05a0*/  VIADD R5, R6, 0xffffffe ;  /* 0x0ffffffe06057836 */ /* 0x001fc60000000000 */
[----:B------:R-:W-:Y:S01]  /*05b0*/  SEL R0, R4, UR6, P0 ;  /* 0x0000000604007c07 */ /* 0x000fe20008000000 */
[----:B------:R-:W-:Y:S02]  /*05c0*/  IMAD.MOV.U32 R4, RZ, RZ, RZ ;  /* 0x000000ffff047224 */ /* 0x000fe400078e00ff */
[----:B------:R-:W0:Y:S02]  /*05d0*/  F2I.FTZ.U32.TRUNC.NTZ R5, R5 ;  /* 0x0000000500057305 */ /* 0x000e24000021f000 */
[----:B------:R-:W-:Y:S02]  /*05e0*/  VIADD R0, R0, 0xffffffff ;  /* 0xffffffff00007836 */ /* 0x000fe40000000000 */
[----:B0-----:R-:W-:-:S04]  /*05f0*/  IMAD.MOV R7, RZ, RZ, -R5 ;  /* 0x000000ffff077224 */ /* 0x001fc800078e0a05 */
        /* <DEDUP_REMOVED lines=9> */
[----:B------:R-:W-:-:S03]  /*0690*/  ISETP.GE.U32.AND P1, PT, R0, UR6, PT ;  /* 0x0000000600007c0c */ /* 0x000fc6000bf26070 */
[----:B------:R-:W-:Y:S02]  /*06a0*/  VIADD R18, R16, 0x1 ;  /* 0x0000000110127836 */ /* 0x000fe40000000000 */
[----:B------:R-:W-:-:S03]  /*06b0*/  IMAD.X R17, RZ, RZ, R3, P0 ;  /* 0x000000ffff117224 */ /* 0x000fc600000e0603 */
[----:B------:R-:W-:-:S05]  /*06c0*/  LOP3.LUT R18, R18, 0x3, RZ, 0xc0, !PT ;  /* 0x0000000312127812 */ /* 0x000fca00078ec0ff */
[----:B------:R-:W-:Y:S01]  /*06d0*/  @P1 VIADD R15, R15, 0x1 ;  /* 0x000000010f0f1836 */ /* 0x000fe20000000000 */
[----:B------:R-:W-:-:S04]  /*06e0*/  @!P2 LOP3.LUT R15, RZ, UR6, RZ, 0x33, !PT ;  /* 0x00000006ff0fac12 */ /* 0x000fc8000f8e33ff */
[----:B------:R-:W-:-:S04]  /*06f0*/  IADD3 R20, P1, PT, R15, 0x1, RZ ;  /* 0x000000010f147810 */ /* 0x000fc80007f3e0ff */
[C---:B------:R-:W-:Y:S01]  /*0700*/  LOP3.LUT R19, R20.reuse, 0x3, RZ, 0xc0, !PT ;  /* 0x0000000314137812 */ /* 0x040fe200078ec0ff */
[----:B------:R-:W-:Y:S01]  /*0710*/  IMAD.X R21, RZ, RZ, RZ, P1 ;  /* 0x000000ffff157224 */ /* 0x000fe200008e06ff */
[----:B------:R-:W-:-:S04]  /*0720*/  LOP3.LUT R20, R20, 0xfffffffc, RZ, 0xc0, !PT ;  /* 0xfffffffc14147812 */ /* 0x000fc800078ec0ff */
[----:B--2---:R-:W-:-:S07]  /*0730*/  LOP3.LUT R21, R21, 0x1, RZ, 0xc0, !PT ;  /* 0x0000000115157812 */ /* 0x004fce00078ec0ff */
.L_x_239:
[----:B------:R-:W0:Y:S01]  /*0740*/  LDCU UR26, c[0x0][0x3ac] ;  /* 0x00007580ff1a77ac */ /* 0x000e220008000800 */
[----:B------:R-:W-:Y:S01]  /*0750*/  BSSY.RECONVERGENT B0, `(.L_x_209) ;  /* 0x00000e5000007945 */ /* 0x000fe20003800200 */
[----:B------:R-:W-:Y:S01]  /*0760*/  IMAD.MOV.U32 R26, RZ, RZ, -0x1f528714 ;  /* 0xe0ad78ecff1a7424 */ /* 0x000fe200078e00ff */
[----:B-1----:R-:W1:Y:S01]  /*0770*/  LDCU UR21, c[0x0][0x3b0] ;  /* 0x00007600ff1577ac */ /* 0x002e620008000800 */
[----:B--2---:R-:W2:Y:S01]  /*0780*/  LDCU.64 UR22, c[0x0][0x388] ;  /* 0x00007100ff1677ac */ /* 0x004ea20008000a00 */
[----:B---3--:R-:W3:Y:S01]  /*0790*/  LDCU.64 UR24, c[0x0][0x390] ;  /* 0x00007200ff1877ac */ /* 0x008ee20008000a00 */
[----:B0-----:R-:W-:-:S13]  /*07a0*/  ISETP.GE.AND P1, PT, R14, UR26, PT ;  /* 0x0000001a0e007c0c */ /* 0x001fda000bf26270 */
[----:B-1234-:R-:W-:Y:S05]  /*07b0*/  @P1 BRA `(.L_x_210) ;  /* 0x0000000c00781947 */ /* 0x01efea0003800000 */
[----:B------:R-:W0:Y:S01]  /*07c0*/  LDCU UR13, c[0x0][0x3a8] ;  /* 0x00007500ff0d77ac */ /* 0x000e220008000800 */
[----:B------:R-:W-:Y:S01]  /*07d0*/  ISETP.GE.U32.AND P0, PT, R16, 0x3, PT ;  /* 0x000000031000780c */ /* 0x000fe20003f06070 */
[----:B------:R-:W-:Y:S01]  /*07e0*/  IMAD.U32 R2, RZ, RZ, UR26 ;  /* 0x0000001aff027e24 */ /* 0x000fe2000f8e00ff */
[----:B------:R-:W-:Y:S01]  /*07f0*/  BSSY.RECONVERGENT B1, `(.L_x_211) ;  /* 0x0000083000017945 */ /* 0x000fe20003800200 */
[----:B------:R-:W1:Y:S01]  /*0800*/  LDCU UR12, c[0x0][0x3ac] ;  /* 0x00007580ff0c77ac */ /* 0x000e620008000800 */
[----:B------:R-:W-:Y:S01]  /*0810*/  ISETP.GE.U32.AND.EX P0, PT, R17, RZ, PT, P0 ;  /* 0x000000ff1100720c */ /* 0x000fe20003f06100 */
[----:B------:R-:W-:Y:S01]  /*0820*/  IMAD.MOV.U32 R26, RZ, RZ, -0x1f528714 ;  /* 0xe0ad78ecff1a7424 */ /* 0x000fe200078e00ff */
[----:B------:R-:W-:Y:S01]  /*0830*/  UIADD3 UR20, UP0, UPT, UR11, UR8, URZ ;  /* 0x000000080b147290 */ /* 0x000fe2000ff1e0ff */
[----:B------:R-:W-:Y:S02]  /*0840*/  IMAD.MOV.U32 R0, RZ, RZ, RZ ;  /* 0x000000ffff007224 */ /* 0x000fe400078e00ff */
[----:B------:R-:W-:Y:S01]  /*0850*/  IMAD.MOV.U32 R22, RZ, RZ, RZ ;  /* 0x000000ffff167224 */ /* 0x000fe200078e00ff */
[----:B------:R-:W-:Y:S01]  /*0860*/  UIADD3.X UR14, UPT, UPT, UR5, UR10, URZ, UP0, !UPT ;  /* 0x0000000a050e7290 */ /* 0x000fe200087fe4ff */
[----:B------:R-:W-:-:S02]  /*0870*/  IMAD.MOV.U32 R33, RZ, RZ, R14 ;  /* 0x000000ffff217224 */ /* 0x000fc400078e000e */
[----:B------:R-:W-:Y:S01]  /*0880*/  IMAD.WIDE.U32 R4, R2, UR20, RZ ;  /* 0x0000001402047c25 */ /* 0x000fe2000f8e00ff */
[----:B------:R-:W-:Y:S02]  /*0890*/  UIMAD UR14, UR14, UR26, URZ ;  /* 0x0000001a0e0e72a4 */ /* 0x000fe4000f8e02ff */
[----:B0-----:R-:W-:Y:S01]  /*08a0*/  UIMAD UR13, UR18, UR13, URZ ;  /* 0x0000000d120d72a4 */ /* 0x001fe2000f8e02ff */
[----:B------:R-:W-:Y:S01]  /*08b0*/  IMAD.MOV.U32 R28, RZ, RZ, RZ ;  /* 0x000000ffff1c7224 */ /* 0x000fe200078e00ff */
[----:B-1----:R-:W-:Y:S02]  /*08c0*/  USHF.R.S32.HI UR15, URZ, 0x1f, UR12 ;  /* 0x0000001fff0f7899 */ /* 0x002fe4000801140c */
[----:B------:R-:W-:Y:S02]  /*08d0*/  UIADD3 UR12, UP1, UPT, UR11, UR13, URZ ;  /* 0x0000000d0b0c7290 */ /* 0x000fe4000ff3e0ff */
[----:B------:R-:W-:Y:S02]  /*08e0*/  UIMAD UR14, UR15, UR20, UR14 ;  /* 0x000000140f0e72a4 */ /* 0x000fe4000f8e020e */
[----:B------:R-:W-:-:S02]  /*08f0*/  UIADD3.X UR13, UPT, UPT, UR5, UR7, URZ, UP1, !UPT ;  /* 0x00000007050d7290 */ /* 0x000fc40008ffe4ff */
[----:B------:R-:W-:Y:S02]  /*0900*/  IMAD.WIDE.U32 R2, R2, UR12, RZ ;  /* 0x0000000c02027c25 */ /* 0x000fe4000f8e00ff */
[----:B------:R-:W-:Y:S02]  /*0910*/  UIMAD UR13, UR13, UR26, URZ ;  /* 0x0000001a0d0d72a4 */ /* 0x000fe4000f8e02ff */
[----:B------:R-:W-:Y:S02]  /*0920*/  VIADD R23, R5, UR14 ;  /* 0x0000000e05177c36 */ /* 0x000fe40008000000 */
[----:B------:R-:W-:-:S06]  /*0930*/  UIMAD UR13, UR15, UR12, UR13 ;  /* 0x0000000c0f0d72a4 */ /* 0x000fcc000f8e020d */
[----:B------:R-:W-:Y:S01]  /*0940*/  VIADD R24, R3, UR13 ;  /* 0x0000000d03187c36 */ /* 0x000fe20008000000 */
[----:B------:R-:W-:Y:S06]  /*0950*/  @!P0 BRA `(.L_x_212) ;  /* 0x0000000400b08947 */ /* 0x000fec0003800000 */
[----:B------:R-:W0:Y:S01]  /*0960*/  LDCU.64 UR12, c[0x0][0x398] ;  /* 0x00007300ff0c77ac */ /* 0x000e220008000a00 */
[----:B------:R-:W-:Y:S01]  /*0970*/  IMAD.U32 R29, RZ, RZ, UR6 ;  /* 0x00000006ff1d7e24 */ /* 0x000fe2000f8e00ff */
[----:B------:R-:W-:Y:S01]  /*0980*/  IADD3 R31, P2, PT, R16, 0x1, RZ ;  /* 0x00000001101f7810 */ /* 0x000fe20007f5e0ff */
[----:B------:R-:W-:Y:S01]  /*0990*/  IMAD.U32 R27, RZ, RZ, UR6 ;  /* 0x00000006ff1b7e24 */ /* 0x000fe2000f8e00ff */
[----:B------:R-:W-:Y:S01]  /*09a0*/  BSSY.RECONVERGENT B2, `(.L_x_213) ;  /* 0x0000066000027945 */ /* 0x000fe20003800200 */
[----:B------:R-:W-:Y:S01]  /*09b0*/  IMAD.MOV.U32 R26, RZ, RZ, -0x1f528714 ;  /* 0xe0ad78ecff1a7424 */ /* 0x000fe200078e00ff */
[----:B------:R-:W-:Y:S01]  /*09c0*/  SHF.R.U32.HI R29, RZ, 0x1f, R29 ;  /* 0x0000001fff1d7819 */ /* 0x000fe2000001161d */
[----:B------:R-:W-:Y:S01]  /*09d0*/  IMAD.MOV.U32 R0, RZ, RZ, RZ ;  /* 0x000000ffff007224 */ /* 0x000fe200078e00ff */
[----:B------:R-:W-:Y:S01]  /*09e0*/  LOP3.LUT R31, R31, 0xfffffffc, RZ, 0xc0, !PT ;  /* 0xfffffffc1f1f7812 */ /* 0x000fe200078ec0ff */
[----:B------:R-:W-:Y:S02]  /*09f0*/  IMAD.MOV.U32 R25, RZ, RZ, RZ ;  /* 0x000000ffff197224 */ /* 0x000fe400078e00ff */
[----:B------:R-:W-:-:S02]  /*0a00*/  IMAD.MOV.U32 R33, RZ, RZ, R14 ;  /* 0x000000ffff217224 */ /* 0x000fc400078e000e */
[----:B------:R-:W-:Y:S02]  /*0a10*/  IMAD.MOV.U32 R28, RZ, RZ, RZ ;  /* 0x000000ffff1c7224 */ /* 0x000fe400078e00ff */
[----:B------:R-:W-:Y:S02]  /*0a20*/  IMAD.SHL.U32 R27, R27, 0x2, RZ ;  /* 0x000000021b1b7824 */ /* 0x000fe400078e00ff */
[----:B------:R-:W-:Y:S01]  /*0a30*/  IMAD.X R22, RZ, RZ, R17, P2 ;  /* 0x000000ffff167224 */ /* 0x000fe200010e0611 */
[----:B0-----:R-:W-:-:S04]  /*0a40*/  ISETP.NE.U32.AND P0, PT, RZ, UR12, PT ;  /* 0x0000000cff007c0c */ /* 0x001fc8000bf05070 */
[----:B------:R-:W-:-:S13]  /*0a50*/  ISETP.NE.AND.EX P0, PT, RZ, UR13, PT, P0 ;  /* 0x0000000dff007c0c */ /* 0x000fda000bf05300 */
.L_x_214:
[----:B------:R-:W-:-:S05]  /*0a60*/  IADD3 R6, P2, PT, R33, R2, RZ ;  /* 0x0000000221067210 */ /* 0x000fca0007f5e0ff */
[----:B------:R-:W-:Y:S01]  /*0a70*/  IMAD.X R7, R28, 0x1, R24, P2 ;  /* 0x000000011c077824 */ /* 0x000fe200010e0618 */
[----:B------:R-:W-:-:S04]  /*0a80*/  LEA R12, P2, R6, UR24, 0x1 ;  /* 0x00000018060c7c11 */ /* 0x000fc8000f8408ff */
[----:B------:R-:W-:Y:S02]  /*0a90*/  LEA.HI.X R13, R6, UR25, R7, 0x1, P2 ;  /* 0x00000019060d7c11 */ /* 0x000fe400090f0c07 */
[----:B------:R-:W-:-:S03]  /*0aa0*/  IADD3 R8, P2, PT, R27, R12, RZ ;  /* 0x0000000c1b087210 */ /* 0x000fc60007f5e0ff */
[----:B------:R-:W2:Y:S02]  /*0ab0*/  LDG.E.U16.CONSTANT R35, desc[UR16][R12.64] ;  /* 0x000000100c237981 */ /* 0x000ea4000c1e9500 */
[----:B------:R-:W-:-:S05]  /*0ac0*/  IMAD.X R9, R29, 0x1, R13, P2 ;  /* 0x000000011d097824 */ /* 0x000fca00010e060d */
[----:B------:R0:W3:Y:S01]  /*0ad0*/  LDG.E.U16.CONSTANT R34, desc[UR16][R8.64] ;  /* 0x0000001008227981 */ /* 0x0000e2000c1e9500 */
[----:B------:R-:W-:Y:S01]  /*0ae0*/  IMAD.U32 R6, RZ, RZ, UR6 ;  /* 0x00000006ff067e24 */ /* 0x000fe2000f8e00ff */
[----:B------:R-:W-:Y:S01]  /*0af0*/  IADD3 R10, P2, PT, R33, -UR11, RZ ;  /* 0x8000000b210a7c10 */ /* 0x000fe2000ff5e0ff */
[----:B------:R-:W-:-:S03]  /*0b00*/  IMAD.MOV.U32 R7, RZ, RZ, RZ ;  /* 0x000000ffff077224 */ /* 0x000fc600078e00ff */
[----:B------:R-:W-:Y:S01]  /*0b10*/  IADD3.X R11, PT, PT, R28, ~UR5, RZ, P2, !PT ;  /* 0x800000051c0b7c10 */ /* 0x000fe200097fe4ff */
[----:B------:R-:W-:-:S03]  /*0b20*/  IMAD.WIDE.U32 R6, R0, UR6, R6 ;  /* 0x0000000600067c25 */ /* 0x000fc6000f8e0006 */
[----:B------:R-:W1:Y:S01]  /*0b30*/  I2F.S64 R10, R10 ;  /* 0x0000000a000a7312 */ /* 0x000e620000301400 */
[----:B------:R-:W-:Y:S01]  /*0b40*/  IMAD R32, R25, UR6, R7 ;  /* 0x0000000619207c24 */ /* 0x000fe2000f8e0207 */
[----:B------:R-:W-:-:S04]  /*0b50*/  IADD3 R30, P3, PT, R14, R6, RZ ;  /* 0x000000060e1e7210 */ /* 0x000fc80007f7e0ff */
[----:B------:R-:W-:Y:S01]  /*0b60*/  IADD3 R6, P2, PT, R30, -UR11, RZ ;  /* 0x8000000b1e067c10 */ /* 0x000fe2000ff5e0ff */
[----:B------:R-:W-:Y:S01]  /*0b70*/  IMAD.X R32, RZ, RZ, R32, P3 ;  /* 0x000000ffff207224 */ /* 0x000fe200018e0620 */
[----:B0-----:R-:W-:-:S04]  /*0b80*/  IADD3 R8, P3, PT, R27, R8, RZ ;  /* 0x000000081b087210 */ /* 0x001fc80007f7e0ff */
[----:B------:R-:W-:Y:S01]  /*0b90*/  IADD3.X R7, PT, PT, R32, ~UR5, RZ, P2, !PT ;  /* 0x8000000520077c10 */ /* 0x000fe200097fe4ff */
[----:B------:R-:W-:Y:S01]  /*0ba0*/  IMAD.X R9, R29, 0x1, R9, P3 ;  /* 0x000000011d097824 */ /* 0x000fe200018e0609 */
[----:B------:R-:W-:Y:S02]  /*0bb0*/  IADD3 R12, P2, PT, R27, R8, RZ ;  /* 0x000000081b0c7210 */ /* 0x000fe40007f5e0ff */
[----:B------:R-:W0:Y:S02]  /*0bc0*/  I2F.S64 R6, R6 ;  /* 0x0000000600067312 */ /* 0x000e240000301400 */
[----:B------:R4:W5:Y:S01]  /*0bd0*/  LDG.E.U16.CONSTANT R8, desc[UR16][R8.64] ;  /* 0x0000001008087981 */ /* 0x000962000c1e9500 */
[----:B------:R-:W-:Y:S01]  /*0be0*/  IMAD.X R13, R29, 0x1, R9, P2 ;  /* 0x000000011d0d7824 */ /* 0x000fe200010e0609 */
[----:B------:R-:W-:Y:S02]  /*0bf0*/  IADD3 R33, P2, PT, R33, R4, RZ ;  /* 0x0000000421217210 */ /* 0x000fe40007f5e0ff */
[----:B------:R-:W-:Y:S01]  /*0c00*/  IADD3 R30, P3, PT, R30, UR6, RZ ;  /* 0x000000061e1e7c10 */ /* 0x000fe2000ff7e0ff */
[----:B-1----:R-:W-:Y:S01]  /*0c10*/  FFMA.FTZ R10, R10, UR4, RZ ;  /* 0x000000040a0a7c23 */ /* 0x002fe200080100ff */
[----:B------:R-:W5:Y:S01]  /*0c20*/  LDG.E.U16.CONSTANT R12, desc[UR16][R12.64] ;  /* 0x000000100c0c7981 */ /* 0x000f62000c1e9500 */
[----:B------:R-:W-:Y:S01]  /*0c30*/  IMAD.X R28, R28, 0x1, R23, P2 ;  /* 0x000000011c1c7824 */ /* 0x000fe200010e0617 */
[----:B------:R-:W-:-:S02]  /*0c40*/  LEA R36, P2, R33, UR22, 0x1 ;  /* 0x0000001621247c11 */ /* 0x000fc4000f8408ff */
[----:B----4-:R-:W-:Y:S02]  /*0c50*/  FSEL R9, R10, RZ, P0 ;  /* 0x000000ff0a097208 */ /* 0x010fe40000000000 */
[----:B------:R-:W-:Y:S01]  /*0c60*/  LEA.HI.X R37, R33, UR23, R28, 0x1, P2 ;  /* 0x0000001721257c11 */ /* 0x000fe200090f0c1c */
[----:B------:R-:W-:Y:S01]  /*0c70*/  IMAD.X R28, RZ, RZ, R32, P3 ;  /* 0x000000ffff1c7224 */ /* 0x000fe200018e0620 */
[----:B------:R-:W-:Y:S01]  /*0c80*/  IADD3 R32, P2, PT, R30, -UR11, RZ ;  /* 0x8000000b1e207c10 */ /* 0x000fe2000ff5e0ff */
[----:B0-----:R-:W-:Y:S02]  /*0c90*/  FFMA.FTZ R6, R6, UR4, RZ ;  /* 0x0000000406067c23 */ /* 0x001fe400080100ff */
[----:B------:R5:W4:Y:S01]  /*0ca0*/  LDG.E.U16 R13, desc[UR16][R36.64] ;  /* 0x00000010240d7981 */ /* 0x000b22000c1e1500 */
[----:B------:R-:W-:Y:S02]  /*0cb0*/  IADD3.X R33, PT, PT, R28, ~UR5, RZ, P2, !PT ;  /* 0x800000051c217c10 */ /* 0x000fe400097fe4ff */
[----:B------:R-:W-:-:S02]  /*0cc0*/  FSEL R6, R6, RZ, P0 ;  /* 0x000000ff06067208 */ /* 0x000fc40000000000 */
[----:B------:R0:W1:Y:S01]  /*0cd0*/  I2F.S64 R32, R32 ;  /* 0x0000002000207312 */ /* 0x0000620000301400 */
[----:B--2---:R-:W-:-:S05]  /*0ce0*/  HADD2.F32 R35, -RZ, R35.H0_H0 ;  /* 0x20000023ff237230 */ /* 0x004fca0000004100 */
[----:B------:R-:W-:Y:S01]  /*0cf0*/  FADD.FTZ R10, -R35, 1 ;  /* 0x3f800000230a7421 */ /* 0x000fe20000010100 */
[----:B---3--:R-:W-:Y:S01]  /*0d00*/  HADD2.F32 R7, -RZ, R34.H0_H0 ;  /* 0x20000022ff077230 */ /* 0x008fe20000004100 */
[----:B------:R-:W-:Y:S02]  /*0d10*/  IADD3 R34, P2, PT, R27, R36, RZ ;  /* 0x000000241b227210 */ /* 0x000fe40007f5e0ff */
[----:B------:R-:W-:-:S03]  /*0d20*/  FFMA.FTZ R9, R10, -10000, R9 ;  /* 0xc61c40000a097823 */ /* 0x000fc60000010009 */
[----:B------:R-:W-:Y:S01]  /*0d30*/  IMAD.X R35, R29, 0x1, R37, P2 ;  /* 0x000000011d237824 */ /* 0x000fe200010e0625 */
[----:B------:R-:W-:Y:S01]  /*0d40*/  IADD3 R10, P2, PT, R27, R34, RZ ;  /* 0x000000221b0a7210 */ /* 0x000fe20007f5e0ff */
[----:B------:R-:W-:-:S03]  /*0d50*/  FADD.FTZ R7, -R7, 1 ;  /* 0x3f80000007077421 */ /* 0x000fc60000010100 */
[----:B------:R-:W2:Y:S01]  /*0d60*/  LDG.E.U16 R34, desc[UR16][R34.64] ;  /* 0x0000001022227981 */ /* 0x000ea2000c1e1500 */
[----:B0-----:R-:W-:Y:S01]  /*0d70*/  FFMA.FTZ R33, R7, -10000, R6 ;  /* 0xc61c400007217823 */ /* 0x001fe20000010006 */
[----:B------:R-:W-:Y:S01]  /*0d80*/  IMAD.X R11, R29, 0x1, R35, P2 ;  /* 0x000000011d0b7824 */ /* 0x000fe200010e0623 */
[----:B------:R-:W-:-:S04]  /*0d90*/  IADD3 R6, P2, PT, R27, R10, RZ ;  /* 0x0000000a1b067210 */ /* 0x000fc80007f5e0ff */
[----:B------:R-:W3:Y:S01]  /*0da0*/  LDG.E.U16 R10, desc[UR16][R10.64] ;  /* 0x000000100a0a7981 */ /* 0x000ee2000c1e1500 */
[----:B------:R-:W-:-:S05]  /*0db0*/  IMAD.X R7, R29, 0x1, R11, P2 ;  /* 0x000000011d077824 */ /* 0x000fca00010e060b */
[----:B------:R0:W3:Y:S01]  /*0dc0*/  LDG.E.U16 R6, desc[UR16][R6.64] ;  /* 0x0000001006067981 */ /* 0x0000e2000c1e1500 */
[----:B-1----:R-:W-:Y:S01]  /*0dd0*/  FFMA.FTZ R32, R32, UR4, RZ ;  /* 0x0000000420207c23 */ /* 0x002fe200080100ff */
[----:B------:R-:W-:Y:S01]  /*0de0*/  IADD3 R30, P2, PT, R30, UR6, RZ ;  /* 0x000000061e1e7c10 */ /* 0x000fe2000ff5e0ff */
[----:B-----5:R-:W-:-:S03]  /*0df0*/  HADD2.F32 R36, -RZ, R8.H0_H0 ;  /* 0x20000008ff247230 */ /* 0x020fc60000004100 */
[----:B------:R-:W-:Y:S01]  /*0e00*/  FSEL R8, R32, RZ, P0 ;  /* 0x000000ff20087208 */ /* 0x000fe20000000000 */
[----:B------:R-:W-:Y:S02]  /*0e10*/  IMAD.X R28, RZ, RZ, R28, P2 ;  /* 0x000000ffff1c7224 */ /* 0x000fe400010e061c */
[----:B------:R-:W-:Y:S01]  /*0e20*/  FADD.FTZ R37, -R36, 1 ;  /* 0x3f80000024257421 */ /* 0x000fe20000010100 */
[----:B------:R-:W-:-:S03]  /*0e30*/  IADD3 R36, P2, PT, R30, -UR11, RZ ;  /* 0x8000000b1e247c10 */ /* 0x000fc6000ff5e0ff */
[----:B------:R-:W-:Y:S01]  /*0e40*/  FFMA.FTZ R8, R37, -10000, R8 ;  /* 0xc61c400025087823 */ /* 0x000fe20000010008 */
[----:B------:R-:W-:-:S04]  /*0e50*/  IADD3.X R37, PT, PT, R28, ~UR5, RZ, P2, !PT ;  /* 0x800000051c257c10 */ /* 0x000fc800097fe4ff */
[----:B------:R-:W0:Y:S01]  /*0e60*/  I2F.S64 R36, R36 ;  /* 0x0000002400247312 */ /* 0x000e220000301400 */
[----:B------:R-:W-:-:S05]  /*0e70*/  HADD2.F32 R12, -RZ, R12.H0_H0 ;  /* 0x2000000cff0c7230 */ /* 0x000fca0000004100 */
[----:B------:R-:W-:Y:S01]  /*0e80*/  FADD.FTZ R12, -R12, 1 ;  /* 0x3f8000000c0c7421 */ /* 0x000fe20000010100 */
[----:B0-----:R-:W-:-:S05]  /*0e90*/  FFMA.FTZ R7, R36, UR4, RZ ;  /* 0x0000000424077c23 */ /* 0x001fca00080100ff */
[----:B------:R-:W-:-:S05]  /*0ea0*/  FSEL R7, R7, RZ, P0 ;  /* 0x000000ff07077208 */ /* 0x000fca0000000000 */
[----:B------:R-:W-:Y:S01]  /*0eb0*/  FFMA.FTZ R11, R12, -10000, R7 ;  /* 0xc61c40000c0b7823 */ /* 0x000fe20000010007 */
[----:B----4-:R-:W-:Y:S02]  /*0ec0*/  HADD2.F32 R12, -RZ, R13.H0_H0 ;  /* 0x2000000dff0c7230 */ /* 0x010fe40000004100 */
[----:B--2---:R-:W-:Y:S02]  /*0ed0*/  HADD2.F32 R34, -RZ, R34.H0_H0 ;  /* 0x20000022ff227230 */ /* 0x004fe40000004100 */
[----:B---3--:R-:W-:-:S03]  /*0ee0*/  HADD2.F32 R13, -RZ, R10.H0_H0 ;  /* 0x2000000aff0d7230 */ /* 0x008fc60000004100 */
[----:B------:R-:W-:Y:S01]  /*0ef0*/  FFMA.FTZ R7, R34, UR21, R33 ;  /* 0x0000001522077c23 */ /* 0x000fe20008010021 */
[----:B------:R-:W-:Y:S02]  /*0f00*/  HADD2.F32 R10, -RZ, R6.H0_H0 ;  /* 0x20000006ff0a7230 */ /* 0x000fe40000004100 */
[----:B------:R-:W-:Y:S01]  /*0f10*/  FFMA.FTZ R6, R12, UR21, R9 ;  /* 0x000000150c067c23 */ /* 0x000fe20008010009 */
[C---:B------:R-:W-:Y:S02]  /*0f20*/  IMAD.U32 R12, R0.reuse, 0x4, R1 ;  /* 0x00000004000c7824 */ /* 0x040fe400078e0001 */
[----:B------:R-:W-:Y:S01]  /*0f30*/  FFMA.FTZ R8, R13, UR21, R8 ;  /* 0x000000150d087c23 */ /* 0x000fe20008010008 */
[----:B------:R-:W-:Y:S01]  /*0f40*/  IADD3 R0, P2, PT, R0, 0x4, RZ ;  /* 0x0000000400007810 */ /* 0x000fe20007f5e0ff */
[----:B------:R-:W-:Y:S01]  /*0f50*/  FFMA.FTZ R9, R10, UR21, R11 ;  /* 0x000000150a097c23 */ /* 0x000fe2000801000b */
[----:B------:R0:W-:Y:S03]  /*0f60*/  STL.64 [R12], R6 ;  /* 0x000000060c007387 */ /* 0x0001e60000100a00 */
[----:B------:R-:W-:Y:S01]  /*0f70*/  IMAD.X R25, RZ, RZ, R25, P2 ;  /* 0x000000ffff197224 */ /* 0x000fe200010e0619 */
[----:B------:R-:W-:Y:S01]  /*0f80*/  ISETP.NE.U32.AND P2, PT, R0, R31, PT ;  /* 0x0000001f0000720c */ /* 0x000fe20003f45070 */
[----:B------:R0:W-:Y:S03]  /*0f90*/  STL.64 [R12+0x8], R8 ;  /* 0x000008080c007387 */ /* 0x0001e60000100a00 */
[----:B------:R-:W-:-:S02]  /*0fa0*/  ISETP.NE.AND.EX P2, PT, R25, R22, PT, P2 ;  /* 0x000000161900720c */ /* 0x000fc40003f45320 */
[----:B------:R-:W-:Y:S02]  /*0fb0*/  IADD3 R33, P3, PT, R30, UR6, RZ ;  /* 0x000000061e217c10 */ /* 0x000fe4000ff7e0ff */
[----:B------:R-:W-:-:S03]  /*0fc0*/  FMNMX3.FTZ R26, R26, R6, R7, !PT ;  /* 0x000000061a1a7276 */ /* 0x000fc60007810007 */
[----:B------:R-:W-:Y:S01]  /*0fd0*/  IMAD.X R28, RZ, RZ, R28, P3 ;  /* 0x000000ffff1c7224 */ /* 0x000fe200018e061c */
[----:B------:R-:W-:-:S05]  /*0fe0*/  FMNMX3.FTZ R26, R26, R8, R9, !PT ;  /* 0x000000081a1a7276 */ /* 0x000fca0007810009 */
[----:B0-----:R-:W-:Y:S05]  /*0ff0*/  @P2 BRA `(.L_x_214) ;  /* 0xfffffff800982947 */ /* 0x001fea000383ffff */
[----:B------:R-:W-:Y:S05]  /*1000*/  BSYNC.RECONVERGENT B2 ;  /* 0x0000000000027941 */ /* 0x000fea0003800200 */
.L_x_213:
[----:B------:R-:W-:-:S07]  /*1010*/  IMAD.MOV.U32 R0, RZ, RZ, R31 ;  /* 0x000000ffff007224 */ /* 0x000fce00078e001f */
.L_x_212:
[----:B------:R-:W-:Y:S05]  /*1020*/  BSYNC.RECONVERGENT B1 ;  /* 0x0000000000017941 */ /* 0x000fea0003800200 */
.L_x_211:
[----:B------:R-:W-:-:S04]  /*1030*/  ISETP.NE.U32.AND P0, PT, R18, RZ, PT ;  /* 0x000000ff1200720c */ /* 0x000fc80003f05070 */
[----:B------:R-:W-:-:S13]  /*1040*/  ISETP.NE.AND.EX P0, PT, RZ, RZ, PT, P0 ;  /* 0x000000ffff00720c */ /* 0x000fda0003f05300 */
[----:B------:R-:W-:Y:S05]  /*1050*/  @!P0 BRA `(.L_x_210) ;  /* 0x0000000400508947 */ /* 0x000fea0003800000 */
[----:B------:R-:W0:Y:S01]  /*1060*/  LDC.64 R6, c[0x0][0x390] ;  /* 0x0000e400ff067b82 */ /* 0x000e220000000a00 */
[----:B------:R-:W-:-:S05]  /*1070*/  IADD3 R11, P0, PT, R33, R2, RZ ;  /* 0x00000002210b7210 */ /* 0x000fca0007f1e0ff */
[C---:B------:R-:W-:Y:S01]  /*1080*/  IMAD.X R12, R28.reuse, 0x1, R24, P0 ;  /* 0x000000011c0c7824 */ /* 0x040fe200000e0618 */
[----:B------:R-:W-:Y:S01]  /*1090*/  IADD3 R13, P0, PT, R33, R4, RZ ;  /* 0x00000004210d7210 */ /* 0x000fe20007f1e0ff */
[----:B------:R-:W1:Y:S04]  /*10a0*/  LDC.64 R8, c[0x0][0x388] ;  /* 0x0000e200ff087b82 */ /* 0x000e680000000a00 */
[----:B------:R-:W-:-:S04]  /*10b0*/  IMAD.X R30, R28, 0x1, R23, P0 ;  /* 0x000000011c1e7824 */ /* 0x000fc800000e0617 */
[----:B------:R-:W2:Y:S01]  /*10c0*/  LDC R25, c[0x0][0x3b0] ;  /* 0x0000ec00ff197b82 */ /* 0x000ea20000000800 */
[----:B0-----:R-:W-:-:S04]  /*10d0*/  LEA R10, P2, R11, R6, 0x1 ;  /* 0x000000060b0a7211 */ /* 0x001fc800078408ff */
[----:B------:R-:W-:Y:S02]  /*10e0*/  LEA.HI.X R11, R11, R7, R12, 0x1, P2 ;  /* 0x000000070b0b7211 */ /* 0x000fe400010f0c0c */
[----:B-1----:R-:W-:-:S03]  /*10f0*/  LEA R12, P0, R13, R8, 0x1 ;  /* 0x000000080d0c7211 */ /* 0x002fc600078008ff */
[----:B------:R0:W3:Y:S01]  /*1100*/  LDG.E.U16.CONSTANT R10, desc[UR16][R10.64] ;  /* 0x000000100a0a7981 */ /* 0x0000e2000c1e9500 */
[----:B------:R-:W-:Y:S02]  /*1110*/  LEA.HI.X R13, R13, R9, R30, 0x1, P0 ;  /* 0x000000090d0d7211 */ /* 0x000fe400000f0c1e */
[----:B------:R-:W1:Y:S03]  /*1120*/  LDC.64 R30, c[0x0][0x398] ;  /* 0x0000e600ff1e7b82 */ /* 0x000e660000000a00 */
[----:B------:R-:W4:Y:S01]  /*1130*/  LDG.E.U16 R12, desc[UR16][R12.64] ;  /* 0x000000100c0c7981 */ /* 0x000f22000c1e1500 */
[----:B------:R-:W-:Y:S01]  /*1140*/  IADD3 R32, P0, PT, R33, -UR11, RZ ;  /* 0x8000000b21207c10 */ /* 0x000fe2000ff1e0ff */
[----:B0-----:R-:W-:Y:S01]  /*1150*/  IMAD.MOV.U32 R11, RZ, RZ, RZ ;  /* 0x000000ffff0b7224 */ /* 0x001fe200078e00ff */
[----:B------:R-:W-:Y:S02]  /*1160*/  ISETP.NE.U32.AND P2, PT, R18, 0x1, PT ;  /* 0x000000011200780c */ /* 0x000fe40003f45070 */
[----:B------:R-:W-:-:S02]  /*1170*/  IADD3.X R33, PT, PT, R28, ~UR5, RZ, P0, !PT ;  /* 0x800000051c217c10 */ /* 0x000fc400087fe4ff */
[----:B------:R-:W-:Y:S02]  /*1180*/  ISETP.NE.AND.EX P2, PT, RZ, RZ, PT, P2 ;  /* 0x000000ffff00720c */ /* 0x000fe40003f45320 */
[----:B------:R-:W0:Y:S01]  /*1190*/  I2F.S64 R32, R32 ;  /* 0x0000002000207312 */ /* 0x000e220000301400 */
[----:B-1----:R-:W-:Y:S01]  /*11a0*/  ISETP.NE.U32.AND P0, PT, R30, RZ, PT ;  /* 0x000000ff1e00720c */ /* 0x002fe20003f05070 */
[----:B0-----:R-:W-:-:S03]  /*11b0*/  FFMA.FTZ R27, R32, UR4, RZ ;  /* 0x00000004201b7c23 */ /* 0x001fc600080100ff */
[----:B------:R-:W-:-:S04]  /*11c0*/  ISETP.NE.AND.EX P0, PT, R31, RZ, PT, P0 ;  /* 0x000000ff1f00720c */ /* 0x000fc80003f05300 */
[----:B------:R-:W-:Y:S01]  /*11d0*/  FSEL R27, R27, RZ, P0 ;  /* 0x000000ff1b1b7208 */ /* 0x000fe20000000000 */
[----:B---3--:R-:W-:-:S05]  /*11e0*/  HADD2.F32 R10, -RZ, R10.H0_H0 ;  /* 0x2000000aff0a7230 */ /* 0x008fca0000004100 */
[----:B------:R-:W-:Y:S01]  /*11f0*/  FADD.FTZ R28, -R10, 1 ;  /* 0x3f8000000a1c7421 */ /* 0x000fe20000010100 */
[----:B----4-:R-:W-:-:S03]  /*1200*/  HADD2.F32 R10, -RZ, R12.H0_H0 ;  /* 0x2000000cff0a7230 */ /* 0x010fc60000004100 */
[----:B------:R-:W-:Y:S01]  /*1210*/  FFMA.FTZ R27, R28, -10000, R27 ;  /* 0xc61c40001c1b7823 */ /* 0x000fe2000001001b */
[----:B------:R-:W-:-:S03]  /*1220*/  IMAD.U32 R12, R0, 0x4, R1 ;  /* 0x00000004000c7824 */ /* 0x000fc600078e0001 */
[----:B--2---:R-:W-:Y:S01]  /*1230*/  FFMA.FTZ R27, R10, R25, R27 ;  /* 0x000000190a1b7223 */ /* 0x004fe2000001001b */
[----:B------:R-:W-:-:S04]  /*1240*/  IMAD.U32 R10, RZ, RZ, UR6 ;  /* 0x00000006ff0a7e24 */ /* 0x000fc8000f8e00ff */
[----:B------:R0:W-:Y:S01]  /*1250*/  STL [R12], R27 ;  /* 0x0000001b0c007387 */ /* 0x0001e20000100800 */
[----:B------:R-:W-:Y:S01]  /*1260*/  IMAD.WIDE.U32 R10, R0, UR6, R10 ;  /* 0x00000006000a7c25 */ /* 0x000fe2000f8e000a */
[----:B------:R-:W-:Y:S01]  /*1270*/  FMNMX.FTZ R26, R26, R27, !PT ;  /* 0x0000001b1a1a7209 */ /* 0x000fe20007810000 */
[----:B------:R-:W-:Y:S06]  /*1280*/  @!P2 BRA `(.L_x_210) ;  /* 0x0000000000c4a947 */ /* 0x000fec0003800000 */
[----:B------:R-:W-:Y:S01]  /*1290*/  IMAD R22, R22, UR6, R11 ;  /* 0x0000000616167c24 */ /* 0x000fe2000f8e020b */
[----:B------:R-:W-:-:S04]  /*12a0*/  IADD3 R11, P2, PT, R14, R10, RZ ;  /* 0x0000000a0e0b7210 */ /* 0x000fc80007f5e0ff */
[C---:B------:R-:W-:Y:S01]  /*12b0*/  IADD3 R3, P3, PT, R11.reuse, R2, RZ ;  /* 0x000000020b037210 */ /* 0x040fe20007f7e0ff */
[----:B------:R-:W-:Y:S01]  /*12c0*/  IMAD.X R2, RZ, RZ, R22, P2 ;  /* 0x000000ffff027224 */ /* 0x000fe200010e0616 */
[----:B------:R-:W-:-:S03]  /*12d0*/  IADD3 R4, P2, PT, R11, R4, RZ ;  /* 0x000000040b047210 */ /* 0x000fc60007f5e0ff */
[C---:B------:R-:W-:Y:S01]  /*12e0*/  IMAD.X R24, R2.reuse, 0x1, R24, P3 ;  /* 0x0000000102187824 */ /* 0x040fe200018e0618 */
[C---:B------:R-:W-:Y:S01]  /*12f0*/  LEA R6, P3, R3.reuse, R6, 0x1 ;  /* 0x0000000603067211 */ /* 0x040fe200078608ff */
        /* <DEDUP_REMOVED lines=9> */
[----:B------:R-:W1:Y:S02]  /*1390*/  I2F.S64 R0, R4 ;  /* 0x0000000400007312 */ /* 0x000e640000301400 */
[----:B------:R-:W-:Y:S01]  /*13a0*/  ISETP.NE.AND.EX P2, PT, RZ, RZ, PT, P2 ;  /* 0x000000ffff00720c */ /* 0x000fe20003f45320 */
[----:B-1----:R-:W-:Y:S01]  /*13b0*/  FFMA.FTZ R0, R0, UR4, RZ ;  /* 0x0000000400007c23 */ /* 0x002fe200080100ff */
[----:B--2---:R-:W-:-:S04]  /*13c0*/  HADD2.F32 R13, -RZ, R10.H0_H0 ;  /* 0x2000000aff0d7230 */ /* 0x004fc80000004100 */
[----:B------:R-:W-:Y:S01]  /*13d0*/  FSEL R10, R0, RZ, P0 ;  /* 0x000000ff000a7208 */ /* 0x000fe20000000000 */
[----:B---3--:R-:W-:Y:S02]  /*13e0*/  HADD2.F32 R0, -RZ, R3.H0_H0 ;  /* 0x20000003ff007230 */ /* 0x008fe40000004100 */
[----:B------:R-:W-:-:S04]  /*13f0*/  FADD.FTZ R13, -R13, 1 ;  /* 0x3f8000000d0d7421 */ /* 0x000fc80000010100 */
[----:B------:R-:W-:-:S04]  /*1400*/  FFMA.FTZ R13, R13, -10000, R10 ;  /* 0xc61c40000d0d7823 */ /* 0x000fc8000001000a */
[----:B------:R-:W-:-:S05]  /*1410*/  FFMA.FTZ R13, R0, R25, R13 ;  /* 0x00000019000d7223 */ /* 0x000fca000001000d */
[----:B------:R1:W-:Y:S01]  /*1420*/  STL [R12+0x4], R13 ;  /* 0x0000040d0c007387 */ /* 0x0003e20000100800 */
        /* <DEDUP_REMOVED lines=13> */
[----:B------:R-:W4:Y:S02]  /*1500*/  I2F.S64 R0, R6 ;  /* 0x0000000600007312 */ /* 0x000f240000301400 */
[----:B----4-:R-:W-:-:S05]  /*1510*/  FFMA.FTZ R0, R0, UR4, RZ ;  /* 0x0000000400007c23 */ /* 0x010fca00080100ff */
[----:B------:R-:W-:Y:S01]  /*1520*/  FSEL R2, R0, RZ, P0 ;  /* 0x000000ff00027208 */ /* 0x000fe20000000000 */
[----:B--2---:R-:W-:-:S05]  /*1530*/  HADD2.F32 R3, -RZ, R22.H0_H0 ;  /* 0x20000016ff037230 */ /* 0x004fca0000004100 */
[----:B------:R-:W-:Y:S01]  /*1540*/  FADD.FTZ R3, -R3, 1 ;  /* 0x3f80000003037421 */ /* 0x000fe20000010100 */
[----:B---3--:R-:W-:-:S03]  /*1550*/  HADD2.F32 R0, -RZ, R4.H0_H0 ;  /* 0x20000004ff007230 */ /* 0x008fc60000004100 */
[----:B------:R-:W-:-:S04]  /*1560*/  FFMA.FTZ R3, R3, -10000, R2 ;  /* 0xc61c400003037823 */ /* 0x000fc80000010002 */
[----:B------:R-:W-:-:S05]  /*1570*/  FFMA.FTZ R3, R0, R25, R3 ;  /* 0x0000001900037223 */ /* 0x000fca0000010003 */
[----:B------:R2:W-:Y:S01]  /*1580*/  STL [R12+0x8], R3 ;  /* 0x000008030c007387 */ /* 0x0005e20000100800 */
[----:B------:R-:W-:-:S07]  /*1590*/  FMNMX.FTZ R26, R26, R3, !PT ;  /* 0x000000031a1a7209 */ /* 0x000fce0007810000 */
.L_x_210:
[----:B------:R-:W-:Y:S05]  /*15a0*/  BSYNC.RECONVERGENT B0 ;  /* 0x0000000000007941 */ /* 0x000fea0003800200 */
.L_x_209:
[----:B------:R-:W-:-:S09]  /*15b0*/  UISETP.GT.U32.AND UP0, UPT, UR6, 0x20, UPT ;  /* 0x000000200600788c */ /* 0x000fd2000bf04070 */
[----:B------:R-:W-:Y:S05]  /*15c0*/  BRA.U UP0, `(.L_x_215) ;  /* 0x00000001002c7547 */ /* 0x000fea000b800000 */
[----:B--2---:R-:W2:Y:S02]  /*15d0*/  SHFL.BFLY PT, R3, R26, 0x10, 0x1f ;  /* 0x0e001f001a037f89 */ /* 0x004ea400000e0000 */
        /* <DEDUP_REMOVED lines=9> */
[----:B------:R-:W-:Y:S06]  /*1670*/  BRA `(.L_x_216) ;  /* 0x0000000000a07947 */ /* 0x000fec0003800000 */
.L_x_215:
[----:B--2---:R-:W2:Y:S01]  /*1680*/  SHFL.BFLY PT, R3, R26, 0x10, 0x1f ;  /* 0x0e001f001a037f89 */ /* 0x004ea200000e0000 */
[----:B------:R-:W3:Y:S01]  /*1690*/  S2UR UR13, SR_CgaCtaId ;  /* 0x00000000000d79c3 */ /* 0x000ee20000008800 */
[----:B------:R-:W-:Y:S01]  /*16a0*/  UMOV UR12, 0x400 ;  /* 0x00000400000c7882 */ /* 0x000fe20000000000 */
[----:B------:R-:W-:Y:S01]  /*16b0*/  I2FP.F32.U32 R4, UR6 ;  /* 0x0000000600047c45 */ /* 0x000fe20008201000 */
[----:B------:R-:W-:Y:S01]  /*16c0*/  UIADD3 UR12, UPT, UPT, UR12, 0x8, URZ ;  /* 0x000000080c0c7890 */ /* 0x000fe2000fffe0ff */
[----:B------:R-:W-:Y:S01]  /*16d0*/  I2FP.F32.U32 R9, R14 ;  /* 0x0000000e00097245 */ /* 0x000fe20000201000 */
[----:B------:R-:W-:Y:S02]  /*16e0*/  UMOV UR14, 0x400 ;  /* 0x00000400000e7882 */ /* 0x000fe40000000000 */
[----:B------:R-:W-:Y:S01]  /*16f0*/  UIADD3 UR14, UPT, UPT, UR14, 0x8, URZ ;  /* 0x000000080e0e7890 */ /* 0x000fe2000fffe0ff */
[----:B------:R-:W4:Y:S01]  /*1700*/  S2UR UR15, SR_CgaCtaId ;  /* 0x00000000000f79c3 */ /* 0x000f220000008800 */
[----:B--2---:R-:W-:Y:S01]  /*1710*/  FMNMX.FTZ R3, R3, R26, !PT ;  /* 0x0000001a03037209 */ /* 0x004fe20007810000 */
[----:B---3--:R-:W-:-:S04]  /*1720*/  ULEA UR12, UR13, UR12, 0x18 ;  /* 0x0000000c0d0c7291 */ /* 0x008fc8000f8ec0ff */
[----:B------:R-:W2:Y:S02]  /*1730*/  SHFL.BFLY PT, R0, R3, 0x8, 0x1f ;  /* 0x0d001f0003007f89 */ /* 0x000ea400000e0000 */
[C---:B------:R-:W-:Y:S01]  /*1740*/  LEA.HI R8, R14.reuse, UR12, RZ, 0x1d ;  /* 0x0000000c0e087c11 */ /* 0x040fe2000f8fe8ff */
[----:B----4-:R-:W-:Y:S01]  /*1750*/  ULEA UR14, UR15, UR14, 0x18 ;  /* 0x0000000e0f0e7291 */ /* 0x010fe2000f8ec0ff */
[----:B--2---:R-:W-:Y:S02]  /*1760*/  FMNMX.FTZ R0, R3, R0, !PT ;  /* 0x0000000003007209 */ /* 0x004fe40007810000 */
[----:B------:R-:W-:-:S03]  /*1770*/  LOP3.LUT R3, R14, 0x1f, RZ, 0xc0, !PT ;  /* 0x0000001f0e037812 */ /* 0x000fc600078ec0ff */
[----:B------:R-:W2:Y:S01]  /*1780*/  SHFL.BFLY PT, R5, R0, 0x4, 0x1f ;  /* 0x0c801f0000057f89 */ /* 0x000ea200000e0000 */
[----:B------:R-:W-:Y:S02]  /*1790*/  ISETP.NE.AND P0, PT, R3, RZ, PT ;  /* 0x000000ff0300720c */ /* 0x000fe40003f05270 */
[----:B--2---:R-:W-:Y:S01]  /*17a0*/  FMNMX.FTZ R5, R0, R5, !PT ;  /* 0x0000000500057209 */ /* 0x004fe20007810000 */
[----:B------:R-:W-:-:S04]  /*17b0*/  FMUL.FTZ R0, R4, 0.03125 ;  /* 0x3d00000004007820 */ /* 0x000fc80000410000 */
[----:B------:R-:W2:Y:S01]  /*17c0*/  SHFL.BFLY PT, R2, R5, 0x2, 0x1f ;  /* 0x0c401f0005027f89 */ /* 0x000ea200000e0000 */
[----:B------:R-:W-:Y:S01]  /*17d0*/  FSETP.GT.FTZ.AND P2, PT, R0, R9, PT ;  /* 0x000000090000720b */ /* 0x000fe20003f54000 */
[----:B------:R-:W-:Y:S01]  /*17e0*/  IMAD.MOV.U32 R0, RZ, RZ, -0x1f528714 ;  /* 0xe0ad78ecff007424 */ /* 0x000fe200078e00ff */
[----:B------:R-:W-:Y:S02]  /*17f0*/  LEA R9, R3, UR14, 0x2 ;  /* 0x0000000e03097c11 */ /* 0x000fe4000f8e10ff */
[----:B--2---:R-:W-:-:S05]  /*1800*/  FMNMX.FTZ R2, R5, R2, !PT ;  /* 0x0000000205027209 */ /* 0x004fca0007810000 */
[----:B------:R-:W2:Y:S02]  /*1810*/  SHFL.BFLY PT, R7, R2, 0x1, 0x1f ;  /* 0x0c201f0002077f89 */ /* 0x000ea400000e0000 */
[----:B--2---:R-:W-:-:S05]  /*1820*/  FMNMX.FTZ R7, R2, R7, !PT ;  /* 0x0000000702077209 */ /* 0x004fca0007810000 */
[----:B------:R-:W-:Y:S01]  /*1830*/  @!P0 STS [R8], R7 ;  /* 0x0000000708008388 */ /* 0x000fe20000000800 */
[----:B------:R-:W-:Y:S06]  /*1840*/  BAR.SYNC.DEFER_BLOCKING 0x0 ;  /* 0x0000000000007b1d */ /* 0x000fec0000010000 */
[----:B------:R-:W2:Y:S04]  /*1850*/  @P2 LDS R0, [R9] ;  /* 0x0000000009002984 */ /* 0x000ea80000000800 */
        /* <DEDUP_REMOVED lines=9> */
[----:B--2---:R-:W-:-:S07]  /*18f0*/  FMNMX.FTZ R4, R6, R7, !PT ;  /* 0x0000000706047209 */ /* 0x004fce0007810000 */
.L_x_216:
[----:B------:R-:W-:Y:S01]  /*1900*/  ISETP.NE.AND P2, PT, R14, RZ, PT ;  /* 0x000000ff0e00720c */ /* 0x000fe20003f45270 */
[----:B------:R-:W-:Y:S01]  /*1910*/  BSSY.RECONVERGENT B0, `(.L_x_217) ;  /* 0x000004e000007945 */ /* 0x000fe20003800200 */
[----:B------:R-:W-:-:S11]  /*1920*/  IMAD.MOV.U32 R7, RZ, RZ, RZ ;  /* 0x000000ffff077224 */ /* 0x000fd600078e00ff */
[----:B------:R-:W2:Y:S01]  /*1930*/  @!P2 S2R R0, SR_CgaCtaId ;  /* 0x000000000000a919 */ /* 0x000ea20000008800 */
[----:B------:R-:W-:-:S04]  /*1940*/  @!P2 MOV R3, 0x400 ;  /* 0x000004000003a802 */ /* 0x000fc80000000f00 */
[----:B--2---:R-:W-:-:S05]  /*1950*/  @!P2 LEA R3, R0, R3, 0x18 ;  /* 0x000000030003a211 */ /* 0x004fca00078ec0ff */
[----:B------:R2:W-:Y:S01]  /*1960*/  @!P2 STS [R3+0x4], R4 ;  /* 0x000004040300a388 */ /* 0x0005e20000000800 */
[----:B------:R-:W-:Y:S06]  /*1970*/  BAR.SYNC.DEFER_BLOCKING 0x0 ;  /* 0x0000000000007b1d */ /* 0x000fec0000010000 */
[----:B------:R-:W-:Y:S05]  /*1980*/  @P1 BRA `(.L_x_218) ;  /* 0x0000000400181947 */ /* 0x000fea0003800000 */
[----:B------:R-:W3:Y:S01]  /*1990*/  S2UR UR13, SR_CgaCtaId ;  /* 0x00000000000d79c3 */ /* 0x000ee20000008800 */
[----:B------:R-:W-:Y:S01]  /*19a0*/  ISETP.GE.U32.AND P0, PT, R15, 0x3, PT ;  /* 0x000000030f00780c */ /* 0x000fe20003f06070 */
[----:B------:R-:W-:Y:S01]  /*19b0*/  UMOV UR12, 0x400 ;  /* 0x00000400000c7882 */ /* 0x000fe20000000000 */
[----:B------:R-:W-:Y:S01]  /*19c0*/  BSSY.RECONVERGENT B1, `(.L_x_219) ;  /* 0x0000026000017945 */ /* 0x000fe20003800200 */
[----:B------:R-:W-:Y:S02]  /*19d0*/  IMAD.MOV.U32 R7, RZ, RZ, RZ ;  /* 0x000000ffff077224 */ /* 0x000fe400078e00ff */
[----:B------:R-:W-:Y:S01]  /*19e0*/  IMAD.MOV.U32 R0, RZ, RZ, RZ ;  /* 0x000000ffff007224 */ /* 0x000fe200078e00ff */
[----:B---3--:R-:W-:-:S09]  /*19f0*/  ULEA UR12, UR13, UR12, 0x18 ;  /* 0x0000000c0d0c7291 */ /* 0x008fd2000f8ec0ff */
[----:B------:R-:W3:Y:S01]  /*1a00*/  LDS R6, [UR12+0x4] ;  /* 0x0000040cff067984 */ /* 0x000ee20008000800 */
[----:B------:R-:W-:Y:S05]  /*1a10*/  @!P0 BRA `(.L_x_220) ;  /* 0x0000000000808947 */ /* 0x000fea0003800000 */
[----:B------:R-:W-:Y:S01]  /*1a20*/  BSSY.RECONVERGENT B2, `(.L_x_221) ;  /* 0x000001e000027945 */ /* 0x000fe20003800200 */
[----:B------:R-:W-:Y:S02]  /*1a30*/  IMAD.MOV.U32 R7, RZ, RZ, RZ ;  /* 0x000000ffff077224 */ /* 0x000fe400078e00ff */
[----:B------:R-:W-:Y:S02]  /*1a40*/  IMAD.MOV.U32 R0, RZ, RZ, RZ ;  /* 0x000000ffff007224 */ /* 0x000fe400078e00ff */
[----:B------:R-:W-:-:S07]  /*1a50*/  IMAD.MOV.U32 R10, RZ, RZ, RZ ;  /* 0x000000ffff0a7224 */ /* 0x000fce00078e00ff */
.L_x_222:
[----:B---3--:R-:W-:-:S05]  /*1a60*/  IMAD.U32 R9, R0, 0x4, R1 ;  /* 0x0000000400097824 */ /* 0x008fca00078e0001 */
[----:B--2---:R-:W3:Y:S04]  /*1a70*/  LDL.64 R4, [R9] ;  /* 0x0000000009047983 */ /* 0x004ee80000100a00 */
[----:B------:R-:W2:Y:S01]  /*1a80*/  LDL.64 R2, [R9+0x8] ;  /* 0x0000080009027983 */ /* 0x000ea20000100a00 */
[----:B------:R-:W-:-:S05]  /*1a90*/  IADD3 R0, P0, PT, R0, 0x4, RZ ;  /* 0x0000000400007810 */ /* 0x000fca0007f1e0ff */
[----:B------:R-:W-:Y:S01]  /*1aa0*/  IMAD.X R10, RZ, RZ, R10, P0 ;  /* 0x000000ffff0a7224 */ /* 0x000fe200000e060a */
[----:B------:R-:W-:-:S04]  /*1ab0*/  ISETP.NE.U32.AND P0, PT, R0, R20, PT ;  /* 0x000000140000720c */ /* 0x000fc80003f05070 */
[----:B------:R-:W-:Y:S01]  /*1ac0*/  ISETP.NE.AND.EX P0, PT, R10, R21, PT, P0 ;  /* 0x000000150a00720c */ /* 0x000fe20003f05300 */
[C---:B---3--:R-:W-:Y:S01]  /*1ad0*/  FADD.FTZ R4, -R6.reuse, R4 ;  /* 0x0000000406047221 */ /* 0x048fe20000010100 */
[C---:B------:R-:W-:Y:S01]  /*1ae0*/  FADD.FTZ R5, -R6.reuse, R5 ;  /* 0x0000000506057221 */ /* 0x040fe20000010100 */
[C---:B--2---:R-:W-:Y:S01]  /*1af0*/  FADD.FTZ R2, -R6.reuse, R2 ;  /* 0x0000000206027221 */ /* 0x044fe20000010100 */
[----:B------:R-:W-:Y:S01]  /*1b00*/  FADD.FTZ R3, -R6, R3 ;  /* 0x0000000306037221 */ /* 0x000fe20000010100 */
[----:B------:R-:W-:Y:S01]  /*1b10*/  FMUL.FTZ R4, R4, 1.4426950216293334961 ;  /* 0x3fb8aa3b04047820 */ /* 0x000fe20000410000 */
[----:B------:R-:W-:Y:S01]  /*1b20*/  FMUL.FTZ R5, R5, 1.4426950216293334961 ;  /* 0x3fb8aa3b05057820 */ /* 0x000fe20000410000 */
[----:B------:R-:W-:Y:S01]  /*1b30*/  FMUL.FTZ R2, R2, 1.4426950216293334961 ;  /* 0x3fb8aa3b02027820 */ /* 0x000fe20000410000 */
[----:B------:R-:W-:-:S03]  /*1b40*/  FMUL.FTZ R3, R3, 1.4426950216293334961 ;  /* 0x3fb8aa3b03037820 */ /* 0x000fc60000410000 */
[----:B------:R-:W2:Y:S08]  /*1b50*/  MUFU.EX2 R4, R4 ;  /* 0x0000000400047308 */ /* 0x000eb00000000800 */
[----:B------:R-:W3:Y:S08]  /*1b60*/  MUFU.EX2 R5, R5 ;  /* 0x0000000500057308 */ /* 0x000ef00000000800 */
[----:B------:R-:W4:Y:S01]  /*1b70*/  MUFU.EX2 R2, R2 ;  /* 0x0000000200027308 */ /* 0x000f220000000800 */
[----:B--2---:R-:W-:-:S07]  /*1b80*/  FADD.FTZ R8, R4, R7 ;  /* 0x0000000704087221 */ /* 0x004fce0000010000 */
[----:B------:R-:W2:Y:S01]  /*1b90*/  MUFU.EX2 R3, R3 ;  /* 0x0000000300037308 */ /* 0x000ea20000000800 */
[----:B---3--:R3:W-:Y:S01]  /*1ba0*/  STL.64 [R9], R4 ;  /* 0x0000000409007387 */ /* 0x0087e20000100a00 */
[----:B------:R-:W-:-:S04]  /*1bb0*/  FADD.FTZ R7, R8, R5 ;  /* 0x0000000508077221 */ /* 0x000fc80000010000 */
[----:B----4-:R-:W-:Y:S01]  /*1bc0*/  FADD.FTZ R8, R7, R2 ;  /* 0x0000000207087221 */ /* 0x010fe20000010000 */
[----:B--2---:R3:W-:Y:S03]  /*1bd0*/  STL.64 [R9+0x8], R2 ;  /* 0x0000080209007387 */ /* 0x0047e60000100a00 */
[----:B------:R-:W-:Y:S01]  /*1be0*/  FADD.FTZ R7, R8, R3 ;  /* 0x0000000308077221 */ /* 0x000fe20000010000 */
[----:B------:R-:W-:Y:S06]  /*1bf0*/  @P0 BRA `(.L_x_222) ;  /* 0xfffffffc00980947 */ /* 0x000fec000383ffff */
[----:B------:R-:W-:Y:S05]  /*1c00*/  BSYNC.RECONVERGENT B2 ;  /* 0x0000000000027941 */ /* 0x000fea0003800200 */
.L_x_221:
[----:B------:R-:W-:-:S07]  /*1c10*/  IMAD.MOV.U32 R0, RZ, RZ, R20 ;  /* 0x000000ffff007224 */ /* 0x000fce00078e0014 */
.L_x_220:
[----:B------:R-:W-:Y:S05]  /*1c20*/  BSYNC.RECONVERGENT B1 ;  /* 0x0000000000017941 */ /* 0x000fea0003800200 */
.L_x_219:
[----:B------:R-:W-:-:S04]  /*1c30*/  ISETP.NE.U32.AND P0, PT, R19, RZ, PT ;  /* 0x000000ff1300720c */ /* 0x000fc80003f05070 */
[----:B------:R-:W-:-:S13]  /*1c40*/  ISETP.NE.AND.EX P0, PT, RZ, RZ, PT, P0 ;  /* 0x000000ffff00720c */ /* 0x000fda0003f05300 */
[----:B------:R-:W-:Y:S05]  /*1c50*/  @!P0 BRA `(.L_x_218) ;  /* 0x0000000000648947 */ /* 0x000fea0003800000 */
[----:B---3--:R-:W-:-:S05]  /*1c60*/  IMAD.U32 R5, R0, 0x4, R1 ;  /* 0x0000000400057824 */ /* 0x008fca00078e0001 */
[----:B--2---:R-:W2:Y:S01]  /*1c70*/  LDL R3, [R5] ;  /* 0x0000000005037983 */ /* 0x004ea20000100800 */
[----:B------:R-:W-:-:S04]  /*1c80*/  ISETP.NE.U32.AND P0, PT, R19, 0x1, PT ;  /* 0x000000011300780c */ /* 0x000fc80003f05070 */
[----:B------:R-:W-:Y:S01]  /*1c90*/  ISETP.NE.AND.EX P0, PT, RZ, RZ, PT, P0 ;  /* 0x000000ffff00720c */ /* 0x000fe20003f05300 */
[----:B--2---:R-:W-:-:S04]  /*1ca0*/  FADD.FTZ R3, -R6, R3 ;  /* 0x0000000306037221 */ /* 0x004fc80000010100 */
[----:B------:R-:W-:-:S04]  /*1cb0*/  FMUL.FTZ R3, R3, 1.4426950216293334961 ;  /* 0x3fb8aa3b03037820 */ /* 0x000fc80000410000 */
[----:B------:R-:W2:Y:S02]  /*1cc0*/  MUFU.EX2 R0, R3 ;  /* 0x0000000300007308 */ /* 0x000ea40000000800 */
[----:B--2---:R4:W-:Y:S01]  /*1cd0*/  STL [R5], R0 ;  /* 0x0000000005007387 */ /* 0x0049e20000100800 */
[----:B------:R-:W-:Y:S01]  /*1ce0*/  FADD.FTZ R7, R7, R0 ;  /* 0x0000000007077221 */ /* 0x000fe20000010000 */
[----:B------:R-:W-:Y:S06]  /*1cf0*/  @!P0 BRA `(.L_x_218) ;  /* 0x00000000003c8947 */ /* 0x000fec0003800000 */
[----:B------:R-:W4:Y:S01]  /*1d00*/  LDL R3, [R5+0x4] ;  /* 0x0000040005037983 */ /* 0x000f220000100800 */
[----:B------:R-:W-:-:S04]  /*1d10*/  ISETP.NE.U32.AND P0, PT, R19, 0x2, PT ;  /* 0x000000021300780c */ /* 0x000fc80003f05070 */
[----:B------:R-:W-:Y:S01]  /*1d20*/  ISETP.NE.AND.EX P0, PT, RZ, RZ, PT, P0 ;  /* 0x000000ffff00720c */ /* 0x000fe20003f05300 */
[----:B----4-:R-:W-:-:S04]  /*1d30*/  FADD.FTZ R0, -R6, R3 ;  /* 0x0000000306007221 */ /* 0x010fc80000010100 */
[----:B------:R-:W-:-:S06]  /*1d40*/  FMUL.FTZ R0, R0, 1.4426950216293334961 ;  /* 0x3fb8aa3b00007820 */ /* 0x000fcc0000410000 */
[----:B------:R-:W2:Y:S02]  /*1d50*/  MUFU.EX2 R0, R0 ;  /* 0x0000000000007308 */ /* 0x000ea40000000800 */
[----:B--2---:R2:W-:Y:S01]  /*1d60*/  STL [R5+0x4], R0 ;  /* 0x0000040005007387 */ /* 0x0045e20000100800 */
[----:B------:R-:W-:Y:S01]  /*1d70*/  FADD.FTZ R7, R7, R0 ;  /* 0x0000000007077221 */ /* 0x000fe20000010000 */
[----:B------:R-:W-:Y:S06]  /*1d80*/  @!P0 BRA `(.L_x_218) ;  /* 0x0000000000188947 */ /* 0x000fec0003800000 */
[----:B------:R-:W3:Y:S02]  /*1d90*/  LDL R3, [R5+0x8] ;  /* 0x0000080005037983 */ /* 0x000ee40000100800 */
[----:B---3--:R-:W-:-:S04]  /*1da0*/  FADD.FTZ R3, -R6, R3 ;  /* 0x0000000306037221 */ /* 0x008fc80000010100 */
[----:B------:R-:W-:-:S04]  /*1db0*/  FMUL.FTZ R3, R3, 1.4426950216293334961 ;  /* 0x3fb8aa3b03037820 */ /* 0x000fc80000410000 */
[----:B--2---:R-:W2:Y:S02]  /*1dc0*/  MUFU.EX2 R0, R3 ;  /* 0x0000000300007308 */ /* 0x004ea40000000800 */
[----:B--2---:R2:W-:Y:S01]  /*1dd0*/  STL [R5+0x8], R0 ;  /* 0x0000080005007387 */ /* 0x0045e20000100800 */
[----:B------:R-:W-:-:S07]  /*1de0*/  FADD.FTZ R7, R7, R0 ;  /* 0x0000000007077221 */ /* 0x000fce0000010000 */
.L_x_218:
[----:B------:R-:W-:Y:S05]  /*1df0*/  BSYNC.RECONVERGENT B0 ;  /* 0x0000000000007941 */ /* 0x000fea0003800200 */
.L_x_217:
[----:B------:R-:W-:Y:S05]  /*1e00*/  BRA.U UP0, `(.L_x_223) ;  /* 0x00000001002c7547 */ /* 0x000fea000b800000 */
[----:B--2-4-:R-:W2:Y:S02]  /*1e10*/  SHFL.BFLY PT, R0, R7, 0x10, 0x1f ;  /* 0x0e001f0007007f89 */ /* 0x014ea400000e0000 */
[----:B--2---:R-:W-:-:S05]  /*1e20*/  FADD.FTZ R0, R0, R7 ;  /* 0x0000000700007221 */ /* 0x004fca0000010000 */
[----:B---3--:R-:W2:Y:S02]  /*1e30*/  SHFL.BFLY PT, R3, R0, 0x8, 0x1f ;  /* 0x0d001f0000037f89 */ /* 0x008ea400000e0000 */
[----:B--2---:R-:W-:-:S05]  /*1e40*/  FADD.FTZ R3, R0, R3 ;  /* 0x0000000300037221 */ /* 0x004fca0000010000 */
[----:B------:R-:W2:Y:S02]  /*1e50*/  SHFL.BFLY PT, R2, R3, 0x4, 0x1f ;  /* 0x0c801f0003027f89 */ /* 0x000ea400000e0000 */
[----:B--2---:R-:W-:-:S05]  /*1e60*/  FADD.FTZ R2, R3, R2 ;  /* 0x0000000203027221 */ /* 0x004fca0000010000 */
[----:B------:R-:W2:Y:S02]  /*1e70*/  SHFL.BFLY PT, R5, R2, 0x2, 0x1f ;  /* 0x0c401f0002057f89 */ /* 0x000ea400000e0000 */
[----:B--2---:R-:W-:-:S05]  /*1e80*/  FADD.FTZ R5, R2, R5 ;  /* 0x0000000502057221 */ /* 0x004fca0000010000 */
[----:B------:R-:W2:Y:S02]  /*1e90*/  SHFL.BFLY PT, R4, R5, 0x1, 0x1f ;  /* 0x0c201f0005047f89 */ /* 0x000ea400000e0000 */
[----:B--2---:R-:W-:Y:S01]  /*1ea0*/  FADD.FTZ R4, R5, R4 ;  /* 0x0000000405047221 */ /* 0x004fe20000010000 */
[----:B------:R-:W-:Y:S06]  /*1eb0*/  BRA `(.L_x_224) ;  /* 0x0000000000a07947 */ /* 0x000fec0003800000 */
.L_x_223:
[----:B--2-4-:R-:W2:Y:S01]  /*1ec0*/  SHFL.BFLY PT, R0, R7, 0x10, 0x1f ;  /* 0x0e001f0007007f89 */ /* 0x014ea200000e0000 */
[----:B------:R-:W4:Y:S01]  /*1ed0*/  S2UR UR15, SR_CgaCtaId ;  /* 0x00000000000f79c3 */ /* 0x000f220000008800 */
[----:B------:R-:W-:Y:S01]  /*1ee0*/  UMOV UR14, 0x400 ;  /* 0x00000400000e7882 */ /* 0x000fe20000000000 */
[----:B---3--:R-:W-:Y:S01]  /*1ef0*/  LOP3.LUT R6, R14, 0x1f, RZ, 0xc0, !PT ;  /* 0x0000001f0e067812 */ /* 0x008fe200078ec0ff */
[----:B------:R-:W-:Y:S01]  /*1f00*/  UIADD3 UR14, UPT, UPT, UR14, 0x88, URZ ;  /* 0x000000880e0e7890 */ /* 0x000fe2000fffe0ff */
[----:B------:R-:W-:Y:S02]  /*1f10*/  UMOV UR12, 0x400 ;  /* 0x00000400000c7882 */ /* 0x000fe40000000000 */
[----:B------:R-:W-:Y:S01]  /*1f20*/  ISETP.NE.AND P0, PT, R6, RZ, PT ;  /* 0x000000ff0600720c */ /* 0x000fe20003f05270 */
[----:B------:R-:W-:Y:S01]  /*1f30*/  UIADD3 UR12, UPT, UPT, UR12, 0x88, URZ ;  /* 0x000000880c0c7890 */ /* 0x000fe2000fffe0ff */
[----:B------:R-:W3:Y:S01]  /*1f40*/  S2UR UR13, SR_CgaCtaId ;  /* 0x00000000000d79c3 */ /* 0x000ee20000008800 */
[----:B--2---:R-:W-:Y:S01]  /*1f50*/  FADD.FTZ R0, R0, R7 ;  /* 0x0000000700007221 */ /* 0x004fe20000010000 */
[----:B------:R-:W-:Y:S01]  /*1f60*/  I2FP.F32.U32 R7, UR6 ;  /* 0x0000000600077c45 */ /* 0x000fe20008201000 */
[----:B----4-:R-:W-:-:S03]  /*1f70*/  ULEA UR14, UR15, UR14, 0x18 ;  /* 0x0000000e0f0e7291 */ /* 0x010fc6000f8ec0ff */
[----:B------:R-:W2:Y:S03]  /*1f80*/  SHFL.BFLY PT, R3, R0, 0x8, 0x1f ;  /* 0x0d001f0000037f89 */ /* 0x000ea600000e0000 */
[----:B------:R-:W-:Y:S01]  /*1f90*/  LEA.HI R10, R14, UR14, RZ, 0x1d ;  /* 0x0000000e0e0a7c11 */ /* 0x000fe2000f8fe8ff */
[----:B---3--:R-:W-:-:S06]  /*1fa0*/  ULEA UR12, UR13, UR12, 0x18 ;  /* 0x0000000c0d0c7291 */ /* 0x008fcc000f8ec0ff */
[----:B------:R-:W-:Y:S01]  /*1fb0*/  LEA R8, R6, UR12, 0x2 ;  /* 0x0000000c06087c11 */ /* 0x000fe2000f8e10ff */
[----:B--2---:R-:W-:Y:S01]  /*1fc0*/  FADD.FTZ R3, R0, R3 ;  /* 0x0000000300037221 */ /* 0x004fe20000010000 */
[----:B------:R-:W-:-:S04]  /*1fd0*/  FMUL.FTZ R0, R7, 0.03125 ;  /* 0x3d00000007007820 */ /* 0x000fc80000410000 */
[----:B------:R-:W2:Y:S02]  /*1fe0*/  SHFL.BFLY PT, R2, R3, 0x4, 0x1f ;  /* 0x0c801f0003027f89 */ /* 0x000ea400000e0000 */
[----:B--2---:R-:W-:Y:S01]  /*1ff0*/  FADD.FTZ R2, R3, R2 ;  /* 0x0000000203027221 */ /* 0x004fe20000010000 */
[----:B------:R-:W-:-:S04]  /*2000*/  I2FP.F32.U32 R3, R14 ;  /* 0x0000000e00037245 */ /* 0x000fc80000201000 */
[----:B------:R-:W2:Y:S01]  /*2010*/  SHFL.BFLY PT, R5, R2, 0x2, 0x1f ;  /* 0x0c401f0002057f89 */ /* 0x000ea200000e0000 */
[----:B------:R-:W-:Y:S01]  /*2020*/  FSETP.GT.FTZ.AND P3, PT, R0, R3, PT ;  /* 0x000000030000720b */ /* 0x000fe20003f74000 */
[----:B------:R-:W-:Y:S02]  /*2030*/  IMAD.MOV.U32 R0, RZ, RZ, RZ ;  /* 0x000000ffff007224 */ /* 0x000fe400078e00ff */
[----:B--2---:R-:W-:-:S05]  /*2040*/  FADD.FTZ R5, R2, R5 ;  /* 0x0000000502057221 */ /* 0x004fca0000010000 */
[----:B------:R-:W2:Y:S02]  /*2050*/  SHFL.BFLY PT, R4, R5, 0x1, 0x1f ;  /* 0x0c201f0005047f89 */ /* 0x000ea400000e0000 */
[----:B--2---:R-:W-:-:S05]  /*2060*/  FADD.FTZ R7, R5, R4 ;  /* 0x0000000405077221 */ /* 0x004fca0000010000 */
[----:B------:R-:W-:Y:S01]  /*2070*/  @!P0 STS [R10], R7 ;  /* 0x000000070a008388 */ /* 0x000fe20000000800 */
[----:B------:R-:W-:Y:S06]  /*2080*/  BAR.SYNC.DEFER_BLOCKING 0x0 ;  /* 0x0000000000007b1d */ /* 0x000fec0000010000 */
[----:B------:R-:W2:Y:S04]  /*2090*/  @P3 LDS R0, [R8] ;  /* 0x0000000008003984 */ /* 0x000ea80000000800 */
[----:B--2---:R-:W2:Y:S02]  /*20a0*/  SHFL.BFLY PT, R3, R0, 0x10, 0x1f ;  /* 0x0e001f0000037f89 */ /* 0x004ea400000e0000 */
        /* <DEDUP_REMOVED lines=8> */
[----:B--2---:R-:W-:-:S07]  /*2130*/  FADD.FTZ R4, R6, R7 ;  /* 0x0000000706047221 */ /* 0x004fce0000010000 */
.L_x_224:
[----:B------:R-:W2:Y:S01]  /*2140*/  @!P2 S2R R3, SR_CgaCtaId ;  /* 0x000000000003a919 */ /* 0x000ea20000008800 */
[----:B------:R-:W-:Y:S01]  /*2150*/  @!P2 FADD.FTZ R4, R4, 9.9999999747524270788e-07 ;  /* 0x358637bd0404a421 */ /* 0x000fe20000010000 */
[----:B------:R-:W-:Y:S01]  /*2160*/  @!P2 MOV R2, 0x400 ;  /* 0x000004000002a802 */ /* 0x000fe20000000f00 */
[----:B------:R-:W3:Y:S01]  /*2170*/  LDCU.64 UR20, c[0x0][0x380] ;  /* 0x00007000ff1477ac */ /* 0x000ee20008000a00 */
[----:B------:R-:W-:Y:S01]  /*2180*/  BSSY.RECONVERGENT B2, `(.L_x_225) ;  /* 0x000016f000027945 */ /* 0x000fe20003800200 */
[----:B------:R-:W4:Y:S01]  /*2190*/  @!P2 MUFU.RCP R0, R4 ;  /* 0x000000040000a308 */ /* 0x000f220000001000 */
[----:B------:R-:W0:Y:S01]  /*21a0*/  LDCU.64 UR22, c[0x0][0x380] ;  /* 0x00007000ff1677ac */ /* 0x000e220008000a00 */
[----:B----4-:R-:W-:Y:S01]  /*21b0*/  @!P2 FADD.FTZ R0, R0, -RZ ;  /* 0x800000ff0000a221 */ /* 0x010fe20000010000 */
[----:B--2---:R-:W-:-:S05]  /*21c0*/  @!P2 LEA R3, R3, R2, 0x18 ;  /* 0x000000020303a211 */ /* 0x004fca00078ec0ff */
[----:B------:R2:W-:Y:S01]  /*21d0*/  @!P2 STS [R3], R0 ;  /* 0x000000000300a388 */ /* 0x0005e20000000800 */
[----:B------:R-:W-:Y:S06]  /*21e0*/  BAR.SYNC.DEFER_BLOCKING 0x0 ;  /* 0x0000000000007b1d */ /* 0x000fec0000010000 */
[----:B0--3--:R-:W-:Y:S05]  /*21f0*/  @P1 BRA `(.L_x_226) ;  /* 0x00000014009c1947 */ /* 0x009fea0003800000 */
[----:B------:R-:W0:Y:S01]  /*2200*/  S2UR UR13, SR_CgaCtaId ;  /* 0x00000000000d79c3 */ /* 0x000e220000008800 */
[----:B------:R-:W-:Y:S01]  /*2210*/  UMOV UR12, 0x400 ;  /* 0x00000400000c7882 */ /* 0x000fe20000000000 */
[----:B------:R-:W3:Y:S01]  /*2220*/  LDCU UR14, c[0x0][0x3ac] ;  /* 0x00007580ff0e77ac */ /* 0x000ee20008000800 */
[----:B------:R-:W-:Y:S01]  /*2230*/  ISETP.GE.U32.AND P0, PT, R15, 0x3, PT ;  /* 0x000000030f00780c */ /* 0x000fe20003f06070 */
[----:B------:R-:W-:Y:S01]  /*2240*/  IMAD.MOV.U32 R2, RZ, RZ, R14 ;  /* 0x000000ffff027224 */ /* 0x000fe200078e000e */
[----:B------:R-:W-:Y:S01]  /*2250*/  BSSY.RECONVERGENT B1, `(.L_x_227) ;  /* 0x000013c000017945 */ /* 0x000fe20003800200 */
[----:B------:R-:W-:Y:S01]  /*2260*/  UIADD3 UR15, UP0, UPT, UR11, UR8, URZ ;  /* 0x000000080b0f7290 */ /* 0x000fe2000ff1e0ff */
[----:B--2---:R-:W-:Y:S01]  /*2270*/  IMAD.MOV.U32 R3, RZ, RZ, RZ ;  /* 0x000000ffff037224 */ /* 0x004fe200078e00ff */
[----:B-1----:R-:W-:Y:S01]  /*2280*/  CS2R R12, SRZ ;  /* 0x00000000000c7805 */ /* 0x002fe2000001ff00 */
[----:B------:R-:W-:Y:S01]  /*2290*/  IMAD.MOV.U32 R22, RZ, RZ, RZ ;  /* 0x000000ffff167224 */ /* 0x000fe200078e00ff */
[----:B---3--:R-:W-:-:S02]  /*22a0*/  USHF.R.S32.HI UR14, URZ, 0x1f, UR14 ;  /* 0x0000001fff0e7899 */ /* 0x008fc4000801140e */
[----:B0-----:R-:W-:Y:S01]  /*22b0*/  ULEA UR12, UR13, UR12, 0x18 ;  /* 0x0000000c0d0c7291 */ /* 0x001fe2000f8ec0ff */
[----:B------:R-:W0:Y:S08]  /*22c0*/  LDCU UR13, c[0x0][0x3ac] ;  /* 0x00007580ff0d77ac */ /* 0x000e300008000800 */
[----:B------:R-:W1:Y:S01]  /*22d0*/  LDS R0, [UR12] ;  /* 0x0000000cff007984 */ /* 0x000e620008000800 */
[----:B------:R-:W-:-:S04]  /*22e0*/  UIADD3.X UR12, UPT, UPT, UR5, UR10, URZ, UP0, !UPT ;  /* 0x0000000a050c7290 */ /* 0x000fc800087fe4ff */
[----:B0-----:R-:W-:Y:S02]  /*22f0*/  UIMAD UR12, UR12, UR13, URZ ;  /* 0x0000000d0c0c72a4 */ /* 0x001fe4000f8e02ff */
[----:B------:R-:W-:Y:S02]  /*2300*/  IMAD.U32 R5, RZ, RZ, UR13 ;  /* 0x0000000dff057e24 */ /* 0x000fe4000f8e00ff */
[----:B------:R-:W-:Y:S02]  /*2310*/  UIMAD UR12, UR14, UR15, UR12 ;  /* 0x0000000f0e0c72a4 */ /* 0x000fe4000f8e020c */
[----:B------:R-:W-:-:S04]  /*2320*/  IMAD.WIDE.U32 R4, R5, UR15, R2 ;  /* 0x0000000f05047c25 */ /* 0x000fc8000f8e0002 */
[----:B------:R-:W-:Y:S02]  /*2330*/  IMAD.MOV.U32 R2, RZ, RZ, RZ ;  /* 0x000000ffff027224 */ /* 0x000fe400078e00ff */
[----:B------:R-:W-:Y:S01]  /*2340*/  VIADD R31, R5, UR12 ;  /* 0x0000000c051f7c36 */ /* 0x000fe20008000000 */
[----:B------:R-:W-:Y:S06]  /*2350*/  @!P0 BRA `(.L_x_228) ;  /* 0x0000001000ac8947 */ /* 0x000fec0003800000 */
[----:B------:R-:W-:Y:S01]  /*2360*/  ISETP.GT.U32.AND P0, PT, R20, RZ, PT ;  /* 0x000000ff1400720c */ /* 0x000fe20003f04070 */
[----:B------:R-:W-:Y:S01]  /*2370*/  BSSY.RELIABLE B0, `(.L_x_229) ;  /* 0x00000fa000007945 */ /* 0x000fe20003800100 */
[----:B------:R-:W-:Y:S01]  /*2380*/  CS2R R12, SRZ ;  /* 0x00000000000c7805 */ /* 0x000fe2000001ff00 */
[----:B------:R-:W-:Y:S01]  /*2390*/  IMAD.MOV.U32 R3, RZ, RZ, RZ ;  /* 0x000000ffff037224 */ /* 0x000fe200078e00ff */
[----:B------:R-:W-:Y:S01]  /*23a0*/  ISETP.GT.AND.EX P0, PT, R21, RZ, PT, P0 ;  /* 0x000000ff1500720c */ /* 0x000fe20003f04300 */
[----:B------:R-:W-:-:S12]  /*23b0*/  IMAD.MOV.U32 R32, RZ, RZ, RZ ;  /* 0x000000ffff207224 */ /* 0x000fd800078e00ff */
[----:B------:R-:W-:Y:S05]  /*23c0*/  @!P0 BRA `(.L_x_230) ;  /* 0x0000000c00d08947 */ /* 0x000fea0003800000 */
[----:B------:R-:W-:Y:S01]  /*23d0*/  IADD3 R6, P0, PT, -R3, R20, RZ ;  /* 0x0000001403067210 */ /* 0x000fe20007f1e1ff */
[----:B------:R-:W-:Y:S03]  /*23e0*/  BSSY.RECONVERGENT B3, `(.L_x_231) ;  /* 0x000009b000037945 */ /* 0x000fe60003800200 */
[----:B------:R-:W-:Y:S01]  /*23f0*/  ISETP.GT.U32.AND P1, PT, R6, 0xc, PT ;  /* 0x0000000c0600780c */ /* 0x000fe20003f24070 */
[----:B------:R-:W-:Y:S01]  /*2400*/  IMAD.X R6, R21, 0x1, ~R32, P0 ;  /* 0x0000000115067824 */ /* 0x000fe200000e0e20 */
[----:B------:R-:W-:-:S04]  /*2410*/  PLOP3.LUT P0, PT, PT, PT, PT, 0x80, 0x8 ;  /* 0x000000000008781c */ /* 0x000fc80003f0f070 */
[----:B------:R-:W-:-:S13]  /*2420*/  ISETP.GT.AND.EX P1, PT, R6, RZ, PT, P1 ;  /* 0x000000ff0600720c */ /* 0x000fda0003f24310 */
[----:B------:R-:W-:Y:S05]  /*2430*/  @!P1 BRA `(.L_x_232) ;  /* 0x0000000800549947 */ /* 0x000fea0003800000 */
[----:B------:R-:W-:Y:S01]  /*2440*/  IADD3 R2, P1, PT, R20, -0xc, RZ ;  /* 0xfffffff414027810 */ /* 0x000fe20007f3e0ff */
[----:B------:R-:W-:Y:S01]  /*2450*/  BSSY.RECONVERGENT B4, `(.L_x_233) ;  /* 0x0000091000047945 */ /* 0x000fe20003800200 */
[----:B------:R-:W-:Y:S02]  /*2460*/  PLOP3.LUT P0, PT, PT, PT, PT, 0x8, 0x80 ;  /* 0x000000000080781c */ /* 0x000fe40003f0e170 */
[----:B------:R-:W-:-:S11]  /*2470*/  IADD3.X R30, PT, PT, R21, -0x1, RZ, P1, !PT ;  /* 0xffffffff151e7810 */ /* 0x000fd60000ffe4ff */
.L_x_234:
[----:B------:R-:W-:-:S05]  /*2480*/  IMAD.U32 R33, R3, 0x4, R1 ;  /* 0x0000000403217824 */ /* 0x000fca00078e0001 */
[----:B0-----:R-:W1:Y:S04]  /*2490*/  LDL.64 R24, [R33] ;  /* 0x0000000021187983 */ /* 0x001e680000100a00 */
[----:B------:R-:W2:Y:S04]  /*24a0*/  LDL.64 R26, [R33+0x8] ;  /* 0x00000800211a7983 */ /* 0x000ea80000100a00 */
[----:B------:R-:W3:Y:S04]  /*24b0*/  LDL.64 R6, [R33+0x10] ;  /* 0x0000100021067983 */ /* 0x000ee80000100a00 */
[----:B------:R-:W4:Y:S01]  /*24c0*/  LDL.64 R8, [R33+0x18] ;  /* 0x0000180021087983 */ /* 0x000f220000100a00 */
[----:B------:R-:W-:-:S03]  /*24d0*/  IADD3 R13, P1, PT, R13, R4, RZ ;  /* 0x000000040d0d7210 */ /* 0x000fc60007f3e0ff */
[----:B------:R-:W5:Y:S02]  /*24e0*/  LDL.64 R10, [R33+0x20] ;  /* 0x00002000210a7983 */ /* 0x000f640000100a00 */
[----:B------:R-:W-:Y:S01]  /*24f0*/  IMAD.X R12, R12, 0x1, R31, P1 ;  /* 0x000000010c0c7824 */ /* 0x000fe200008e061f */
[C---:B------:R-:W-:Y:S01]  /*2500*/  LEA R28, P1, R13.reuse, UR20, 0x1 ;  /* 0x000000140d1c7c11 */ /* 0x040fe2000f8208ff */
[----:B------:R-:W5:Y:S03]  /*2510*/  LDL.64 R22, [R33+0x30] ;  /* 0x0000300021167983 */ /* 0x000f660000100a00 */
[----:B------:R-:W-:Y:S02]  /*2520*/  LEA.HI.X R29, R13, UR21, R12, 0x1, P1 ;  /* 0x000000150d1d7c11 */ /* 0x000fe400088f0c0c */
[----:B------:R-:W5:Y:S01]  /*2530*/  LDL.64 R12, [R33+0x28] ;  /* 0x00002800210c7983 */ /* 0x000f620000100a00 */
[----:B------:R-:W-:-:S02]  /*2540*/  USHF.L.U32 UR12, UR6, 0x1, URZ ;  /* 0x00000001060c7899 */ /* 0x000fc400080006ff */
[----:B------:R-:W-:-:S04]  /*2550*/  USHF.R.U32.HI UR13, URZ, 0x1f, UR6 ;  /* 0x0000001fff0d7899 */ /* 0x000fc80008011606 */
[----:B------:R-:W-:-:S04]  /*2560*/  IADD3 R36, P1, PT, R28, UR12, RZ ;  /* 0x0000000c1c247c10 */ /* 0x000fc8000ff3e0ff */
[----:B------:R-:W-:Y:S01]  /*2570*/  IADD3.X R37, PT, PT, R29, UR13, RZ, P1, !PT ;  /* 0x0000000d1d257c10 */ /* 0x000fe20008ffe4ff */
[C---:B-1----:R-:W-:Y:S01]  /*2580*/  FMUL.FTZ R24, R0.reuse, R24 ;  /* 0x0000001800187220 */ /* 0x042fe20000410000 */
[----:B------:R-:W-:-:S04]  /*2590*/  FMUL.FTZ R25, R0, R25 ;  /* 0x0000001900197220 */ /* 0x000fc80000410000 */
[----:B------:R-:W-:Y:S02]  /*25a0*/  F2FP.F16.F32.PACK_AB R24, RZ, R24 ;  /* 0x00000018ff18723e */ /* 0x000fe400000000ff */
[----:B------:R-:W-:Y:S02]  /*25b0*/  F2FP.F16.F32.PACK_AB R25, RZ, R25 ;  /* 0x00000019ff19723e */ /* 0x000fe400000000ff */
[----:B------:R-:W-:-:S05]  /*25c0*/  PRMT R34, R24, 0x7610, R34 ;  /* 0x0000761018227816 */ /* 0x000fca0000000022 */
[----:B------:R0:W-:Y:S02]  /*25d0*/  STG.E.U16 desc[UR16][R28.64], R34 ;  /* 0x000000221c007986 */ /* 0x0001e4000c101510 */
[----:B0-----:R-:W-:Y:S02]  /*25e0*/  PRMT R29, R25, 0x7610, R29 ;  /* 0x00007610191d7816 */ /* 0x001fe4000000001d */
[----:B------:R0:W5:Y:S01]  /*25f0*/  LDL.64 R24, [R33+0x38] ;  /* 0x0000380021187983 */ /* 0x0001620000100a00 */
[----:B--2---:R-:W-:Y:S01]  /*2600*/  FMUL.FTZ R26, R0, R26 ;  /* 0x0000001a001a7220 */ /* 0x004fe20000410000 */
[----:B------:R-:W-:Y:S01]  /*2610*/  IADD3 R34, P1, PT, R36, UR12, RZ ;  /* 0x0000000c24227c10 */ /* 0x000fe2000ff3e0ff */
[----:B------:R-:W-:-:S03]  /*2620*/  FMUL.FTZ R27, R0, R27 ;  /* 0x0000001b001b7220 */ /* 0x000fc60000410000 */
[----:B------:R-:W-:Y:S02]  /*2630*/  F2FP.F16.F32.PACK_AB R26, RZ, R26 ;  /* 0x0000001aff1a723e */ /* 0x000fe400000000ff */
[----:B------:R-:W-:Y:S02]  /*2640*/  IADD3.X R35, PT, PT, R37, UR13, RZ, P1, !PT ;  /* 0x0000000d25237c10 */ /* 0x000fe40008ffe4ff */
[----:B------:R-:W-:Y:S01]  /*2650*/  IADD3 R28, P1, PT, R34, UR12, RZ ;  /* 0x0000000c221c7c10 */ /* 0x000fe2000ff3e0ff */
[----:B------:R1:W-:Y:S01]  /*2660*/  STG.E.U16 desc[UR16][R36.64], R29 ;  /* 0x0000001d24007986 */ /* 0x0003e2000c101510 */
[----:B------:R-:W-:Y:S02]  /*2670*/  F2FP.F16.F32.PACK_AB R27, RZ, R27 ;  /* 0x0000001bff1b723e */ /* 0x000fe400000000ff */
[----:B-1----:R-:W-:Y:S02]  /*2680*/  PRMT R37, R26, 0x7610, R37 ;  /* 0x000076101a257816 */ /* 0x002fe40000000025 */
[----:B------:R-:W-:Y:S01]  /*2690*/  IADD3.X R29, PT, PT, R35, UR13, RZ, P1, !PT ;  /* 0x0000000d231d7c10 */ /* 0x000fe20008ffe4ff */
[----:B------:R-:W-:-:S02]  /*26a0*/  IMAD.U32 R26, RZ, RZ, UR6 ;  /* 0x00000006ff1a7e24 */ /* 0x000fc4000f8e00ff */
[----:B------:R-:W-:Y:S04]  /*26b0*/  STG.E.U16 desc[UR16][R34.64], R37 ;  /* 0x0000002522007986 */ /* 0x000fe8000c101510 */
[----:B------:R1:W-:Y:S01]  /*26c0*/  STG.E.U16 desc[UR16][R28.64], R27 ;  /* 0x0000001b1c007986 */ /* 0x0003e2000c101510 */
[----:B0-----:R-:W-:Y:S02]  /*26d0*/  IMAD.U32 R33, RZ, RZ, UR6 ;  /* 0x00000006ff217e24 */ /* 0x001fe4000f8e00ff */
[----:B-1----:R-:W-:Y:S02]  /*26e0*/  IMAD.MOV.U32 R27, RZ, RZ, RZ ;  /* 0x000000ffff1b7224 */ /* 0x002fe400078e00ff */
[----:B------:R-:W-:-:S04]  /*26f0*/  IMAD.WIDE.U32 R36, R3, UR6, R26 ;  /* 0x0000000603247c25 */ /* 0x000fc8000f8e001a */
[----:B------:R-:W-:Y:S01]  /*2700*/  IMAD R34, R32, UR6, R37 ;  /* 0x0000000620227c24 */ /* 0x000fe2000f8e0225 */
[----:B------:R-:W-:-:S04]  /*2710*/  IADD3 R33, P1, P2, R33, UR12, R36 ;  /* 0x0000000c21217c10 */ /* 0x000fc8000fa3e024 */
[----:B------:R-:W-:Y:S02]  /*2720*/  IADD3.X R34, PT, PT, RZ, UR13, R34, P1, P2 ;  /* 0x0000000dff227c10 */ /* 0x000fe40008fe4422 */
[----:B------:R-:W-:Y:S01]  /*2730*/  IADD3 R33, P1, PT, R33, R4, RZ ;  /* 0x0000000421217210 */ /* 0x000fe20007f3e0ff */
[----:B---3--:R-:W-:-:S04]  /*2740*/  FMUL.FTZ R6, R0, R6 ;  /* 0x0000000600067220 */ /* 0x008fc80000410000 */
[----:B------:R-:W-:Y:S01]  /*2750*/  IMAD.X R34, R34, 0x1, R31, P1 ;  /* 0x0000000122227824 */ /* 0x000fe200008e061f */
[C---:B------:R-:W-:Y:S01]  /*2760*/  LEA R28, P1, R33.reuse, UR20, 0x1 ;  /* 0x00000014211c7c11 */ /* 0x040fe2000f8208ff */
[----:B------:R-:W-:Y:S01]  /*2770*/  FMUL.FTZ R7, R0, R7 ;  /* 0x0000000700077220 */ /* 0x000fe20000410000 */
[----:B------:R-:W-:Y:S02]  /*2780*/  F2FP.F16.F32.PACK_AB R6, RZ, R6 ;  /* 0x00000006ff06723e */ /* 0x000fe400000000ff */
[----:B------:R-:W-:Y:S02]  /*2790*/  LEA.HI.X R29, R33, UR21, R34, 0x1, P1 ;  /* 0x00000015211d7c11 */ /* 0x000fe400088f0c22 */
[----:B------:R-:W-:Y:S01]  /*27a0*/  IADD3 R34, P1, PT, R28, UR12, RZ ;  /* 0x0000000c1c227c10 */ /* 0x000fe2000ff3e0ff */
[----:B----4-:R-:W-:Y:S01]  /*27b0*/  FMUL.FTZ R9, R0, R9 ;  /* 0x0000000900097220 */ /* 0x010fe20000410000 */
[----:B------:R-:W-:Y:S01]  /*27c0*/  PRMT R33, R6, 0x7610, R33 ;  /* 0x0000761006217816 */ /* 0x000fe20000000021 */
[----:B------:R-:W-:Y:S01]  /*27d0*/  FMUL.FTZ R6, R0, R8 ;  /* 0x0000000800067220 */ /* 0x000fe20000410000 */
[----:B------:R-:W-:-:S02]  /*27e0*/  F2FP.F16.F32.PACK_AB R7, RZ, R7 ;  /* 0x00000007ff07723e */ /* 0x000fc400000000ff */
[----:B------:R-:W-:Y:S02]  /*27f0*/  IADD3.X R35, PT, PT, R29, UR13, RZ, P1, !PT ;  /* 0x0000000d1d237c10 */ /* 0x000fe40008ffe4ff */
[----:B------:R-:W-:Y:S01]  /*2800*/  IADD3 R8, P1, PT, R34, UR12, RZ ;  /* 0x0000000c22087c10 */ /* 0x000fe2000ff3e0ff */
[----:B------:R0:W-:Y:S02]  /*2810*/  STG.E.U16 desc[UR16][R28.64], R33 ;  /* 0x000000211c007986 */ /* 0x0001e4000c101510 */
[----:B0-----:R-:W-:Y:S02]  /*2820*/  PRMT R29, R7, 0x7610, R29 ;  /* 0x00007610071d7816 */ /* 0x001fe4000000001d */
[----:B------:R-:W-:Y:S02]  /*2830*/  F2FP.F16.F32.PACK_AB R28, RZ, R9 ;  /* 0x00000009ff1c723e */ /* 0x000fe400000000ff */
[----:B------:R-:W-:Y:S02]  /*2840*/  F2FP.F16.F32.PACK_AB R7, RZ, R6 ;  /* 0x00000006ff07723e */ /* 0x000fe400000000ff */
[----:B------:R-:W-:-:S02]  /*2850*/  IADD3.X R9, PT, PT, R35, UR13, RZ, P1, !PT ;  /* 0x0000000d23097c10 */ /* 0x000fc40008ffe4ff */
[----:B------:R-:W-:Y:S01]  /*2860*/  IADD3 R6, P1, PT, R8, UR12, RZ ;  /* 0x0000000c08067c10 */ /* 0x000fe2000ff3e0ff */
[----:B------:R0:W-:Y:S01]  /*2870*/  STG.E.U16 desc[UR16][R34.64], R29 ;  /* 0x0000001d22007986 */ /* 0x0001e2000c101510 */
[----:B------:R-:W-:Y:S02]  /*2880*/  PRMT R36, R7, 0x7610, R36 ;  /* 0x0000761007247816 */ /* 0x000fe40000000024 */
[----:B------:R-:W-:Y:S01]  /*2890*/  IADD3.X R7, PT, PT, R9, UR13, RZ, P1, !PT ;  /* 0x0000000d09077c10 */ /* 0x000fe20008ffe4ff */
[----:B------:R-:W-:Y:S02]  /*28a0*/  IMAD.U32 R37, RZ, RZ, UR6 ;  /* 0x00000006ff257e24 */ /* 0x000fe4000f8e00ff */
[----:B------:R-:W-:Y:S01]  /*28b0*/  STG.E.U16 desc[UR16][R8.64], R36 ;  /* 0x0000002408007986 */ /* 0x000fe2000c101510 */
[----:B0-----:R-:W-:Y:S02]  /*28c0*/  PRMT R35, R28, 0x7610, R35 ;  /* 0x000076101c237816 */ /* 0x001fe40000000023 */
[----:B------:R-:W-:-:S03]  /*28d0*/  IADD3 R29, P1, PT, R3, 0x4, RZ ;  /* 0x00000004031d7810 */ /* 0x000fc60007f3e0ff */
[----:B------:R0:W-:Y:S02]  /*28e0*/  STG.E.U16 desc[UR16][R6.64], R35 ;  /* 0x0000002306007986 */ /* 0x0001e4000c101510 */
[----:B------:R-:W-:Y:S02]  /*28f0*/  IMAD.X R33, RZ, RZ, R32, P1 ;  /* 0x000000ffff217224 */ /* 0x000fe400008e0620 */
[----:B------:R-:W-:-:S04]  /*2900*/  IMAD.WIDE.U32 R28, R29, UR6, R26 ;  /* 0x000000061d1c7c25 */ /* 0x000fc8000f8e001a */
[----:B------:R-:W-:Y:S01]  /*2910*/  IMAD R34, R33, UR6, R29 ;  /* 0x0000000621227c24 */ /* 0x000fe2000f8e021d */
[----:B0-----:R-:W-:Y:S01]  /*2920*/  IADD3 R35, P1, PT, R3, 0x8, RZ ;  /* 0x0000000803237810 */ /* 0x001fe20007f3e0ff */
[----:B------:R-:W-:Y:S01]  /*2930*/  IMAD.U32 R9, RZ, RZ, UR6 ;  /* 0x00000006ff097e24 */ /* 0x000fe2000f8e00ff */
[----:B------:R-:W-:-:S03]  /*2940*/  IADD3 R33, P2, P3, R37, UR12, R28 ;  /* 0x0000000c25217c10 */ /* 0x000fc6000fb5e01c */
[----:B------:R-:W-:Y:S02]  /*2950*/  IMAD.X R37, RZ, RZ, R32, P1 ;  /* 0x000000ffff257224 */ /* 0x000fe400008e0620 */
[----:B------:R-:W-:Y:S01]  /*2960*/  IMAD.WIDE.U32 R28, R35, UR6, R26 ;  /* 0x00000006231c7c25 */ /* 0x000fe2000f8e001a */
[----:B------:R-:W-:Y:S02]  /*2970*/  IADD3.X R34, PT, PT, RZ, UR13, R34, P2, P3 ;  /* 0x0000000dff227c10 */ /* 0x000fe400097e6422 */
[----:B------:R-:W-:Y:S01]  /*2980*/  IADD3 R7, P3, PT, R33, R4, RZ ;  /* 0x0000000421077210 */ /* 0x000fe20007f7e0ff */
[----:B------:R-:W-:Y:S01]  /*2990*/  IMAD R8, R37, UR6, R29 ;  /* 0x0000000625087c24 */ /* 0x000fe2000f8e021d */
[----:B------:R-:W-:-:S03]  /*29a0*/  IADD3 R9, P1, P2, R9, UR12, R28 ;  /* 0x0000000c09097c10 */ /* 0x000fc6000fa3e01c */
[--C-:B------:R-:W-:Y:S01]  /*29b0*/  IMAD.X R34, R34, 0x1, R31.reuse, P3 ;  /* 0x0000000122227824 */ /* 0x100fe200018e061f */
[----:B------:R-:W-:Y:S02]  /*29c0*/  IADD3.X R8, PT, PT, RZ, UR13, R8, P1, P2 ;  /* 0x0000000dff087c10 */ /* 0x000fe40008fe4408 */
[----:B------:R-:W-:Y:S02]  /*29d0*/  LEA R6, P3, R7, UR20, 0x1 ;  /* 0x0000001407067c11 */ /* 0x000fe4000f8608ff */
[----:B------:R-:W-:Y:S01]  /*29e0*/  IADD3 R9, P1, PT, R9, R4, RZ ;  /* 0x0000000409097210 */ /* 0x000fe20007f3e0ff */
[C---:B-----5:R-:W-:Y:S01]  /*29f0*/  FMUL.FTZ R10, R0.reuse, R10 ;  /* 0x0000000a000a7220 */ /* 0x060fe20000410000 */
[----:B------:R-:W-:Y:S01]  /*2a00*/  FMUL.FTZ R28, R0, R11 ;  /* 0x0000000b001c7220 */ /* 0x000fe20000410000 */
[----:B------:R-:W-:Y:S02]  /*2a10*/  LEA.HI.X R7, R7, UR21, R34, 0x1, P3 ;  /* 0x0000001507077c11 */ /* 0x000fe400098f0c22 */
[----:B------:R-:W-:Y:S01]  /*2a20*/  IMAD.X R34, R8, 0x1, R31, P1 ;  /* 0x0000000108227824 */ /* 0x000fe200008e061f */
[----:B------:R-:W-:-:S02]  /*2a30*/  LEA R8, P2, R9, UR20, 0x1 ;  /* 0x0000001409087c11 */ /* 0x000fc4000f8408ff */
[----:B------:R-:W-:Y:S02]  /*2a40*/  F2FP.F16.F32.PACK_AB R11, RZ, R10 ;  /* 0x0000000aff0b723e */ /* 0x000fe400000000ff */
[----:B------:R-:W-:Y:S02]  /*2a50*/  F2FP.F16.F32.PACK_AB R28, RZ, R28 ;  /* 0x0000001cff1c723e */ /* 0x000fe400000000ff */
[----:B------:R-:W-:Y:S02]  /*2a60*/  IADD3 R10, P1, PT, R6, UR12, RZ ;  /* 0x0000000c060a7c10 */ /* 0x000fe4000ff3e0ff */
[--C-:B------:R-:W-:Y:S02]  /*2a70*/  LEA.HI.X R9, R9, UR21, R34.reuse, 0x1, P2 ;  /* 0x0000001509097c11 */ /* 0x100fe400090f0c22 */
[----:B------:R-:W-:Y:S02]  /*2a80*/  PRMT R33, R11, 0x7610, R33 ;  /* 0x000076100b217816 */ /* 0x000fe40000000021 */
[----:B------:R-:W-:Y:S01]  /*2a90*/  PRMT R34, R28, 0x7610, R34 ;  /* 0x000076101c227816 */ /* 0x000fe20000000022 */
[----:B------:R-:W-:Y:S01]  /*2aa0*/  FMUL.FTZ R28, R0, R12 ;  /* 0x0000000c001c7220 */ /* 0x000fe20000410000 */
[----:B------:R-:W-:-:S02]  /*2ab0*/  IADD3.X R11, PT, PT, R7, UR13, RZ, P1, !PT ;  /* 0x0000000d070b7c10 */ /* 0x000fc40008ffe4ff */
[----:B------:R-:W-:Y:S01]  /*2ac0*/  IADD3 R12, P1, PT, R10, UR12, RZ ;  /* 0x0000000c0a0c7c10 */ /* 0x000fe2000ff3e0ff */
[----:B------:R0:W-:Y:S01]  /*2ad0*/  STG.E.U16 desc[UR16][R6.64], R33 ;  /* 0x0000002106007986 */ /* 0x0001e2000c101510 */
[C---:B------:R-:W-:Y:S02]  /*2ae0*/  FMUL.FTZ R29, R0.reuse, R13 ;  /* 0x0000000d001d7220 */ /* 0x040fe40000410000 */
[----:B------:R-:W-:Y:S01]  /*2af0*/  IADD3.X R13, PT, PT, R11, UR13, RZ, P1, !PT ;  /* 0x0000000d0b0d7c10 */ /* 0x000fe20008ffe4ff */
[----:B------:R1:W-:Y:S01]  /*2b00*/  STG.E.U16 desc[UR16][R10.64], R34 ;  /* 0x000000220a007986 */ /* 0x0003e2000c101510 */
[C---:B------:R-:W-:Y:S01]  /*2b10*/  FMUL.FTZ R22, R0.reuse, R22 ;  /* 0x0000001600167220 */ /* 0x040fe20000410000 */
[----:B------:R-:W-:Y:S01]  /*2b20*/  FMUL.FTZ R23, R0, R23 ;  /* 0x0000001700177220 */ /* 0x000fe20000410000 */
[----:B0-----:R-:W-:Y:S02]  /*2b30*/  F2FP.F16.F32.PACK_AB R7, RZ, R28 ;  /* 0x0000001cff07723e */ /* 0x001fe400000000ff */
[----:B------:R-:W-:-:S02]  /*2b40*/  IADD3 R28, P1, PT, R12, UR12, RZ ;  /* 0x0000000c0c1c7c10 */ /* 0x000fc4000ff3e0ff */
[----:B-1----:R-:W-:Y:S02]  /*2b50*/  F2FP.F16.F32.PACK_AB R11, RZ, R29 ;  /* 0x0000001dff0b723e */ /* 0x002fe400000000ff */
[----:B------:R-:W-:Y:S02]  /*2b60*/  IADD3.X R29, PT, PT, R13, UR13, RZ, P1, !PT ;  /* 0x0000000d0d1d7c10 */ /* 0x000fe40008ffe4ff */
[----:B------:R-:W-:Y:S01]  /*2b70*/  IADD3 R6, P1, PT, R8, UR12, RZ ;  /* 0x0000000c08067c10 */ /* 0x000fe2000ff3e0ff */
[----:B------:R0:W-:Y:S01]  /*2b80*/  STG.E.U16 desc[UR16][R12.64], R7 ;  /* 0x000000070c007986 */ /* 0x0001e2000c101510 */
[----:B------:R-:W-:Y:S02]  /*2b90*/  F2FP.F16.F32.PACK_AB R22, RZ, R22 ;  /* 0x00000016ff16723e */ /* 0x000fe400000000ff */
[----:B------:R-:W-:Y:S01]  /*2ba0*/  F2FP.F16.F32.PACK_AB R23, RZ, R23 ;  /* 0x00000017ff17723e */ /* 0x000fe200000000ff */
[----:B------:R1:W-:Y:S04]  /*2bb0*/  STG.E.U16 desc[UR16][R28.64], R11 ;  /* 0x0000000b1c007986 */ /* 0x0003e8000c101510 */
[----:B------:R2:W-:Y:S01]  /*2bc0*/  STG.E.U16 desc[UR16][R8.64], R22 ;  /* 0x0000001608007986 */ /* 0x0005e2000c101510 */
[----:B0-----:R-:W-:-:S02]  /*2bd0*/  IADD3.X R7, PT, PT, R9, UR13, RZ, P1, !PT ;  /* 0x0000000d09077c10 */ /* 0x001fc40008ffe4ff */
[----:B------:R-:W-:-:S04]  /*2be0*/  IADD3 R10, P1, PT, R6, UR12, RZ ;  /* 0x0000000c060a7c10 */ /* 0x000fc8000ff3e0ff */
[----:B-1----:R-:W-:Y:S02]  /*2bf0*/  IADD3.X R11, PT, PT, R7, UR13, RZ, P1, !PT ;  /* 0x0000000d070b7c10 */ /* 0x002fe40008ffe4ff */
[----:B--2---:R-:W-:Y:S02]  /*2c00*/  PRMT R9, R23, 0x7610, R9 ;  /* 0x0000761017097816 */ /* 0x004fe40000000009 */
[----:B------:R-:W-:-:S03]  /*2c10*/  IADD3 R8, P1, PT, R10, UR12, RZ ;  /* 0x0000000c0a087c10 */ /* 0x000fc6000ff3e0ff */
[----:B------:R0:W-:Y:S02]  /*2c20*/  STG.E.U16 desc[UR16][R6.64], R9 ;  /* 0x0000000906007986 */ /* 0x0001e4000c101510 */
[----:B0-----:R-:W-:Y:S02]  /*2c30*/  IADD3.X R9, PT, PT, R11, UR13, RZ, P1, !PT ;  /* 0x0000000d0b097c10 */ /* 0x001fe40008ffe4ff */
[C---:B------:R-:W-:Y:S02]  /*2c40*/  IADD3 R13, P1, PT, R3.reuse, 0xc, RZ ;  /* 0x0000000c030d7810 */ /* 0x040fe40007f3e0ff */
[----:B------:R-:W-:-:S03]  /*2c50*/  IADD3 R3, P2, PT, R3, 0x10, RZ ;  /* 0x0000001003037810 */ /* 0x000fc60007f5e0ff */
[--C-:B------:R-:W-:Y:S01]  /*2c60*/  IMAD.X R23, RZ, RZ, R32.reuse, P1 ;  /* 0x000000ffff177224 */ /* 0x100fe200008e0620 */
[----:B------:R-:W-:Y:S01]  /*2c70*/  ISETP.GE.U32.AND P1, PT, R3, R2, PT ;  /* 0x000000020300720c */ /* 0x000fe20003f26070 */
[----:B------:R-:W-:Y:S02]  /*2c80*/  IMAD.X R32, RZ, RZ, R32, P2 ;  /* 0x000000ffff207224 */ /* 0x000fe400010e0620 */
[----:B------:R-:W-:-:S03]  /*2c90*/  IMAD.WIDE.U32 R26, R13, UR6, R26 ;  /* 0x000000060d1a7c25 */ /* 0x000fc6000f8e001a */
[----:B------:R-:W-:Y:S01]  /*2ca0*/  ISETP.GE.AND.EX P1, PT, R32, R30, PT, P1 ;  /* 0x0000001e2000720c */ /* 0x000fe20003f26310 */
[----:B------:R-:W-:Y:S02]  /*2cb0*/  IMAD.U32 R13, RZ, RZ, UR6 ;  /* 0x00000006ff0d7e24 */ /* 0x000fe4000f8e00ff */
[----:B------:R-:W-:-:S03]  /*2cc0*/  IMAD R12, R23, UR6, R27 ;  /* 0x00000006170c7c24 */ /* 0x000fc6000f8e021b */
[----:B------:R-:W-:-:S04]  /*2cd0*/  IADD3 R13, P2, P3, R13, UR12, R26 ;  /* 0x0000000c0d0d7c10 */ /* 0x000fc8000fb5e01a */
[----:B------:R-:W-:Y:S01]  /*2ce0*/  IADD3.X R12, PT, PT, RZ, UR13, R12, P2, P3 ;  /* 0x0000000dff0c7c10 */ /* 0x000fe200097e640c */
[C---:B------:R-:W-:Y:S01]  /*2cf0*/  FMUL.FTZ R24, R0.reuse, R24 ;  /* 0x0000001800187220 */ /* 0x040fe20000410000 */
[----:B------:R-:W-:-:S04]  /*2d00*/  FMUL.FTZ R25, R0, R25 ;  /* 0x0000001900197220 */ /* 0x000fc80000410000 */
[----:B------:R-:W-:Y:S02]  /*2d10*/  F2FP.F16.F32.PACK_AB R24, RZ, R24 ;  /* 0x00000018ff18723e */ /* 0x000fe400000000ff */
[----:B------:R-:W-:-:S03]  /*2d20*/  F2FP.F16.F32.PACK_AB R25, RZ, R25 ;  /* 0x00000019ff19723e */ /* 0x000fc600000000ff */
[----:B------:R0:W-:Y:S04]  /*2d30*/  STG.E.U16 desc[UR16][R10.64], R24 ;  /* 0x000000180a007986 */ /* 0x0001e8000c101510 */
[----:B------:R0:W-:Y:S01]  /*2d40*/  STG.E.U16 desc[UR16][R8.64], R25 ;  /* 0x0000001908007986 */ /* 0x0001e2000c101510 */
[----:B------:R-:W-:Y:S05]  /*2d50*/  @!P1 BRA `(.L_x_234) ;  /* 0xfffffff400c89947 */ /* 0x000fea000383ffff */
[----:B------:R-:W-:Y:S05]  /*2d60*/  BSYNC.RECONVERGENT B4 ;  /* 0x0000000000047941 */ /* 0x000fea0003800200 */
.L_x_233:
[----:B------:R-:W-:Y:S02]  /*2d70*/  IMAD.MOV.U32 R2, RZ, RZ, R20 ;  /* 0x000000ffff027224 */ /* 0x000fe400078e0014 */
[----:B------:R-:W-:-:S07]  /*2d80*/  IMAD.MOV.U32 R22, RZ, RZ, R21 ;  /* 0x000000ffff167224 */ /* 0x000fce00078e0015 */
.L_x_232:
[----:B------:R-:W-:Y:S05]  /*2d90*/  BSYNC.RECONVERGENT B3 ;  /* 0x0000000000037941 */ /* 0x000fea0003800200 */
.L_x_231:
[----:B------:R-:W-:Y:S01]  /*2da0*/  IADD3 R6, P2, PT, -R3, R20, RZ ;  /* 0x0000001403067210 */ /* 0x000fe20007f5e1ff */
[----:B------:R-:W-:Y:S03]  /*2db0*/  BSSY.RECONVERGENT B3, `(.L_x_235) ;  /* 0x0000051000037945 */ /* 0x000fe60003800200 */
[----:B------:R-:W-:Y:S01]  /*2dc0*/  ISETP.GT.U32.AND P1, PT, R6, 0x4, PT ;  /* 0x000000040600780c */ /* 0x000fe20003f24070 */
[----:B------:R-:W-:-:S05]  /*2dd0*/  IMAD.X R6, R21, 0x1, ~R32, P2 ;  /* 0x0000000115067824 */ /* 0x000fca00010e0e20 */
[----:B------:R-:W-:-:S13]  /*2de0*/  ISETP.GT.AND.EX P1, PT, R6, RZ, PT, P1 ;  /* 0x000000ff0600720c */ /* 0x000fda0003f24310 */
[----:B------:R-:W-:Y:S05]  /*2df0*/  @!P1 BRA `(.L_x_236) ;  /* 0x0000000400309947 */ /* 0x000fea0003800000 */
[----:B------:R-:W-:Y:S01]  /*2e00*/  IMAD.U32 R28, R3, 0x4, R1 ;  /* 0x00000004031c7824 */ /* 0x000fe200078e0001 */
[----:B------:R-:W2:Y:S04]  /*2e10*/  LDCU.64 UR12, c[0x0][0x380] ;  /* 0x00007000ff0c77ac */ /* 0x000ea80008000a00 */
[----:B------:R-:W1:Y:S04]  /*2e20*/  LDL.64 R6, [R28] ;  /* 0x000000001c067983 */ /* 0x000e680000100a00 */
[----:B0-----:R-:W3:Y:S04]  /*2e30*/  LDL.64 R8, [R28+0x8] ;  /* 0x000008001c087983 */ /* 0x001ee80000100a00 */
[----:B------:R-:W4:Y:S04]  /*2e40*/  LDL.64 R10, [R28+0x10] ;  /* 0x000010001c0a7983 */ /* 0x000f280000100a00 */
[----:B------:R0:W5:Y:S01]  /*2e50*/  LDL.64 R22, [R28+0x18] ;  /* 0x000018001c167983 */ /* 0x0001620000100a00 */
[----:B------:R-:W-:Y:S01]  /*2e60*/  IMAD.U32 R24, RZ, RZ, UR6 ;  /* 0x00000006ff187e24 */ /* 0x000fe2000f8e00ff */
[----:B------:R-:W-:Y:S01]  /*2e70*/  USHF.L.U32 UR14, UR6, 0x1, URZ ;  /* 0x00000001060e7899 */ /* 0x000fe200080006ff */
[----:B------:R-:W-:Y:S01]  /*2e80*/  IMAD.MOV.U32 R25, RZ, RZ, RZ ;  /* 0x000000ffff197224 */ /* 0x000fe200078e00ff */
[----:B------:R-:W-:-:S02]  /*2e90*/  USHF.R.U32.HI UR15, URZ, 0x1f, UR6 ;  /* 0x0000001fff0f7899 */ /* 0x000fc40008011606 */
[----:B------:R-:W-:Y:S01]  /*2ea0*/  IMAD.U32 R29, RZ, RZ, UR6 ;  /* 0x00000006ff1d7e24 */ /* 0x000fe2000f8e00ff */
[----:B------:R-:W-:Y:S01]  /*2eb0*/  IADD3 R13, P0, PT, R13, R4, RZ ;  /* 0x000000040d0d7210 */ /* 0x000fe20007f1e0ff */
[----:B------:R-:W-:-:S04]  /*2ec0*/  IMAD.WIDE.U32 R26, R3, UR6, R24 ;  /* 0x00000006031a7c25 */ /* 0x000fc8000f8e0018 */
[----:B------:R-:W-:Y:S01]  /*2ed0*/  IMAD R2, R32, UR6, R27 ;  /* 0x0000000620027c24 */ /* 0x000fe2000f8e021b */
[----:B------:R-:W-:Y:S01]  /*2ee0*/  IADD3 R27, P1, P2, R29, UR14, R26 ;  /* 0x0000000e1d1b7c10 */ /* 0x000fe2000fa3e01a */
[----:B0-----:R-:W-:Y:S01]  /*2ef0*/  IMAD.X R28, R12, 0x1, R31, P0 ;  /* 0x000000010c1c7824 */ /* 0x001fe200000e061f */
[----:B--2---:R-:W-:Y:S02]  /*2f00*/  LEA R12, P0, R13, UR12, 0x1 ;  /* 0x0000000c0d0c7c11 */ /* 0x004fe4000f8008ff */
[----:B------:R-:W-:Y:S02]  /*2f10*/  IADD3.X R26, PT, PT, RZ, UR15, R2, P1, P2 ;  /* 0x0000000fff1a7c10 */ /* 0x000fe40008fe4402 */
[----:B------:R-:W-:Y:S02]  /*2f20*/  IADD3 R2, P1, PT, R27, R4, RZ ;  /* 0x000000041b027210 */ /* 0x000fe40007f3e0ff */
[----:B------:R-:W-:-:S03]  /*2f30*/  LEA.HI.X R13, R13, UR13, R28, 0x1, P0 ;  /* 0x0000000d0d0d7c11 */ /* 0x000fc600080f0c1c */
[----:B------:R-:W-:Y:S01]  /*2f40*/  IMAD.X R29, R26, 0x1, R31, P1 ;  /* 0x000000011a1d7824 */ /* 0x000fe200008e061f */
[----:B------:R-:W-:Y:S01]  /*2f50*/  IADD3 R26, P0, PT, R12, UR14, RZ ;  /* 0x0000000e0c1a7c10 */ /* 0x000fe2000ff1e0ff */
[C---:B-1----:R-:W-:Y:S01]  /*2f60*/  FMUL.FTZ R6, R0.reuse, R6 ;  /* 0x0000000600067220 */ /* 0x042fe20000410000 */
[----:B------:R-:W-:-:S04]  /*2f70*/  FMUL.FTZ R27, R0, R7 ;  /* 0x00000007001b7220 */ /* 0x000fc80000410000 */
[----:B------:R-:W-:Y:S02]  /*2f80*/  F2FP.F16.F32.PACK_AB R7, RZ, R6 ;  /* 0x00000006ff07723e */ /* 0x000fe400000000ff */
[----:B------:R-:W-:Y:S01]  /*2f90*/  LEA R6, P1, R2, UR12, 0x1 ;  /* 0x0000000c02067c11 */ /* 0x000fe2000f8208ff */
[C---:B----4-:R-:W-:Y:S01]  /*2fa0*/  FMUL.FTZ R30, R0.reuse, R10 ;  /* 0x0000000a001e7220 */ /* 0x050fe20000410000 */
[----:B------:R-:W-:Y:S01]  /*2fb0*/  PRMT R33, R7, 0x7610, R33 ;  /* 0x0000761007217816 */ /* 0x000fe20000000021 */
[C---:B------:R-:W-:Y:S01]  /*2fc0*/  FMUL.FTZ R11, R0.reuse, R11 ;  /* 0x0000000b000b7220 */ /* 0x040fe20000410000 */
[----:B------:R-:W-:Y:S01]  /*2fd0*/  F2FP.F16.F32.PACK_AB R28, RZ, R27 ;  /* 0x0000001bff1c723e */ /* 0x000fe200000000ff */
[----:B-----5:R-:W-:Y:S01]  /*2fe0*/  FMUL.FTZ R23, R0, R23 ;  /* 0x0000001700177220 */ /* 0x020fe20000410000 */
[----:B------:R-:W-:Y:S01]  /*2ff0*/  LEA.HI.X R7, R2, UR13, R29, 0x1, P1 ;  /* 0x0000000d02077c11 */ /* 0x000fe200088f0c1d */
[C---:B---3--:R-:W-:Y:S01]  /*3000*/  FMUL.FTZ R2, R0.reuse, R8 ;  /* 0x0000000800027220 */ /* 0x048fe20000410000 */
[----:B------:R-:W-:Y:S01]  /*3010*/  IADD3.X R27, PT, PT, R13, UR15, RZ, P0, !PT ;  /* 0x0000000f0d1b7c10 */ /* 0x000fe200087fe4ff */
[----:B------:R-:W-:Y:S01]  /*3020*/  FMUL.FTZ R29, R0, R9 ;  /* 0x00000009001d7220 */ /* 0x000fe20000410000 */
[----:B------:R-:W-:Y:S01]  /*3030*/  IADD3 R8, P0, PT, R26, UR14, RZ ;  /* 0x0000000e1a087c10 */ /* 0x000fe2000ff1e0ff */
[----:B------:R0:W-:Y:S01]  /*3040*/  STG.E.U16 desc[UR16][R12.64], R33 ;  /* 0x000000210c007986 */ /* 0x0001e2000c101510 */
[----:B------:R-:W-:-:S02]  /*3050*/  PRMT R34, R28, 0x7610, R34 ;  /* 0x000076101c227816 */ /* 0x000fc40000000022 */
[----:B------:R-:W-:Y:S02]  /*3060*/  IADD3.X R9, PT, PT, R27, UR15, RZ, P0, !PT ;  /* 0x0000000f1b097c10 */ /* 0x000fe400087fe4ff */
[----:B------:R-:W-:Y:S01]  /*3070*/  IADD3 R28, P0, PT, R8, UR14, RZ ;  /* 0x0000000e081c7c10 */ /* 0x000fe2000ff1e0ff */
[----:B------:R1:W-:Y:S01]  /*3080*/  STG.E.U16 desc[UR16][R26.64], R34 ;  /* 0x000000221a007986 */ /* 0x0003e2000c101510 */
[----:B------:R-:W-:Y:S02]  /*3090*/  F2FP.F16.F32.PACK_AB R10, RZ, R29 ;  /* 0x0000001dff0a723e */ /* 0x000fe400000000ff */
[----:B------:R-:W-:Y:S02]  /*30a0*/  F2FP.F16.F32.PACK_AB R2, RZ, R2 ;  /* 0x00000002ff02723e */ /* 0x000fe400000000ff */
[----:B------:R-:W-:Y:S01]  /*30b0*/  IADD3.X R29, PT, PT, R9, UR15, RZ, P0, !PT ;  /* 0x0000000f091d7c10 */ /* 0x000fe200087fe4ff */
[----:B0-----:R-:W-:Y:S01]  /*30c0*/  FMUL.FTZ R12, R0, R22 ;  /* 0x00000016000c7220 */ /* 0x001fe20000410000 */
[----:B------:R-:W-:-:S02]  /*30d0*/  PRMT R13, R2, 0x7610, R13 ;  /* 0x00007610020d7816 */ /* 0x000fc4000000000d */
[----:B------:R-:W-:Y:S02]  /*30e0*/  F2FP.F16.F32.PACK_AB R2, RZ, R11 ;  /* 0x0000000bff02723e */ /* 0x000fe400000000ff */
[----:B------:R-:W-:Y:S01]  /*30f0*/  F2FP.F16.F32.PACK_AB R30, RZ, R30 ;  /* 0x0000001eff1e723e */ /* 0x000fe200000000ff */
[----:B------:R0:W-:Y:S01]  /*3100*/  STG.E.U16 desc[UR16][R8.64], R13 ;  /* 0x0000000d08007986 */ /* 0x0001e2000c101510 */
[----:B-1----:R-:W-:Y:S02]  /*3110*/  PRMT R26, R10, 0x7610, R26 ;  /* 0x000076100a1a7816 */ /* 0x002fe4000000001a */
[----:B------:R-:W-:Y:S02]  /*3120*/  IADD3 R10, P0, PT, R6, UR14, RZ ;  /* 0x0000000e060a7c10 */ /* 0x000fe4000ff1e0ff */
[----:B------:R-:W-:Y:S01]  /*3130*/  F2FP.F16.F32.PACK_AB R12, RZ, R12 ;  /* 0x0000000cff0c723e */ /* 0x000fe200000000ff */
[----:B------:R1:W-:Y:S01]  /*3140*/  STG.E.U16 desc[UR16][R28.64], R26 ;  /* 0x0000001a1c007986 */ /* 0x0003e2000c101510 */
[----:B------:R-:W-:-:S02]  /*3150*/  IADD3.X R11, PT, PT, R7, UR15, RZ, P0, !PT ;  /* 0x0000000f070b7c10 */ /* 0x000fc400087fe4ff */
[----:B------:R-:W-:Y:S01]  /*3160*/  IADD3 R22, P0, PT, R10, UR14, RZ ;  /* 0x0000000e0a167c10 */ /* 0x000fe2000ff1e0ff */
[----:B------:R2:W-:Y:S01]  /*3170*/  STG.E.U16 desc[UR16][R6.64], R30 ;  /* 0x0000001e06007986 */ /* 0x0005e2000c101510 */
[----:B0-----:R-:W-:Y:S02]  /*3180*/  F2FP.F16.F32.PACK_AB R8, RZ, R23 ;  /* 0x00000017ff08723e */ /* 0x001fe400000000ff */
[----:B------:R-:W-:Y:S01]  /*3190*/  IADD3.X R23, PT, PT, R11, UR15, RZ, P0, !PT ;  /* 0x0000000f0b177c10 */ /* 0x000fe200087fe4ff */
[----:B------:R0:W-:Y:S01]  /*31a0*/  STG.E.U16 desc[UR16][R10.64], R2 ;  /* 0x000000020a007986 */ /* 0x0001e2000c101510 */
[----:B-1----:R-:W-:Y:S02]  /*31b0*/  PRMT R26, R12, 0x7610, R26 ;  /* 0x000076100c1a7816 */ /* 0x002fe4000000001a */
[----:B--2---:R-:W-:-:S03]  /*31c0*/  IADD3 R6, P0, PT, R22, UR14, RZ ;  /* 0x0000000e16067c10 */ /* 0x004fc6000ff1e0ff */
[----:B------:R1:W-:Y:S01]  /*31d0*/  STG.E.U16 desc[UR16][R22.64], R26 ;  /* 0x0000001a16007986 */ /* 0x0003e2000c101510 */
[----:B------:R-:W-:Y:S01]  /*31e0*/  IADD3.X R7, PT, PT, R23, UR15, RZ, P0, !PT ;  /* 0x0000000f17077c10 */ /* 0x000fe200087fe4ff */
[----:B0-----:R-:W-:Y:S01]  /*31f0*/  IMAD.MOV.U32 R2, RZ, RZ, R20 ;  /* 0x000000ffff027224 */ /* 0x001fe200078e0014 */
[C---:B------:R-:W-:Y:S02]  /*3200*/  IADD3 R9, P0, PT, R3.reuse, 0x4, RZ ;  /* 0x0000000403097810 */ /* 0x040fe40007f1e0ff */
[----:B------:R-:W-:Y:S01]  /*3210*/  IADD3 R3, P1, PT, R3, 0x8, RZ ;  /* 0x0000000803037810 */ /* 0x000fe20007f3e0ff */
[----:B------:R2:W-:Y:S02]  /*3220*/  STG.E.U16 desc[UR16][R6.64], R8 ;  /* 0x0000000806007986 */ /* 0x0005e4000c101510 */
[----:B------:R-:W-:-:S04]  /*3230*/  IMAD.WIDE.U32 R24, R9, UR6, R24 ;  /* 0x0000000609187c25 */ /* 0x000fc8000f8e0018 */
[----:B------:R-:W-:Y:S01]  /*3240*/  IMAD.X R13, RZ, RZ, R32, P0 ;  /* 0x000000ffff0d7224 */ /* 0x000fe200000e0620 */
[----:B------:R-:W-:Y:S01]  /*3250*/  PLOP3.LUT P0, PT, PT, PT, PT, 0x8, 0x80 ;  /* 0x000000000080781c */ /* 0x000fe20003f0e170 */
[----:B------:R-:W-:Y:S02]  /*3260*/  IMAD.U32 R9, RZ, RZ, UR6 ;  /* 0x00000006ff097e24 */ /* 0x000fe4000f8e00ff */
[----:B------:R-:W-:Y:S02]  /*3270*/  IMAD R12, R13, UR6, R25 ;  /* 0x000000060d0c7c24 */ /* 0x000fe4000f8e0219 */
[----:B-1----:R-:W-:Y:S01]  /*3280*/  IMAD.MOV.U32 R22, RZ, RZ, R21 ;  /* 0x000000ffff167224 */ /* 0x002fe200078e0015 */
[----:B------:R-:W-:Y:S01]  /*3290*/  IADD3 R13, P2, P3, R9, UR14, R24 ;  /* 0x0000000e090d7c10 */ /* 0x000fe2000fb5e018 */
[----:B------:R-:W-:-:S03]  /*32a0*/  IMAD.X R32, RZ, RZ, R32, P1 ;  /* 0x000000ffff207224 */ /* 0x000fc600008e0620 */
[----:B--2---:R-:W-:-:S09]  /*32b0*/  IADD3.X R12, PT, PT, RZ, UR15, R12, P2, P3 ;  /* 0x0000000fff0c7c10 */ /* 0x004fd200097e640c */
.L_x_236:
[----:B------:R-:W-:Y:S05]  /*32c0*/  BSYNC.RECONVERGENT B3 ;  /* 0x0000000000037941 */ /* 0x000fea0003800200 */
.L_x_235:
[----:B------:R-:W-:-:S04]  /*32d0*/  ISETP.NE.U32.AND P1, PT, R3, R20, PT ;  /* 0x000000140300720c */ /* 0x000fc80003f25070 */
[----:B------:R-:W-:-:S13]  /*32e0*/  ISETP.NE.OR.EX P0, PT, R32, R21, P0, P1 ;  /* 0x000000152000720c */ /* 0x000fda0000705710 */
[----:B------:R-:W-:Y:S05]  /*32f0*/  @!P0 BREAK.RELIABLE B0 ;  /* 0x0000000000008942 */ /* 0x000fea0003800100 */
[----:B------:R-:W-:Y:S05]  /*3300*/  @!P0 BRA `(.L_x_228) ;  /* 0x0000000000c08947 */ /* 0x000fea0003800000 */
.L_x_230:
[----:B------:R-:W-:Y:S05]  /*3310*/  BSYNC.RELIABLE B0 ;  /* 0x0000000000007941 */ /* 0x000fea0003800100 */
.L_x_229:
[----:B------:R-:W-:Y:S01]  /*3320*/  IMAD.U32 R23, RZ, RZ, UR6 ;  /* 0x00000006ff177e24 */ /* 0x000fe2000f8e00ff */
[----:B------:R-:W-:Y:S01]  /*3330*/  BSSY.RECONVERGENT B0, `(.L_x_237) ;  /* 0x000002b000007945 */ /* 0x000fe20003800200 */
[----:B0-----:R-:W-:-:S03]  /*3340*/  IMAD.U32 R25, RZ, RZ, UR6 ;  /* 0x00000006ff197e24 */ /* 0x001fc6000f8e00ff */
[----:B------:R-:W-:Y:S01]  /*3350*/  SHF.R.U32.HI R23, RZ, 0x1f, R23 ;  /* 0x0000001fff177819 */ /* 0x000fe20000011617 */
[----:B------:R-:W-:-:S07]  /*3360*/  IMAD.SHL.U32 R25, R25, 0x2, RZ ;  /* 0x0000000219197824 */ /* 0x000fce00078e00ff */
.L_x_238:
[----:B------:R-:W-:-:S05]  /*3370*/  IMAD.U32 R22, R3, 0x4, R1 ;  /* 0x0000000403167824 */ /* 0x000fca00078e0001 */
[----:B------:R-:W1:Y:S04]  /*3380*/  LDL.64 R8, [R22] ;  /* 0x0000000016087983 */ /* 0x000e680000100a00 */
[----:B------:R-:W2:Y:S01]  /*3390*/  LDL.64 R6, [R22+0x8] ;  /* 0x0000080016067983 */ /* 0x000ea20000100a00 */
[----:B------:R-:W-:-:S05]  /*33a0*/  IADD3 R13, P0, PT, R13, R4, RZ ;  /* 0x000000040d0d7210 */ /* 0x000fca0007f1e0ff */
[----:B------:R-:W-:Y:S02]  /*33b0*/  IMAD.X R12, R12, 0x1, R31, P0 ;  /* 0x000000010c0c7824 */ /* 0x000fe400000e061f */
[C---:B-1----:R-:W-:Y:S01]  /*33c0*/  FMUL.FTZ R2, R0.reuse, R8 ;  /* 0x0000000800027220 */ /* 0x042fe20000410000 */
[----:B------:R-:W-:Y:S01]  /*33d0*/  LEA R8, P0, R13, UR22, 0x1 ;  /* 0x000000160d087c11 */ /* 0x000fe2000f8008ff */
[----:B------:R-:W-:-:S03]  /*33e0*/  FMUL.FTZ R11, R0, R9 ;  /* 0x00000009000b7220 */ /* 0x000fc60000410000 */
[----:B------:R-:W-:Y:S02]  /*33f0*/  F2FP.F16.F32.PACK_AB R2, RZ, R2 ;  /* 0x00000002ff02723e */ /* 0x000fe400000000ff */
[----:B------:R-:W-:Y:S01]  /*3400*/  LEA.HI.X R9, R13, UR23, R12, 0x1, P0 ;  /* 0x000000170d097c11 */ /* 0x000fe200080f0c0c */
[----:B--2---:R-:W-:Y:S01]  /*3410*/  FMUL.FTZ R12, R0, R7 ;  /* 0x00000007000c7220 */ /* 0x004fe20000410000 */
[----:B------:R-:W-:Y:S02]  /*3420*/  PRMT R13, R2, 0x7610, R13 ;  /* 0x00007610020d7816 */ /* 0x000fe4000000000d */
[----:B------:R-:W-:Y:S02]  /*3430*/  IADD3 R10, P0, PT, R25, R8, RZ ;  /* 0x00000008190a7210 */ /* 0x000fe40007f1e0ff */
[----:B------:R-:W-:Y:S01]  /*3440*/  F2FP.F16.F32.PACK_AB R2, RZ, R11 ;  /* 0x0000000bff02723e */ /* 0x000fe200000000ff */
[----:B------:R0:W-:Y:S01]  /*3450*/  STG.E.U16 desc[UR16][R8.64], R13 ;  /* 0x0000000d08007986 */ /* 0x0001e2000c101510 */
[----:B------:R-:W-:Y:S01]  /*3460*/  F2FP.F16.F32.PACK_AB R12, RZ, R12 ;  /* 0x0000000cff0c723e */ /* 0x000fe200000000ff */
[--C-:B------:R-:W-:Y:S01]  /*3470*/  IMAD.X R11, R23, 0x1, R9.reuse, P0 ;  /* 0x00000001170b7824 */ /* 0x100fe200000e0609 */
[----:B0-----:R-:W-:Y:S01]  /*3480*/  PRMT R9, R2, 0x7610, R9 ;  /* 0x0000761002097816 */ /* 0x001fe20000000009 */
[----:B------:R-:W-:Y:S01]  /*3490*/  FMUL.FTZ R2, R0, R6 ;  /* 0x0000000600027220 */ /* 0x000fe20000410000 */
[----:B------:R-:W-:Y:S01]  /*34a0*/  IADD3 R6, P0, PT, R25, R10, RZ ;  /* 0x0000000a19067210 */ /* 0x000fe20007f1e0ff */
[----:B------:R-:W-:-:S02]  /*34b0*/  IMAD.U32 R8, RZ, RZ, UR6 ;  /* 0x00000006ff087e24 */ /* 0x000fc4000f8e00ff */
[----:B------:R0:W-:Y:S01]  /*34c0*/  STG.E.U16 desc[UR16][R10.64], R9 ;  /* 0x000000090a007986 */ /* 0x0001e2000c101510 */
[----:B------:R-:W-:Y:S01]  /*34d0*/  F2FP.F16.F32.PACK_AB R2, RZ, R2 ;  /* 0x00000002ff02723e */ /* 0x000fe200000000ff */
[----:B------:R-:W-:Y:S01]  /*34e0*/  IMAD.X R7, R23, 0x1, R11, P0 ;  /* 0x0000000117077824 */ /* 0x000fe200000e060b */
[----:B------:R-:W-:-:S04]  /*34f0*/  IADD3 R26, P0, PT, R25, R6, RZ ;  /* 0x00000006191a7210 */ /* 0x000fc80007f1e0ff */
[----:B------:R2:W-:Y:S01]  /*3500*/  STG.E.U16 desc[UR16][R6.64], R2 ;  /* 0x0000000206007986 */ /* 0x0005e2000c101510 */
[----:B------:R-:W-:Y:S02]  /*3510*/  IMAD.X R27, R23, 0x1, R7, P0 ;  /* 0x00000001171b7824 */ /* 0x000fe400000e0607 */
[----:B0-----:R-:W-:Y:S01]  /*3520*/  IMAD.MOV.U32 R9, RZ, RZ, RZ ;  /* 0x000000ffff097224 */ /* 0x001fe200078e00ff */
[----:B------:R-:W-:Y:S01]  /*3530*/  PRMT R11, R12, 0x7610, R11 ;  /* 0x000076100c0b7816 */ /* 0x000fe2000000000b */
[C---:B------:R-:W-:Y:S01]  /*3540*/  IMAD.WIDE.U32 R8, R3.reuse, UR6, R8 ;  /* 0x0000000603087c25 */ /* 0x040fe2000f8e0008 */
[----:B------:R-:W-:-:S03]  /*3550*/  IADD3 R3, P0, PT, R3, 0x4, RZ ;  /* 0x0000000403037810 */ /* 0x000fc60007f1e0ff */
[----:B------:R2:W-:Y:S01]  /*3560*/  STG.E.U16 desc[UR16][R26.64], R11 ;  /* 0x0000000b1a007986 */ /* 0x0005e2000c101510 */
[----:B------:R-:W-:Y:S01]  /*3570*/  IMAD R12, R32, UR6, R9 ;  /* 0x00000006200c7c24 */ /* 0x000fe2000f8e0209 */
[----:B------:R-:W-:Y:S01]  /*3580*/  IADD3 R13, P1, P2, R8, UR6, R25 ;  /* 0x00000006080d7c10 */ /* 0x000fe2000fa3e019 */
[----:B------:R-:W-:Y:S01]  /*3590*/  IMAD.X R32, RZ, RZ, R32, P0 ;  /* 0x000000ffff207224 */ /* 0x000fe200000e0620 */
[----:B------:R-:W-:Y:S02]  /*35a0*/  ISETP.NE.U32.AND P0, PT, R3, R20, PT ;  /* 0x000000140300720c */ /* 0x000fe40003f05070 */
[----:B------:R-:W-:Y:S02]  /*35b0*/  IADD3.X R12, PT, PT, RZ, R12, R23, P1, P2 ;  /* 0x0000000cff0c7210 */ /* 0x000fe40000fe4417 */
[----:B------:R-:W-:-:S13]  /*35c0*/  ISETP.NE.AND.EX P0, PT, R32, R21, PT, P0 ;  /* 0x000000152000720c */ /* 0x000fda0003f05300 */
[----:B--2---:R-:W-:Y:S05]  /*35d0*/  @P0 BRA `(.L_x_238) ;  /* 0xfffffffc00640947 */ /* 0x004fea000383ffff */
[----:B------:R-:W-:Y:S05]  /*35e0*/  BSYNC.RECONVERGENT B0 ;  /* 0x0000000000007941 */ /* 0x000fea0003800200 */
.L_x_237:
[----:B------:R-:W-:Y:S02]  /*35f0*/  IMAD.MOV.U32 R2, RZ, RZ, R20 ;  /* 0x000000ffff027224 */ /* 0x000fe400078e0014 */
[----:B------:R-:W-:-:S07]  /*3600*/  IMAD.MOV.U32 R22, RZ, RZ, R21 ;  /* 0x000000ffff167224 */ /* 0x000fce00078e0015 */
.L_x_228:
[----:B------:R-:W-:Y:S05]  /*3610*/  BSYNC.RECONVERGENT B1 ;  /* 0x0000000000017941 */ /* 0x000fea0003800200 */
.L_x_227:
[----:B------:R-:W-:-:S04]  /*3620*/  ISETP.NE.U32.AND P0, PT, R19, RZ, PT ;  /* 0x000000ff1300720c */ /* 0x000fc80003f05070 */
[----:B------:R-:W-:-:S13]  /*3630*/  ISETP.NE.AND.EX P0, PT, RZ, RZ, PT, P0 ;  /* 0x000000ffff00720c */ /* 0x000fda0003f05300 */
[----:B------:R-:W-:Y:S05]  /*3640*/  @!P0 BRA `(.L_x_226) ;  /* 0x0000000000888947 */ /* 0x000fea0003800000 */
[C---:B------:R-:W-:Y:S01]  /*3650*/  IMAD.U32 R23, R2.reuse, 0x4, R1 ;  /* 0x0000000402177824 */ /* 0x040fe200078e0001 */
[----:B------:R-:W2:Y:S04]  /*3660*/  LDC.64 R6, c[0x0][0x380] ;  /* 0x0000e000ff067b82 */ /* 0x000ea80000000a00 */
[----:B0-----:R-:W1:Y:S01]  /*3670*/  LDL.64 R8, [R23] ;  /* 0x0000000017087983 */ /* 0x001e620000100a00 */
[----:B------:R-:W-:Y:S02]  /*3680*/  IADD3 R13, P0, PT, R13, R4, RZ ;  /* 0x000000040d0d7210 */ /* 0x000fe40007f1e0ff */
[----:B------:R-:W-:-:S03]  /*3690*/  IADD3 R3, P1, PT, R2, 0x1, RZ ;  /* 0x0000000102037810 */ /* 0x000fc60007f3e0ff */
[----:B------:R-:W-:Y:S02]  /*36a0*/  IMAD.X R12, R12, 0x1, R31, P0 ;  /* 0x000000010c0c7824 */ /* 0x000fe400000e061f */
[----:B------:R-:W-:Y:S01]  /*36b0*/  IMAD.X R2, RZ, RZ, R22, P1 ;  /* 0x000000ffff027224 */ /* 0x000fe200008e0616 */
[----:B--2---:R-:W-:-:S04]  /*36c0*/  LEA R10, P0, R13, R6, 0x1 ;  /* 0x000000060d0a7211 */ /* 0x004fc800078008ff */
[----:B------:R-:W-:Y:S02]  /*36d0*/  LEA.HI.X R11, R13, R7, R12, 0x1, P0 ;  /* 0x000000070d0b7211 */ /* 0x000fe400000f0c0c */
[----:B------:R-:W-:-:S04]  /*36e0*/  ISETP.NE.U32.AND P0, PT, R19, 0x1, PT ;  /* 0x000000011300780c */ /* 0x000fc80003f05070 */
[----:B------:R-:W-:Y:S01]  /*36f0*/  ISETP.NE.AND.EX P0, PT, RZ, RZ, PT, P0 ;  /* 0x000000ffff00720c */ /* 0x000fe20003f05300 */
[----:B-1----:R-:W-:-:S05]  /*3700*/  FMUL.FTZ R8, R0, R8 ;  /* 0x0000000800087220 */ /* 0x002fca0000410000 */
[----:B------:R-:W-:-:S05]  /*3710*/  F2FP.F16.F32.PACK_AB R8, RZ, R8 ;  /* 0x00000008ff08723e */ /* 0x000fca00000000ff */
[----:B------:R3:W-:Y:S02]  /*3720*/  STG.E.U16 desc[UR16][R10.64], R8 ;  /* 0x000000080a007986 */ /* 0x0007e4000c101510 */
[----:B------:R-:W-:Y:S05]  /*3730*/  @!P0 BRA `(.L_x_226) ;  /* 0x00000000004c8947 */ /* 0x000fea0003800000 */
[----:B------:R-:W-:-:S04]  /*3740*/  ISETP.NE.U32.AND P0, PT, R19, 0x2, PT ;  /* 0x000000021300780c */ /* 0x000fc80003f05070 */
[----:B------:R-:W-:-:S13]  /*3750*/  ISETP.NE.AND.EX P0, PT, RZ, RZ, PT, P0 ;  /* 0x000000ffff00720c */ /* 0x000fda0003f05300 */
[----:B------:R-:W2:Y:S01]  /*3760*/  @P0 LDL R5, [R23+0x8] ;  /* 0x0000080017050983 */ /* 0x000ea20000100800 */
[----:B------:R-:W-:Y:S02]  /*3770*/  IMAD.MOV.U32 R30, RZ, RZ, R4 ;  /* 0x000000ffff1e7224 */ /* 0x000fe400078e0004 */
[----:B------:R-:W-:Y:S01]  /*3780*/  FMUL.FTZ R9, R0, R9 ;  /* 0x0000000900097220 */ /* 0x000fe20000410000 */
[----:B---3--:R-:W-:Y:S02]  /*3790*/  IMAD R11, R2, UR6, RZ ;  /* 0x00000006020b7c24 */ /* 0x008fe4000f8e02ff */
[----:B------:R-:W-:Y:S02]  /*37a0*/  IMAD.WIDE.U32 R2, R3, UR6, R30 ;  /* 0x0000000603027c25 */ /* 0x000fe4000f8e001e */
[----:B------:R-:W-:Y:S02]  /*37b0*/  F2FP.F16.F32.PACK_AB R9, RZ, R9 ;  /* 0x00000009ff09723e */ /* 0x000fe400000000ff */
[----:B------:R-:W-:Y:S01]  /*37c0*/  IMAD.IADD R3, R3, 0x1, R11 ;  /* 0x0000000103037824 */ /* 0x000fe200078e020b */
[----:B------:R-:W-:Y:S01]  /*37d0*/  LEA R6, P1, R2, R6, 0x1 ;  /* 0x0000000602067211 */ /* 0x000fe200078208ff */
[----:B------:R-:W-:-:S03]  /*37e0*/  IMAD.U32 R11, RZ, RZ, UR6 ;  /* 0x00000006ff0b7e24 */ /* 0x000fc6000f8e00ff */
[----:B------:R-:W-:Y:S01]  /*37f0*/  LEA.HI.X R7, R2, R7, R3, 0x1, P1 ;  /* 0x0000000702077211 */ /* 0x000fe200008f0c03 */
[----:B------:R-:W-:Y:S01]  /*3800*/  IMAD.U32 R3, RZ, RZ, UR6 ;  /* 0x00000006ff037e24 */ /* 0x000fe2000f8e00ff */
[----:B------:R-:W-:-:S03]  /*3810*/  @P0 LEA R2, P1, R11, R6, 0x1 ;  /* 0x000000060b020211 */ /* 0x000fc600078208ff */
[----:B------:R4:W-:Y:S01]  /*3820*/  STG.E.U16 desc[UR16][R6.64], R9 ;  /* 0x0000000906007986 */ /* 0x0009e2000c101510 */
[----:B------:R-:W-:Y:S01]  /*3830*/  @P0 LEA.HI.X R3, R3, R7, RZ, 0x1, P1 ;  /* 0x0000000703030211 */ /* 0x000fe200008f0cff */
[----:B--2---:R-:W-:-:S05]  /*3840*/  @P0 FMUL.FTZ R5, R0, R5 ;  /* 0x0000000500050220 */ /* 0x004fca0000410000 */
[----:B------:R-:W-:-:S05]  /*3850*/  @P0 F2FP.F16.F32.PACK_AB R5, RZ, R5 ;  /* 0x00000005ff05023e */ /* 0x000fca00000000ff */
[----:B------:R4:W-:Y:S02]  /*3860*/  @P0 STG.E.U16 desc[UR16][R2.64], R5 ;  /* 0x0000000502000986 */ /* 0x0009e4000c101510 */
.L_x_226:
[----:B------:R-:W-:Y:S05]  /*3870*/  BSYNC.RECONVERGENT B2 ;  /* 0x0000000000027941 */ /* 0x000fea0003800200 */
.L_x_225:
[----:B------:R-:W-:Y:S05]  /*3880*/  WARPSYNC.ALL ;  /* 0x0000000000007948 */ /* 0x000fea0003800000 */
[----:B------:R-:W5:Y:S01]  /*3890*/  LDCU UR12, c[0x0][0x3a8] ;  /* 0x00007500ff0c77ac */ /* 0x000f620008000800 */
[----:B------:R-:W0:Y:S01]  /*38a0*/  LDCU UR13, c[0x0][0x3a8] ;  /* 0x00007500ff0d77ac */ /* 0x000e220008000800 */
[----:B------:R-:W-:-:S04]  /*38b0*/  UIADD3 UR11, UP0, UPT, UR19, UR11, URZ ;  /* 0x0000000b130b7290 */ /* 0x000fc8000ff1e0ff */
[----:B------:R-:W-:Y:S02]  /*38c0*/  UIADD3.X UR5, UPT, UPT, URZ, UR5, URZ, UP0, !UPT ;  /* 0x00000005ff057290 */ /* 0x000fe400087fe4ff */
[----:B-----5:R-:W-:Y:S02]  /*38d0*/  USHF.R.S32.HI UR12, URZ, 0x1f, UR12 ;  /* 0x0000001fff0c7899 */ /* 0x020fe4000801140c */
[----:B0-----:R-:W-:-:S04]  /*38e0*/  UISETP.GE.U32.AND UP0, UPT, UR11, UR13, UPT ;  /* 0x0000000d0b00728c */ /* 0x001fc8000bf06070 */
[----:B------:R-:W-:-:S09]  /*38f0*/  UISETP.GE.AND.EX UP0, UPT, UR5, UR12, UPT, UP0 ;  /* 0x0000000c0500728c */ /* 0x000fd2000bf06300 */
[----:B------:R-:W-:Y:S05]  /*3900*/  BRA.U !UP0, `(.L_x_239) ;  /* 0xffffffcd088c7547 */ /* 0x000fea000b83ffff */
[----:B------:R-:W-:Y:S05]  /*3910*/  EXIT ;  /* 0x000000000000794d */ /* 0x000fea0003800000 */
        .weak           $__internal_1_$__cuda_sm20_div_u64
        .type           $__internal_1_$__cuda_sm20_div_u64,@function
        .size           $__internal_1_$__cuda_sm20_div_u64,(.L_x_682 - $__internal_1_$__cuda_sm20_div_u64)
$__internal_1_$__cuda_sm20_div_u64:
[----:B------:R-:W-:Y:S02]  /*3920*/  UMOV UR7, URZ ;  /* 0x000000ff00077c82 */ /* 0x000fe40008000000 */
[----:B------:R-:W0:Y:S08]  /*3930*/  I2F.U64.RP R5, UR6 ;  /* 0x0000000600057d12 */ /* 0x000e300008309000 */
[----:B0-----:R-:W0:Y:S02]  /*3940*/  MUFU.RCP R5, R5 ;  /* 0x0000000500057308 */ /* 0x001e240000001000 */
[----:B0-----:R-:W-:-:S06]  /*3950*/  VIADD R6, R5, 0x1ffffffe ;  /* 0x1ffffffe05067836 */ /* 0x001fcc0000000000 */
        /* <DEDUP_REMOVED lines=24> */
[----:B------:R-:W-:-:S03]  /*3ae0*/  IADD3 R9, P2, PT, R10, R9, RZ ;  /* 0x000000090a097210 */ /* 0x000fc60007f5e0ff */
[----:B------:R-:W-:Y:S02]  /*3af0*/  IMAD.X R5, R6, 0x1, R5, P0 ;  /* 0x0000000106057824 */ /* 0x000fe400000e0605 */
        /* <DEDUP_REMOVED lines=12> */
[----:B------:R-:W-:Y:S02]  /*3bc0*/  IADD3 R7, P2, PT, R8, 0x1, RZ ;  /* 0x0000000108077810 */ /* 0x000fe40007f5e0ff */
[----:B------:R-:W-:Y:S01]  /*3bd0*/  IADD3 R2, P1, PT, R9, -UR6, RZ ;  /* 0x8000000609027c10 */ /* 0x000fe2000ff3e0ff */
[----:B------:R-:W-:Y:S01]  /*3be0*/  IMAD.X R10, R3, 0x1, ~R10, P0 ;  /* 0x00000001030a7824 */ /* 0x000fe200000e0e0a */
[----:B------:R-:W-:Y:S01]  /*3bf0*/  ISETP.GE.U32.AND P0, PT, R9, UR6, PT ;  /* 0x0000000609007c0c */ /* 0x000fe2000bf06070 */
[----:B------:R-:W-:-:S03]  /*3c00*/  IMAD.X R6, RZ, RZ, R5, P2 ;  /* 0x000000ffff067224 */ /* 0x000fc600010e0605 */
[C---:B------:R-:W-:Y:S02]  /*3c10*/  ISETP.GE.U32.AND.EX P0, PT, R10.reuse, RZ, PT, P0 ;  /* 0x000000ff0a00720c */ /* 0x040fe40003f06100 */
[----:B------:R-:W-:Y:S02]  /*3c20*/  IADD3.X R3, PT, PT, R10, -0x1, RZ, P1, !PT ;  /* 0xffffffff0a037810 */ /* 0x000fe40000ffe4ff */
[----:B------:R-:W-:Y:S02]  /*3c30*/  SEL R2, R2, R9, P0 ;  /* 0x0000000902027207 */ /* 0x000fe40000000000 */
[----:B------:R-:W-:Y:S02]  /*3c40*/  SEL R7, R7, R8, P0 ;  /* 0x0000000807077207 */ /* 0x000fe40000000000 */
[----:B------:R-:W-:Y:S02]  /*3c50*/  SEL R3, R3, R10, P0 ;  /* 0x0000000a03037207 */ /* 0x000fe40000000000 */
[----:B------:R-:W-:Y:S01]  /*3c60*/  SEL R6, R6, R5, P0 ;  /* 0x0000000506067207 */ /* 0x000fe20000000000 */
[----:B------:R-:W-:Y:S01]  /*3c70*/  IMAD.MOV.U32 R5, RZ, RZ, 0x0 ;  /* 0x00000000ff057424 */ /* 0x000fe200078e00ff */
[----:B------:R-:W-:-:S02]  /*3c80*/  ISETP.GE.U32.AND P0, PT, R2, UR6, PT ;  /* 0x0000000602007c0c */ /* 0x000fc4000bf06070 */
[----:B------:R-:W-:Y:S02]  /*3c90*/  IADD3 R2, P2, PT, R7, 0x1, RZ ;  /* 0x0000000107027810 */ /* 0x000fe40007f5e0ff */
[----:B------:R-:W-:Y:S02]  /*3ca0*/  ISETP.GE.U32.AND.EX P0, PT, R3, RZ, PT, P0 ;  /* 0x000000ff0300720c */ /* 0x000fe40003f06100 */
[----:B------:R-:W-:Y:S01]  /*3cb0*/  ISETP.NE.U32.AND P1, PT, RZ, UR6, PT ;  /* 0x00000006ff007c0c */ /* 0x000fe2000bf25070 */
[----:B------:R-:W-:Y:S01]  /*3cc0*/  IMAD.X R3, RZ, RZ, R6, P2 ;  /* 0x000000ffff037224 */ /* 0x000fe200010e0606 */
[----:B------:R-:W-:Y:S02]  /*3cd0*/  SEL R2, R2, R7, P0 ;  /* 0x0000000702027207 */ /* 0x000fe40000000000 */
[----:B------:R-:W-:Y:S02]  /*3ce0*/  ISETP.NE.AND.EX P1, PT, RZ, RZ, PT, P1 ;  /* 0x000000ffff00720c */ /* 0x000fe40003f25310 */
[----:B------:R-:W-:-:S02]  /*3cf0*/  SEL R3, R3, R6, P0 ;  /* 0x0000000603037207 */ /* 0x000fc40000000000 */
[----:B------:R-:W-:Y:S02]  /*3d00*/  SEL R2, R2, 0xffffffff, P1 ;  /* 0xffffffff02027807 */ /* 0x000fe40000800000 */
[----:B------:R-:W-:Y:S01]  /*3d10*/  SEL R3, R3, 0xffffffff, P1 ;  /* 0xffffffff03037807 */ /* 0x000fe20000800000 */
[----:B------:R-:W-:Y:S06]  /*3d20*/  RET.REL.NODEC R4 `(_ZN17fastertransformer14softmax_kernelI6__halfS1_Li2EEEvPT_PKT0_PKS2_S8_iiiif) ;  /* 0xffffffc004b47950 */ /* 0x000fec0003c3ffff */
.L_x_240:
        /* <DEDUP_REMOVED lines=13> */
.L_x_682:


//--------------------- .text._ZN17fastertransformer14softmax_kernelI6__halfS1_Li4EEEvPT_PKT0_PKS2_S8_iiiif --------------------------
	.section	.text._ZN17fastertransformer14softmax_kernelI6__halfS1_Li4EEEvPT_PKT0_PKS2_S8_iiiif,"ax",@progbits
	.align	128
        .global         _ZN17fastertransformer14softmax_kernelI6__halfS1_Li4EEEvPT_PKT0_PKS2_S8_iiiif
        .type           _ZN17fastertransformer14softmax_kernelI6__halfS1_Li4EEEvPT_PKT0_PKS2_S8_iiiif,@function
        .size           _ZN17fastertransformer14softmax_kernelI6__halfS1_Li4EEEvPT_PKT0_PKS2_S8_iiiif,(.L_x_683 - _ZN17fastertransformer14softmax_kernelI6__halfS1_Li4EEEvPT_PKT0_PKS2_S8_iiiif)
        .other          _ZN17fastertransformer14softmax_kernelI6__halfS1_Li4EEEvPT_PKT0_PKS2_S8_iiiif,@"STO_CUDA_ENTRY STV_DEFAULT"
_ZN17fastertransformer14softmax_kernelI6__halfS1_Li4EEEvPT_PKT0_PKS2_S8_iiiif:
.text._ZN17fastertransformer14softmax_kernelI6__halfS1_Li4EEEvPT_PKT0_PKS2_S8_iiiif:
        /* <DEDUP_REMOVED lines=33> */
[----:B0-----:R-:W-:-:S03]  /*0210*/  IADD3 R4, P1, PT, R6, UR10, RZ ;  /* 0x0000000a06047c10 */ /* 0x001fc6000ff3e0ff */
[----:B------:R-:W-:Y:S01]  /*0220*/  UIADD3 UR5, UPT, UPT, UR5, UR7, URZ ;  /* 0x0000000705057290 */ /* 0x000fe2000fffe0ff */
[C---:B------:R-:W-:Y:S01]  /*0230*/  ISETP.GT.U32.AND P0, PT, R4.reuse, UR11, PT ;  /* 0x0000000b04007c0c */ /* 0x040fe2000bf04070 */
[----:B------:R-:W-:Y:S01]  /*0240*/  IMAD.X R8, RZ, RZ, RZ, P1 ;  /* 0x000000ffff087224 */ /* 0x000fe200008e06ff */
[----:B------:R-:W-:Y:S01]  /*0250*/  ISETP.GE.U32.AND P1, PT, R4, UR11, PT ;  /* 0x0000000b04007c0c */ /* 0x000fe2000bf26070 */
[----:B------:R-:W-:Y:S02]  /*0260*/  UIMAD UR5, UR5, UR8, URZ ;  /* 0x00000008050572a4 */ /* 0x000fe4000f8e02ff */
        /* <DEDUP_REMOVED lines=8> */
[----:B------:R-:W-:-:S02]  /*02f0*/  @UP0 UMOV UR4, UR6 ;  /* 0x0000000600040c82 */ /* 0x000fc40008000000 */
[----:B------:R-:W-:Y:S02]  /*0300*/  IADD3 R2, P1, P3, R3, -R4, -R0 ;  /* 0x8000000403027210 */ /* 0x000fe40007b3e800 */
[----:B------:R-:W-:-:S04]  /*0310*/  SEL R3, R8, UR20, P0 ;  /* 0x0000001408037c07 */ /* 0x000fc80008000000 */
        /* <DEDUP_REMOVED lines=24> */
.L_x_242:
[----:B------:R-:W-:-:S07]  /*04a0*/  MOV R4, 0x4c0 ;  /* 0x000004c000047802 */ /* 0x000fce0000000f00 */
[----:B------:R-:W-:Y:S05]  /*04b0*/  CALL.REL.NOINC `($__internal_2_$__cuda_sm20_div_u64) ;  /* 0x0000003000d07944 */ /* 0x000fea0003c00000 */
.L_x_243:
[----:B------:R-:W-:Y:S05]  /*04c0*/  BSYNC.RECONVERGENT B0 ;  /* 0x0000000000007941 */ /* 0x000fea0003800200 */
.L_x_241:
[----:B------:R-:W0:Y:S01]  /*04d0*/  I2F.U32.RP R8, UR10 ;  /* 0x0000000a00087d06 */ /* 0x000e220008209000 */
[----:B------:R-:W1:Y:S01]  /*04e0*/  LDCU.64 UR6, c[0x0][0x3a8] ;  /* 0x00007500ff0677ac */ /* 0x000e620008000a00 */
[----:B------:R-:W-:Y:S01]  /*04f0*/  IMAD.U32 R4, RZ, RZ, UR20 ;  /* 0x00000014ff047e24 */ /* 0x000fe2000f8e00ff */
[----:B------:R-:W-:Y:S01]  /*0500*/  ISETP.NE.U32.AND P2, PT, RZ, UR10, PT ;  /* 0x0000000aff007c0c */ /* 0x000fe2000bf45070 */
[----:B------:R-:W-:Y:S01]  /*0510*/  UIMAD UR15, UR21, UR13, URZ ;  /* 0x0000000d150f72a4 */ /* 0x000fe2000f8e02ff */
[----:B------:R-:W2:Y:S01]  /*0520*/  LDCU UR22, c[0x0][0x370] ;  /* 0x00006e00ff1677ac */ /* 0x000ea20008000800 */
[----:B------:R-:W-:Y:S01]  /*0530*/  UMOV UR14, UR12 ;  /* 0x0000000c000e7c82 */ /* 0x000fe20008000000 */
[----:B------:R-:W-:Y:S01]  /*0540*/  UMOV UR5, URZ ;  /* 0x000000ff00057c82 */ /* 0x000fe20008000000 */
[----:B0-----:R-:W0:Y:S01]  /*0550*/  MUFU.RCP R8, R8 ;  /* 0x0000000800087308 */ /* 0x001e220000001000 */
[----:B-1----:R-:W-:Y:S01]  /*0560*/  IADD3 R7, P0, PT, -R6, UR7, RZ ;  /* 0x0000000706077c10 */ /* 0x002fe2000ff1e1ff */
[----:B------:R-:W-:-:S03]  /*0570*/  UIMAD.WIDE.U32 UR6, UR13, UR6, URZ ;  /* 0x000000060d0672a5 */ /* 0x000fc6000f8e00ff */
[----:B------:R-:W-:Y:S01]  /*0580*/  IADD3.X R4, PT, PT, R4, -0x1, RZ, P0, !PT ;  /* 0xffffffff04047810 */ /* 0x000fe200007fe4ff */
[----:B------:R-:W-:Y:S01]  /*0590*/  UIADD3 UR15, UPT, UPT, UR7, UR15, URZ ;  /* 0x0000000f070f7290 */ /* 0x000fe2000fffe0ff */
[----:B------:R-:W-:-:S04]  /*05a0*/  ISETP.GT.U32.AND P0, PT, R7, UR10, PT ;  /* 0x0000000a07007c0c */ /* 0x000fc8000bf04070 */
[----:B------:R-:W-:Y:S01]  /*05b0*/  ISETP.GT.AND.EX P0, PT, R4, RZ, PT, P0 ;  /* 0x000000ff0400720c */ /* 0x000fe20003f04300 */
[----:B------:R-:W-:Y:S02]  /*05c0*/  IMAD.MOV.U32 R4, RZ, RZ, RZ ;  /* 0x000000ffff047224 */ /* 0x000fe400078e00ff */
[----:B0-----:R-:W-:Y:S01]  /*05d0*/  VIADD R5, R8, 0xffffffe ;  /* 0x0ffffffe08057836 */ /* 0x001fe20000000000 */
[----:B------:R-:W-:-:S05]  /*05e0*/  SEL R7, R7, UR10, P0 ;  /* 0x0000000a07077c07 */ /* 0x000fca0008000000 */
[----:B------:R-:W0:Y:S02]  /*05f0*/  F2I.FTZ.U32.TRUNC.NTZ R5, R5 ;  /* 0x0000000500057305 */ /* 0x000e24000021f000 */
[----:B0-----:R-:W-:-:S04]  /*0600*/  IMAD.MOV R9, RZ, RZ, -R5 ;  /* 0x000000ffff097224 */ /* 0x001fc800078e0a05 */
[----:B------:R-:W-:-:S04]  /*0610*/  IMAD R9, R9, UR10, RZ ;  /* 0x0000000a09097c24 */ /* 0x000fc8000f8e02ff */
[----:B------:R-:W-:-:S04]  /*0620*/  IMAD.HI.U32 R9, R5, R9, R4 ;  /* 0x0000000905097227 */ /* 0x000fc800078e0004 */
[----:B------:R-:W-:-:S04]  /*0630*/  VIADD R4, R7, 0xffffffff ;  /* 0xffffffff07047836 */ /* 0x000fc80000000000 */
        /* <DEDUP_REMOVED lines=8> */
[----:B------:R-:W-:-:S10]  /*06c0*/  IMAD.X R2, RZ, RZ, R3, P0 ;  /* 0x000000ffff027224 */ /* 0x000fd400000e0603 */
[----:B------:R-:W-:Y:S01]  /*06d0*/  @P1 VIADD R7, R7, 0x1 ;  /* 0x0000000107071836 */ /* 0x000fe20000000000 */
[----:B------:R-:W-:-:S04]  /*06e0*/  @!P2 LOP3.LUT R7, RZ, UR10, RZ, 0x33, !PT ;  /* 0x0000000aff07ac12 */ /* 0x000fc8000f8e33ff */
[----:B------:R-:W-:-:S04]  /*06f0*/  IADD3 R4, P1, PT, R7, 0x1, RZ ;  /* 0x0000000107047810 */ /* 0x000fc80007f3e0ff */
[C---:B------:R-:W-:Y:S01]  /*0700*/  LOP3.LUT R3, R4.reuse, 0x3, RZ, 0xc0, !PT ;  /* 0x0000000304037812 */ /* 0x040fe200078ec0ff */
[----:B------:R-:W-:Y:S01]  /*0710*/  IMAD.X R5, RZ, RZ, RZ, P1 ;  /* 0x000000ffff057224 */ /* 0x000fe200008e06ff */
[----:B------:R-:W-:-:S04]  /*0720*/  LOP3.LUT R4, R4, 0xfffffffc, RZ, 0xc0, !PT ;  /* 0xfffffffc04047812 */ /* 0x000fc800078ec0ff */
[----:B--2---:R-:W-:-:S07]  /*0730*/  LOP3.LUT R5, R5, 0x1, RZ, 0xc0, !PT ;  /* 0x0000000105057812 */ /* 0x004fce00078ec0ff */
.L_x_274:
[----:B0-----:R-:W0:Y:S01]  /*0740*/  LDCU UR28, c[0x0][0x3ac] ;  /* 0x00007580ff1c77ac */ /* 0x001e220008000800 */
[----:B------:R-:W-:Y:S01]  /*0750*/  BSSY.RECONVERGENT B0, `(.L_x_244) ;  /* 0x00000e0000007945 */ /* 0x000fe20003800200 */
[----:B---3--:R-:W-:Y:S01]  /*0760*/  IMAD.MOV.U32 R20, RZ, RZ, -0x1f528714 ;  /* 0xe0ad78ecff147424 */ /* 0x008fe200078e00ff */
[----:B-1----:R-:W1:Y:S01]  /*0770*/  LDCU UR23, c[0x0][0x3b0] ;  /* 0x00007600ff1777ac */ /* 0x002e620008000800 */
[----:B--2---:R-:W2:Y:S01]  /*0780*/  LDCU.64 UR24, c[0x0][0x388] ;  /* 0x00007100ff1877ac */ /* 0x004ea20008000a00 */
[----:B------:R-:W3:Y:S01]  /*0790*/  LDCU.64 UR26, c[0x0][0x390] ;  /* 0x00007200ff1a77ac */ /* 0x000ee20008000a00 */
[----:B0-----:R-:W-:-:S13]  /*07a0*/  ISETP.GE.AND P1, PT, R6, UR28, PT ;  /* 0x0000001c06007c0c */ /* 0x001fda000bf26270 */
[----:B-1234-:R-:W-:Y:S05]  /*07b0*/  @P1 BRA `(.L_x_245) ;  /* 0x0000000c00641947 */ /* 0x01efea0003800000 */
[----:B------:R-:W-:Y:S01]  /*07c0*/  UIADD3 UR19, UP0, UPT, UR14, UR8, URZ ;  /* 0x000000080e137290 */ /* 0x000fe2000ff1e0ff */
[----:B------:R-:W-:Y:S01]  /*07d0*/  ISETP.GE.U32.AND P0, PT, R0, 0x3, PT ;  /* 0x000000030000780c */ /* 0x000fe20003f06070 */
[----:B------:R-:W-:Y:S01]  /*07e0*/  UIADD3 UR18, UP1, UPT, UR14, UR6, URZ ;  /* 0x000000060e127290 */ /* 0x000fe2000ff3e0ff */
[----:B------:R-:W-:Y:S01]  /*07f0*/  IMAD.U32 R14, RZ, RZ, UR28 ;  /* 0x0000001cff0e7e24 */ /* 0x000fe2000f8e00ff */
[----:B------:R-:W-:Y:S01]  /*0800*/  UIADD3.X UR13, UPT, UPT, UR5, UR11, URZ, UP0, !UPT ;  /* 0x0000000b050d7290 */ /* 0x000fe200087fe4ff */
[----:B------:R-:W-:Y:S01]  /*0810*/  ISETP.GE.U32.AND.EX P0, PT, R2, RZ, PT, P0 ;  /* 0x000000ff0200720c */ /* 0x000fe20003f06100 */
[----:B------:R-:W-:Y:S01]  /*0820*/  UIADD3.X UR12, UPT, UPT, UR5, UR15, URZ, UP1, !UPT ;  /* 0x0000000f050c7290 */ /* 0x000fe20008ffe4ff */
[C---:B------:R-:W-:Y:S01]  /*0830*/  IMAD.WIDE.U32 R12, R14.reuse, UR19, RZ ;  /* 0x000000130e0c7c25 */ /* 0x040fe2000f8e00ff */
[----:B------:R-:W-:Y:S01]  /*0840*/  UIMAD UR13, UR13, UR28, URZ ;  /* 0x0000001c0d0d72a4 */ /* 0x000fe2000f8e02ff */
[----:B------:R-:W-:Y:S01]  /*0850*/  BSSY.RECONVERGENT B1, `(.L_x_246) ;  /* 0x0000076000017945 */ /* 0x000fe20003800200 */
[----:B------:R-:W-:Y:S01]  /*0860*/  UIMAD UR12, UR12, UR28, URZ ;  /* 0x0000001c0c0c72a4 */ /* 0x000fe2000f8e02ff */
[----:B------:R-:W-:Y:S01]  /*0870*/  IMAD.WIDE.U32 R14, R14, UR18, RZ ;  /* 0x000000120e0e7c25 */ /* 0x000fe2000f8e00ff */
[----:B------:R-:W-:-:S02]  /*0880*/  UIMAD UR13, UR20, UR19, UR13 ;  /* 0x00000013140d72a4 */ /* 0x000fc4000f8e020d */
[----:B------:R-:W-:Y:S01]  /*0890*/  UIMAD UR12, UR20, UR18, UR12 ;  /* 0x00000012140c72a4 */ /* 0x000fe2000f8e020c */
[----:B------:R-:W-:Y:S02]  /*08a0*/  IMAD.MOV.U32 R20, RZ, RZ, -0x1f528714 ;  /* 0xe0ad78ecff147424 */ /* 0x000fe400078e00ff */
[----:B------:R-:W-:Y:S02]  /*08b0*/  IMAD.MOV.U32 R24, RZ, RZ, RZ ;  /* 0x000000ffff187224 */ /* 0x000fe400078e00ff */
[----:B------:R-:W-:Y:S02]  /*08c0*/  VIADD R18, R13, UR13 ;  /* 0x0000000d0d127c36 */ /* 0x000fe40008000000 */
[----:B------:R-:W-:Y:S02]  /*08d0*/  VIADD R19, R15, UR12 ;  /* 0x0000000c0f137c36 */ /* 0x000fe40008000000 */
[----:B------:R-:W-:Y:S02]  /*08e0*/  IMAD.MOV.U32 R21, RZ, RZ, RZ ;  /* 0x000000ffff157224 */ /* 0x000fe400078e00ff */
[----:B------:R-:W-:-:S02]  /*08f0*/  IMAD.MOV.U32 R25, RZ, RZ, R6 ;  /* 0x000000ffff197224 */ /* 0x000fc400078e0006 */
[----:B------:R-:W-:Y:S01]  /*0900*/  IMAD.MOV.U32 R26, RZ, RZ, RZ ;  /* 0x000000ffff1a7224 */ /* 0x000fe200078e00ff */
[----:B------:R-:W-:Y:S06]  /*0910*/  @!P0 BRA `(.L_x_247) ;  /* 0x0000000400a48947 */ /* 0x000fec0003800000 */
[----:B------:R-:W0:Y:S01]  /*0920*/  LDCU.64 UR12, c[0x0][0x398] ;  /* 0x00007300ff0c77ac */ /* 0x000e220008000a00 */
[----:B------:R-:W-:Y:S01]  /*0930*/  IADD3 R23, P2, PT, R0, 0x1, RZ ;  /* 0x0000000100177810 */ /* 0x000fe20007f5e0ff */
[----:B------:R-:W-:Y:S01]  /*0940*/  BSSY.RECONVERGENT B2, `(.L_x_248) ;  /* 0x0000065000027945 */ /* 0x000fe20003800200 */
[----:B------:R-:W-:Y:S02]  /*0950*/  IMAD.MOV.U32 R20, RZ, RZ, -0x1f528714 ;  /* 0xe0ad78ecff147424 */ /* 0x000fe400078e00ff */
[----:B------:R-:W-:Y:S01]  /*0960*/  IMAD.MOV.U32 R22, RZ, RZ, RZ ;  /* 0x000000ffff167224 */ /* 0x000fe200078e00ff */
[----:B------:R-:W-:Y:S01]  /*0970*/  LOP3.LUT R23, R23, 0xfffffffc, RZ, 0xc0, !PT ;  /* 0xfffffffc17177812 */ /* 0x000fe200078ec0ff */
[----:B------:R-:W-:Y:S02]  /*0980*/  IMAD.MOV.U32 R24, RZ, RZ, RZ ;  /* 0x000000ffff187224 */ /* 0x000fe400078e00ff */
[----:B------:R-:W-:Y:S02]  /*0990*/  IMAD.MOV.U32 R25, RZ, RZ, R6 ;  /* 0x000000ffff197224 */ /* 0x000fe400078e0006 */
[----:B------:R-:W-:-:S02]  /*09a0*/  IMAD.MOV.U32 R26, RZ, RZ, RZ ;  /* 0x000000ffff1a7224 */ /* 0x000fc400078e00ff */
[----:B------:R-:W-:Y:S01]  /*09b0*/  IMAD.X R21, RZ, RZ, R2, P2 ;  /* 0x000000ffff157224 */ /* 0x000fe200010e0602 */
[----:B0-----:R-:W-:-:S04]  /*09c0*/  ISETP.NE.U32.AND P0, PT, RZ, UR12, PT ;  /* 0x0000000cff007c0c */ /* 0x001fc8000bf05070 */
[----:B------:R-:W-:-:S13]  /*09d0*/  ISETP.NE.AND.EX P0, PT, RZ, UR13, PT, P0 ;  /* 0x0000000dff007c0c */ /* 0x000fda000bf05300 */
.L_x_249:
[----:B------:R-:W-:-:S04]  /*09e0*/  IADD3 R8, P2, PT, R25, R14, RZ ;  /* 0x0000000e19087210 */ /* 0x000fc80007f5e0ff */
[----:B------:R-:W-:Y:S01]  /*09f0*/  LEA R10, P3, R8, UR26, 0x1 ;  /* 0x0000001a080a7c11 */ /* 0x000fe2000f8608ff */
[----:B------:R-:W-:Y:S01]  /*0a00*/  IMAD.X R9, R26, 0x1, R19, P2 ;  /* 0x000000011a097824 */ /* 0x000fe200010e0613 */
[----:B------:R-:W-:-:S04]  /*0a10*/  IADD3 R17, P2, PT, R25, R12, RZ ;  /* 0x0000000c19117210 */ /* 0x000fc80007f5e0ff */
[----:B------:R-:W-:Y:S01]  /*0a20*/  LEA.HI.X R11, R8, UR27, R9, 0x1, P3 ;  /* 0x0000001b080b7c11 */ /* 0x000fe200098f0c09 */
[----:B------:R-:W-:Y:S01]  /*0a30*/  IMAD.X R8, R26, 0x1, R18, P2 ;  /* 0x000000011a087824 */ /* 0x000fe200010e0612 */
[----:B------:R-:W-:-:S03]  /*0a40*/  LEA R16, P2, R17, UR24, 0x1 ;  /* 0x0000001811107c11 */ /* 0x000fc6000f8408ff */
[----:B------:R-:W2:Y:S01]  /*0a50*/  LDG.E.U16.CONSTANT R27, desc[UR16][R10.64] ;  /* 0x000000100a1b7981 */ /* 0x000ea2000c1e9500 */
[----:B------:R-:W-:Y:S02]  /*0a60*/  LEA.HI.X R17, R17, UR25, R8, 0x1, P2 ;  /* 0x0000001911117c11 */ /* 0x000fe400090f0c08 */
[----:B------:R-:W-:-:S03]  /*0a70*/  IADD3 R8, P2, PT, R25, -UR14, RZ ;  /* 0x8000000e19087c10 */ /* 0x000fc6000ff5e0ff */
[----:B------:R-:W3:Y:S01]  /*0a80*/  LDG.E.U16 R25, desc[UR16][R16.64] ;  /* 0x0000001010197981 */ /* 0x000ee2000c1e1500 */
[----:B------:R-:W-:-:S04]  /*0a90*/  IADD3.X R9, PT, PT, R26, ~UR5, RZ, P2, !PT ;  /* 0x800000051a097c10 */ /* 0x000fc800097fe4ff */
[----:B------:R-:W0:Y:S02]  /*0aa0*/  I2F.S64 R8, R8 ;  /* 0x0000000800087312 */ /* 0x000e240000301400 */
[----:B0-----:R-:W-:-:S05]  /*0ab0*/  FFMA.FTZ R26, R8, UR4, RZ ;  /* 0x00000004081a7c23 */ /* 0x001fca00080100ff */
[----:B------:R-:W-:Y:S01]  /*0ac0*/  FSEL R26, R26, RZ, P0 ;  /* 0x000000ff1a1a7208 */ /* 0x000fe20000000000 */
[----:B------:R-:W-:Y:S02]  /*0ad0*/  USHF.L.U32 UR13, UR10, 0x1, URZ ;  /* 0x000000010a0d7899 */ /* 0x000fe400080006ff */
[----:B------:R-:W-:Y:S01]  /*0ae0*/  USHF.R.U32.HI UR12, URZ, 0x1f, UR10 ;  /* 0x0000001fff0c7899 */ /* 0x000fe2000801160a */
[----:B--2---:R-:W-:-:S05]  /*0af0*/  HADD2.F32 R27, -RZ, R27.H0_H0 ;  /* 0x2000001bff1b7230 */ /* 0x004fca0000004100 */
[----:B------:R-:W-:-:S04]  /*0b00*/  FADD.FTZ R27, -R27, 1 ;  /* 0x3f8000001b1b7421 */ /* 0x000fc80000010100 */
[----:B------:R-:W-:Y:S01]  /*0b10*/  FFMA.FTZ R28, R27, -10000, R26 ;  /* 0xc61c40001b1c7823 */ /* 0x000fe2000001001a */
[----:B------:R-:W-:Y:S02]  /*0b20*/  IMAD.U32 R26, RZ, RZ, UR10 ;  /* 0x0000000aff1a7e24 */ /* 0x000fe4000f8e00ff */
[----:B------:R-:W-:Y:S02]  /*0b30*/  IMAD.MOV.U32 R27, RZ, RZ, RZ ;  /* 0x000000ffff1b7224 */ /* 0x000fe400078e00ff */
[----:B---3--:R-:W-:Y:S02]  /*0b40*/  HADD2.F32 R25, -RZ, R25.H0_H0 ;  /* 0x20000019ff197230 */ /* 0x008fe40000004100 */
[----:B------:R-:W-:-:S04]  /*0b50*/  IMAD.WIDE.U32 R26, R22, UR10, R26 ;  /* 0x0000000a161a7c25 */ /* 0x000fc8000f8e001a */
[----:B------:R-:W-:Y:S01]  /*0b60*/  FFMA.FTZ R8, R25, UR23, R28 ;  /* 0x0000001719087c23 */ /* 0x000fe2000801001c */
[----:B------:R-:W-:Y:S01]  /*0b70*/  IMAD R27, R24, UR10, R27 ;  /* 0x0000000a181b7c24 */ /* 0x000fe2000f8e021b */
[----:B------:R-:W-:-:S05]  /*0b80*/  IADD3 R25, P2, PT, R6, R26, RZ ;  /* 0x0000001a06197210 */ /* 0x000fca0007f5e0ff */
[----:B------:R-:W-:Y:S01]  /*0b90*/  IMAD.X R27, RZ, RZ, R27, P2 ;  /* 0x000000ffff1b7224 */ /* 0x000fe200010e061b */
[----:B------:R-:W-:-:S04]  /*0ba0*/  IADD3 R28, P2, PT, R25, -UR14, RZ ;  /* 0x8000000e191c7c10 */ /* 0x000fc8000ff5e0ff */
[----:B------:R-:W-:Y:S02]  /*0bb0*/  IADD3.X R29, PT, PT, R27, ~UR5, RZ, P2, !PT ;  /* 0x800000051b1d7c10 */ /* 0x000fe400097fe4ff */
[----:B------:R-:W-:-:S04]  /*0bc0*/  IADD3 R10, P2, PT, R10, UR13, RZ ;  /* 0x0000000d0a0a7c10 */ /* 0x000fc8000ff5e0ff */
[----:B------:R-:W-:-:S05]  /*0bd0*/  IADD3.X R11, PT, PT, R11, UR12, RZ, P2, !PT ;  /* 0x0000000c0b0b7c10 */ /* 0x000fca00097fe4ff */
[----:B------:R-:W2:Y:S01]  /*0be0*/  LDG.E.U16.CONSTANT R26, desc[UR16][R10.64] ;  /* 0x000000100a1a7981 */ /* 0x000ea2000c1e9500 */
[----:B------:R-:W0:Y:S01]  /*0bf0*/  I2F.S64 R28, R28 ;  /* 0x0000001c001c7312 */ /* 0x000e220000301400 */
[----:B------:R-:W-:-:S04]  /*0c00*/  IADD3 R16, P2, PT, R16, UR13, RZ ;  /* 0x0000000d10107c10 */ /* 0x000fc8000ff5e0ff */
[----:B------:R-:W-:Y:S01]  /*0c10*/  IADD3.X R17, PT, PT, R17, UR12, RZ, P2, !PT ;  /* 0x0000000c11117c10 */ /* 0x000fe200097fe4ff */
[----:B0-----:R-:W-:-:S05]  /*0c20*/  FFMA.FTZ R9, R28, UR4, RZ ;  /* 0x000000041c097c23 */ /* 0x001fca00080100ff */
[----:B------:R-:W-:Y:S01]  /*0c30*/  FSEL R9, R9, RZ, P0 ;  /* 0x000000ff09097208 */ /* 0x000fe20000000000 */
[----:B--2---:R-:W-:-:S05]  /*0c40*/  HADD2.F32 R26, -RZ, R26.H0_H0 ;  /* 0x2000001aff1a7230 */ /* 0x004fca0000004100 */
[----:B------:R-:W-:-:S04]  /*0c50*/  FADD.FTZ R26, -R26, 1 ;  /* 0x3f8000001a1a7421 */ /* 0x000fc80000010100 */
[----:B------:R-:W-:Y:S02]  /*0c60*/  FFMA.FTZ R9, R26, -10000, R9 ;  /* 0xc61c40001a097823 */ /* 0x000fe40000010009 */
[----:B------:R0:W2:Y:S01]  /*0c70*/  LDG.E.U16 R26, desc[UR16][R16.64] ;  /* 0x00000010101a7981 */ /* 0x0000a2000c1e1500 */
[----:B------:R-:W-:-:S04]  /*0c80*/  IADD3 R28, P2, PT, R16, UR13, RZ ;  /* 0x0000000d101c7c10 */ /* 0x000fc8000ff5e0ff */
[----:B------:R-:W-:Y:S02]  /*0c90*/  IADD3.X R29, PT, PT, R17, UR12, RZ, P2, !PT ;  /* 0x0000000c111d7c10 */ /* 0x000fe400097fe4ff */
[----:B0-----:R-:W-:-:S04]  /*0ca0*/  IADD3 R16, P2, PT, R28, UR13, RZ ;  /* 0x0000000d1c107c10 */ /* 0x001fc8000ff5e0ff */
[----:B------:R-:W-:-:S05]  /*0cb0*/  IADD3.X R17, PT, PT, R29, UR12, RZ, P2, !PT ;  /* 0x0000000c1d117c10 */ /* 0x000fca00097fe4ff */
[----:B------:R-:W3:Y:S01]  /*0cc0*/  LDG.E.U16 R16, desc[UR16][R16.64] ;  /* 0x0000001010107981 */ /* 0x000ee2000c1e1500 */
[----:B--2---:R-:W-:-:S05]  /*0cd0*/  HADD2.F32 R26, -RZ, R26.H0_H0 ;  /* 0x2000001aff1a7230 */ /* 0x004fca0000004100 */
[----:B------:R-:W-:Y:S02]  /*0ce0*/  FFMA.FTZ R9, R26, UR23, R9 ;  /* 0x000000171a097c23 */ /* 0x000fe40008010009 */
[----:B------:R0:W2:Y:S02]  /*0cf0*/  LDG.E.U16 R26, desc[UR16][R28.64] ;  /* 0x000000101c1a7981 */ /* 0x0000a4000c1e1500 */
[----:B0-----:R-:W-:-:S04]  /*0d00*/  IADD3 R28, P2, PT, R10, UR13, RZ ;  /* 0x0000000d0a1c7c10 */ /* 0x001fc8000ff5e0ff */
[----:B------:R-:W-:-:S05]  /*0d10*/  IADD3.X R29, PT, PT, R11, UR12, RZ, P2, !PT ;  /* 0x0000000c0b1d7c10 */ /* 0x000fca00097fe4ff */
[----:B------:R0:W4:Y:S01]  /*0d20*/  LDG.E.U16.CONSTANT R17, desc[UR16][R28.64] ;  /* 0x000000101c117981 */ /* 0x000122000c1e9500 */
[----:B------:R-:W-:-:S04]  /*0d30*/  IADD3 R10, P2, PT, R28, UR13, RZ ;  /* 0x0000000d1c0a7c10 */ /* 0x000fc8000ff5e0ff */
[----:B------:R-:W-:-:S06]  /*0d40*/  IADD3.X R11, PT, PT, R29, UR12, RZ, P2, !PT ;  /* 0x0000000c1d0b7c10 */ /* 0x000fcc00097fe4ff */
[----:B------:R1:W5:Y:S01]  /*0d50*/  LDG.E.U16.CONSTANT R11, desc[UR16][R10.64] ;  /* 0x000000100a0b7981 */ /* 0x000362000c1e9500 */
[----:B------:R-:W-:-:S05]  /*0d60*/  IADD3 R25, P2, PT, R25, UR10, RZ ;  /* 0x0000000a19197c10 */ /* 0x000fca000ff5e0ff */
[----:B------:R-:W-:Y:S01]  /*0d70*/  IMAD.X R27, RZ, RZ, R27, P2 ;  /* 0x000000ffff1b7224 */ /* 0x000fe200010e061b */
[----:B0-----:R-:W-:-:S04]  /*0d80*/  IADD3 R28, P2, PT, R25, -UR14, RZ ;  /* 0x8000000e191c7c10 */ /* 0x001fc8000ff5e0ff */
[----:B------:R-:W-:-:S04]  /*0d90*/  IADD3.X R29, PT, PT, R27, ~UR5, RZ, P2, !PT ;  /* 0x800000051b1d7c10 */ /* 0x000fc800097fe4ff */
[----:B------:R-:W1:Y:S01]  /*0da0*/  I2F.S64 R28, R28 ;  /* 0x0000001c001c7312 */ /* 0x000e620000301400 */
[----:B------:R-:W-:Y:S01]  /*0db0*/  IADD3 R25, P2, PT, R25, UR10, RZ ;  /* 0x0000000a19197c10 */ /* 0x000fe2000ff5e0ff */
[----:B-1----:R-:W-:Y:S01]  /*0dc0*/  FFMA.FTZ R10, R28, UR4, RZ ;  /* 0x000000041c0a7c23 */ /* 0x002fe200080100ff */
[----:B------:R-:W-:Y:S01]  /*0dd0*/  FMNMX3.FTZ R20, R20, R8, R9, !PT ;  /* 0x0000000814147276 */ /* 0x000fe20007810009 */
[----:B----4-:R-:W-:-:S03]  /*0de0*/  HADD2.F32 R28, -RZ, R17.H0_H0 ;  /* 0x20000011ff1c7230 */ /* 0x010fc60000004100 */
[----:B------:R-:W-:Y:S01]  /*0df0*/  FSEL R17, R10, RZ, P0 ;  /* 0x000000ff0a117208 */ /* 0x000fe20000000000 */
[----:B--2---:R-:W-:Y:S02]  /*0e00*/  HADD2.F32 R10, -RZ, R26.H0_H0 ;  /* 0x2000001aff0a7230 */ /* 0x004fe40000004100 */
[----:B------:R-:W-:-:S04]  /*0e10*/  FADD.FTZ R28, -R28, 1 ;  /* 0x3f8000001c1c7421 */ /* 0x000fc80000010100 */
[----:B------:R-:W-:-:S04]  /*0e20*/  FFMA.FTZ R17, R28, -10000, R17 ;  /* 0xc61c40001c117823 */ /* 0x000fc80000010011 */
[----:B------:R-:W-:Y:S01]  /*0e30*/  FFMA.FTZ R10, R10, UR23, R17 ;  /* 0x000000170a0a7c23 */ /* 0x000fe20008010011 */
[----:B------:R-:W-:Y:S01]  /*0e40*/  IMAD.X R17, RZ, RZ, R27, P2 ;  /* 0x000000ffff117224 */ /* 0x000fe200010e061b */
[----:B------:R-:W-:-:S04]  /*0e50*/  IADD3 R26, P2, PT, R25, -UR14, RZ ;  /* 0x8000000e191a7c10 */ /* 0x000fc8000ff5e0ff */
[----:B------:R-:W-:-:S04]  /*0e60*/  IADD3.X R27, PT, PT, R17, ~UR5, RZ, P2, !PT ;  /* 0x80000005111b7c10 */ /* 0x000fc800097fe4ff */
[----:B------:R-:W0:Y:S01]  /*0e70*/  I2F.S64 R26, R26 ;  /* 0x0000001a001a7312 */ /* 0x000e220000301400 */
[----:B-----5:R-:W-:-:S05]  /*0e80*/  HADD2.F32 R11, -RZ, R11.H0_H0 ;  /* 0x2000000bff0b7230 */ /* 0x020fca0000004100 */
[----:B------:R-:W-:Y:S01]  /*0e90*/  FADD.FTZ R11, -R11, 1 ;  /* 0x3f8000000b0b7421 */ /* 0x000fe20000010100 */
[----:B0-----:R-:W-:-:S05]  /*0ea0*/  FFMA.FTZ R28, R26, UR4, RZ ;  /* 0x000000041a1c7c23 */ /* 0x001fca00080100ff */
[----:B------:R-:W-:-:S05]  /*0eb0*/  FSEL R28, R28, RZ, P0 ;  /* 0x000000ff1c1c7208 */ /* 0x000fca0000000000 */
[----:B------:R-:W-:Y:S01]  /*0ec0*/  FFMA.FTZ R28, R11, -10000, R28 ;  /* 0xc61c40000b1c7823 */ /* 0x000fe2000001001c */
[----:B---3--:R-:W-:Y:S02]  /*0ed0*/  HADD2.F32 R11, -RZ, R16.H0_H0 ;  /* 0x20000010ff0b7230 */ /* 0x008fe40000004100 */
[C---:B------:R-:W-:Y:S01]  /*0ee0*/  IMAD.U32 R16, R22.reuse, 0x4, R1 ;  /* 0x0000000416107824 */ /* 0x040fe200078e0001 */
[----:B------:R-:W-:Y:S02]  /*0ef0*/  IADD3 R22, P2, PT, R22, 0x4, RZ ;  /* 0x0000000416167810 */ /* 0x000fe40007f5e0ff */
[----:B------:R-:W-:-:S03]  /*0f00*/  FFMA.FTZ R11, R11, UR23, R28 ;  /* 0x000000170b0b7c23 */ /* 0x000fc6000801001c */
[----:B------:R-:W-:Y:S01]  /*0f10*/  IMAD.X R24, RZ, RZ, R24, P2 ;  /* 0x000000ffff187224 */ /* 0x000fe200010e0618 */
[----:B------:R-:W-:Y:S01]  /*0f20*/  ISETP.NE.U32.AND P2, PT, R22, R23, PT ;  /* 0x000000171600720c */ /* 0x000fe20003f45070 */
[----:B------:R0:W-:Y:S03]  /*0f30*/  STL.128 [R16], R8 ;  /* 0x0000000810007387 */ /* 0x0001e60000100c00 */
[----:B------:R-:W-:Y:S02]  /*0f40*/  ISETP.NE.AND.EX P2, PT, R24, R21, PT, P2 ;  /* 0x000000151800720c */ /* 0x000fe40003f45320 */
[----:B------:R-:W-:Y:S02]  /*0f50*/  IADD3 R25, P3, PT, R25, UR10, RZ ;  /* 0x0000000a19197c10 */ /* 0x000fe4000ff7e0ff */
[----:B------:R-:W-:-:S03]  /*0f60*/  FMNMX3.FTZ R20, R20, R10, R11, !PT ;  /* 0x0000000a14147276 */ /* 0x000fc6000781000b */
[----:B------:R-:W-:-:S06]  /*0f70*/  IMAD.X R26, RZ, RZ, R17, P3 ;  /* 0x000000ffff1a7224 */ /* 0x000fcc00018e0611 */
[----:B0-----:R-:W-:Y:S05]  /*0f80*/  @P2 BRA `(.L_x_249) ;  /* 0xfffffff800942947 */ /* 0x001fea000383ffff */
[----:B------:R-:W-:Y:S05]  /*0f90*/  BSYNC.RECONVERGENT B2 ;  /* 0x0000000000027941 */ /* 0x000fea0003800200 */
.L_x_248:
[----:B------:R-:W-:-:S07]  /*0fa0*/  IMAD.MOV.U32 R24, RZ, RZ, R23 ;  /* 0x000000ffff187224 */ /* 0x000fce00078e0017 */
.L_x_247:
[----:B------:R-:W-:Y:S05]  /*0fb0*/  BSYNC.RECONVERGENT B1 ;  /* 0x0000000000017941 */ /* 0x000fea0003800200 */
.L_x_246:
[----:B------:R-:W-:-:S05]  /*0fc0*/  VIADD R27, R0, 0x1 ;  /* 0x00000001001b7836 */ /* 0x000fca0000000000 */
[----:B------:R-:W-:-:S04]  /*0fd0*/  LOP3.LUT R27, R27, 0x3, RZ, 0xc0, !PT ;  /* 0x000000031b1b7812 */ /* 0x000fc800078ec0ff */
[----:B------:R-:W-:-:S04]  /*0fe0*/  ISETP.NE.U32.AND P0, PT, R27, RZ, PT ;  /* 0x000000ff1b00720c */ /* 0x000fc80003f05070 */
[----:B------:R-:W-:-:S13]  /*0ff0*/  ISETP.NE.AND.EX P0, PT, RZ, RZ, PT, P0 ;  /* 0x000000ffff00720c */ /* 0x000fda0003f05300 */
[----:B------:R-:W-:Y:S05]  /*1000*/  @!P0 BRA `(.L_x_245) ;  /* 0x0000000400508947 */ /* 0x000fea0003800000 */
[----:B------:R-:W0:Y:S01]  /*1010*/  LDC.64 R8, c[0x0][0x390] ;  /* 0x0000e400ff087b82 */ /* 0x000e220000000a00 */
[----:B------:R-:W-:-:S04]  /*1020*/  IADD3 R16, P0, PT, R25, -UR14, RZ ;  /* 0x8000000e19107c10 */ /* 0x000fc8000ff1e0ff */
[C---:B------:R-:W-:Y:S02]  /*1030*/  IADD3.X R17, PT, PT, R26.reuse, ~UR5, RZ, P0, !PT ;  /* 0x800000051a117c10 */ /* 0x040fe400087fe4ff */
[----:B------:R-:W-:Y:S02]  /*1040*/  IADD3 R10, P0, PT, R25, R14, RZ ;  /* 0x0000000e190a7210 */ /* 0x000fe40007f1e0ff */
[----:B------:R1:W2:Y:S03]  /*1050*/  I2F.S64 R28, R16 ;  /* 0x00000010001c7312 */ /* 0x0002a60000301400 */
[----:B------:R-:W-:Y:S01]  /*1060*/  IMAD.X R11, R26, 0x1, R19, P0 ;  /* 0x000000011a0b7824 */ /* 0x000fe200000e0613 */
[----:B-1----:R-:W1:Y:S01]  /*1070*/  LDC.64 R16, c[0x0][0x398] ;  /* 0x0000e600ff107b82 */ /* 0x002e620000000a00 */
[----:B0-----:R-:W-:-:S04]  /*1080*/  LEA R22, P0, R10, R8, 0x1 ;  /* 0x000000080a167211 */ /* 0x001fc800078008ff */
[----:B------:R-:W-:-:S03]  /*1090*/  LEA.HI.X R23, R10, R9, R11, 0x1, P0 ;  /* 0x000000090a177211 */ /* 0x000fc600000f0c0b */
[----:B------:R-:W0:Y:S01]  /*10a0*/  LDC.64 R10, c[0x0][0x388] ;  /* 0x0000e200ff0a7b82 */ /* 0x000e220000000a00 */
[----:B------:R-:W-:Y:S01]  /*10b0*/  IADD3 R25, P0, PT, R25, R12, RZ ;  /* 0x0000000c19197210 */ /* 0x000fe20007f1e0ff */
[----:B------:R0:W3:Y:S04]  /*10c0*/  LDG.E.U16.CONSTANT R29, desc[UR16][R22.64] ;  /* 0x00000010161d7981 */ /* 0x0000e8000c1e9500 */
[----:B------:R-:W-:Y:S01]  /*10d0*/  IMAD.X R26, R26, 0x1, R18, P0 ;  /* 0x000000011a1a7824 */ /* 0x000fe200000e0612 */
[----:B0-----:R-:W-:-:S04]  /*10e0*/  LEA R22, P0, R25, R10, 0x1 ;  /* 0x0000000a19167211 */ /* 0x001fc800078008ff */
[----:B------:R-:W-:Y:S02]  /*10f0*/  LEA.HI.X R23, R25, R11, R26, 0x1, P0 ;  /* 0x0000000b19177211 */ /* 0x000fe400000f0c1a */
[----:B------:R-:W0:Y:S03]  /*1100*/  LDC R25, c[0x0][0x3b0] ;  /* 0x0000ec00ff197b82 */ /* 0x000e260000000800 */
[----:B------:R4:W5:Y:S01]  /*1110*/  LDG.E.U16 R26, desc[UR16][R22.64] ;  /* 0x00000010161a7981 */ /* 0x000962000c1e1500 */
[----:B-1----:R-:W-:Y:S01]  /*1120*/  ISETP.NE.U32.AND P0, PT, R16, RZ, PT ;  /* 0x000000ff1000720c */ /* 0x002fe20003f05070 */
[----:B--2---:R-:W-:Y:S01]  /*1130*/  FFMA.FTZ R28, R28, UR4, RZ ;  /* 0x000000041c1c7c23 */ /* 0x004fe200080100ff */
[----:B------:R-:W-:Y:S01]  /*1140*/  ISETP.NE.U32.AND P2, PT, R27, 0x1, PT ;  /* 0x000000011b00780c */ /* 0x000fe20003f45070 */
[----:B------:R-:W-:Y:S01]  /*1150*/  IMAD.U32 R16, RZ, RZ, UR10 ;  /* 0x0000000aff107e24 */ /* 0x000fe2000f8e00ff */
[----:B------:R-:W-:Y:S01]  /*1160*/  ISETP.NE.AND.EX P0, PT, R17, RZ, PT, P0 ;  /* 0x000000ff1100720c */ /* 0x000fe20003f05300 */
[----:B------:R-:W-:Y:S01]  /*1170*/  IMAD.MOV.U32 R17, RZ, RZ, RZ ;  /* 0x000000ffff117224 */ /* 0x000fe200078e00ff */
[----:B------:R-:W-:-:S02]  /*1180*/  ISETP.NE.AND.EX P2, PT, RZ, RZ, PT, P2 ;  /* 0x000000ffff00720c */ /* 0x000fc40003f45320 */
[----:B------:R-:W-:Y:S01]  /*1190*/  FSEL R28, R28, RZ, P0 ;  /* 0x000000ff1c1c7208 */ /* 0x000fe20000000000 */
[C---:B----4-:R-:W-:Y:S02]  /*11a0*/  IMAD.U32 R22, R24.reuse, 0x4, R1 ;  /* 0x0000000418167824 */ /* 0x050fe400078e0001 */
[----:B------:R-:W-:-:S04]  /*11b0*/  IMAD.WIDE.U32 R16, R24, UR10, R16 ;  /* 0x0000000a18107c25 */ /* 0x000fc8000f8e0010 */
[----:B---3--:R-:W-:-:S05]  /*11c0*/  HADD2.F32 R29, -RZ, R29.H0_H0 ;  /* 0x2000001dff1d7230 */ /* 0x008fca0000004100 */
[----:B------:R-:W-:-:S04]  /*11d0*/  FADD.FTZ R29, -R29, 1 ;  /* 0x3f8000001d1d7421 */ /* 0x000fc80000010100 */
[----:B------:R-:W-:Y:S01]  /*11e0*/  FFMA.FTZ R29, R29, -10000, R28 ;  /* 0xc61c40001d1d7823 */ /* 0x000fe2000001001c */
[----:B-----5:R-:W-:-:S05]  /*11f0*/  HADD2.F32 R26, -RZ, R26.H0_H0 ;  /* 0x2000001aff1a7230 */ /* 0x020fca0000004100 */
[----:B0-----:R-:W-:-:S05]  /*1200*/  FFMA.FTZ R29, R26, R25, R29 ;  /* 0x000000191a1d7223 */ /* 0x001fca000001001d */
[----:B------:R0:W-:Y:S01]  /*1210*/  STL [R22], R29 ;  /* 0x0000001d16007387 */ /* 0x0001e20000100800 */
        /* <DEDUP_REMOVED lines=51> */
.L_x_245:
[----:B------:R-:W-:Y:S05]  /*1550*/  BSYNC.RECONVERGENT B0 ;  /* 0x0000000000007941 */ /* 0x000fea0003800200 */
.L_x_244:
[----:B------:R-:W-:Y:S01]  /*1560*/  UISETP.GT.U32.AND UP0, UPT, UR10, 0x20, UPT ;  /* 0x000000200a00788c */ /* 0x000fe2000bf04070 */
[----:B------:R-:W-:Y:S02]  /*1570*/  LOP3.LUT R13, R6, 0x1f, RZ, 0xc0, !PT ;  /* 0x0000001f060d7812 */ /* 0x000fe400078ec0ff */
[----:B------:R-:W-:Y:S02]  /*1580*/  I2FP.F32.U32 R14, UR10 ;  /* 0x0000000a000e7c45 */ /* 0x000fe40008201000 */
[----:B--2---:R-:W-:-:S04]  /*1590*/  I2FP.F32.U32 R15, R6 ;  /* 0x00000006000f7245 */ /* 0x004fc80000201000 */
[----:B------:R-:W-:Y:S05]  /*15a0*/  BRA.U UP0, `(.L_x_250) ;  /* 0x00000001002c7547 */ /* 0x000fea000b800000 */
[----:B------:R-:W2:Y:S02]  /*15b0*/  SHFL.BFLY PT, R9, R20, 0x10, 0x1f ;  /* 0x0e001f0014097f89 */ /* 0x000ea400000e0000 */
        /* <DEDUP_REMOVED lines=10> */
.L_x_250:
[----:B------:R-:W2:Y:S01]  /*1660*/  SHFL.BFLY PT, R9, R20, 0x10, 0x1f ;  /* 0x0e001f0014097f89 */ /* 0x000ea200000e0000 */
[----:B------:R-:W3:Y:S01]  /*1670*/  S2UR UR19, SR_CgaCtaId ;  /* 0x00000000001379c3 */ /* 0x000ee20000008800 */
[----:B------:R-:W-:Y:S01]  /*1680*/  UMOV UR18, 0x400 ;  /* 0x0000040000127882 */ /* 0x000fe20000000000 */
[----:B------:R-:W-:Y:S01]  /*1690*/  ISETP.NE.AND P0, PT, R13, RZ, PT ;  /* 0x000000ff0d00720c */ /* 0x000fe20003f05270 */
[----:B------:R-:W-:Y:S01]  /*16a0*/  UIADD3 UR18, UPT, UPT, UR18, 0x8, URZ ;  /* 0x0000000812127890 */ /* 0x000fe2000fffe0ff */
[----:B------:R-:W-:Y:S01]  /*16b0*/  FMUL.FTZ R12, R14, 0.03125 ;  /* 0x3d0000000e0c7820 */ /* 0x000fe20000410000 */
[----:B------:R-:W-:Y:S02]  /*16c0*/  UMOV UR12, 0x400 ;  /* 0x00000400000c7882 */ /* 0x000fe40000000000 */
[----:B------:R-:W-:Y:S01]  /*16d0*/  UIADD3 UR12, UPT, UPT, UR12, 0x8, URZ ;  /* 0x000000080c0c7890 */ /* 0x000fe2000fffe0ff */
[----:B------:R-:W4:Y:S01]  /*16e0*/  S2UR UR13, SR_CgaCtaId ;  /* 0x00000000000d79c3 */ /* 0x000f220000008800 */
[----:B------:R-:W-:-:S02]  /*16f0*/  FSETP.GT.FTZ.AND P2, PT, R12, R15, PT ;  /* 0x0000000f0c00720b */ /* 0x000fc40003f54000 */
[----:B--2---:R-:W-:Y:S01]  /*1700*/  FMNMX.FTZ R9, R9, R20, !PT ;  /* 0x0000001409097209 */ /* 0x004fe20007810000 */
[----:B---3--:R-:W-:-:S04]  /*1710*/  ULEA UR18, UR19, UR18, 0x18 ;  /* 0x0000001213127291 */ /* 0x008fc8000f8ec0ff */
[----:B------:R-:W2:Y:S02]  /*1720*/  SHFL.BFLY PT, R8, R9, 0x8, 0x1f ;  /* 0x0d001f0009087f89 */ /* 0x000ea400000e0000 */
[----:B------:R-:W-:Y:S01]  /*1730*/  LEA.HI R20, R6, UR18, RZ, 0x1d ;  /* 0x0000001206147c11 */ /* 0x000fe2000f8fe8ff */
[----:B----4-:R-:W-:-:S06]  /*1740*/  ULEA UR12, UR13, UR12, 0x18 ;  /* 0x0000000c0d0c7291 */ /* 0x010fcc000f8ec0ff */
[----:B------:R-:W-:Y:S02]  /*1750*/  LEA R18, R13, UR12, 0x2 ;  /* 0x0000000c0d127c11 */ /* 0x000fe4000f8e10ff */
[----:B--2---:R-:W-:-:S05]  /*1760*/  FMNMX.FTZ R8, R9, R8, !PT ;  /* 0x0000000809087209 */ /* 0x004fca0007810000 */
[----:B------:R-:W2:Y:S02]  /*1770*/  SHFL.BFLY PT, R11, R8, 0x4, 0x1f ;  /* 0x0c801f00080b7f89 */ /* 0x000ea400000e0000 */
[----:B--2---:R-:W-:Y:S01]  /*1780*/  FMNMX.FTZ R11, R8, R11, !PT ;  /* 0x0000000b080b7209 */ /* 0x004fe20007810000 */
[----:B------:R-:W-:-:S04]  /*1790*/  IMAD.MOV.U32 R8, RZ, RZ, -0x1f528714 ;  /* 0xe0ad78ecff087424 */ /* 0x000fc800078e00ff */
[----:B------:R-:W2:Y:S02]  /*17a0*/  SHFL.BFLY PT, R10, R11, 0x2, 0x1f ;  /* 0x0c401f000b0a7f89 */ /* 0x000ea400000e0000 */
        /* <DEDUP_REMOVED lines=16> */
.L_x_251:
        /* <DEDUP_REMOVED lines=20> */
[----:B--2---:R-:W-:Y:S02]  /*19f0*/  IMAD.MOV.U32 R12, RZ, RZ, RZ ;  /* 0x000000ffff0c7224 */ /* 0x004fe400078e00ff */
[----:B------:R-:W-:-:S07]  /*1a00*/  IMAD.MOV.U32 R18, RZ, RZ, RZ ;  /* 0x000000ffff127224 */ /* 0x000fce00078e00ff */
.L_x_257:
[----:B-12---:R-:W-:-:S05]  /*1a10*/  IMAD.U32 R19, R12, 0x4, R1 ;  /* 0x000000040c137824 */ /* 0x006fca00078e0001 */
[----:B------:R-:W3:Y:S01]  /*1a20*/  LDL.128 R8, [R19] ;  /* 0x0000000013087983 */ /* 0x000ee20000100c00 */
[----:B------:R-:W-:-:S05]  /*1a30*/  IADD3 R12, P0, PT, R12, 0x4, RZ ;  /* 0x000000040c0c7810 */ /* 0x000fca0007f1e0ff */
[----:B------:R-:W-:Y:S01]  /*1a40*/  IMAD.X R18, RZ, RZ, R18, P0 ;  /* 0x000000ffff127224 */ /* 0x000fe200000e0612 */
[----:B------:R-:W-:-:S04]  /*1a50*/  ISETP.NE.U32.AND P0, PT, R12, R4, PT ;  /* 0x000000040c00720c */ /* 0x000fc80003f05070 */
[----:B------:R-:W-:Y:S01]  /*1a60*/  ISETP.NE.AND.EX P0, PT, R18, R5, PT, P0 ;  /* 0x000000051200720c */ /* 0x000fe20003f05300 */
[C---:B---3--:R-:W-:Y:S01]  /*1a70*/  FADD.FTZ R8, -R16.reuse, R8 ;  /* 0x0000000810087221 */ /* 0x048fe20000010100 */
[C---:B------:R-:W-:Y:S01]  /*1a80*/  FADD.FTZ R9, -R16.reuse, R9 ;  /* 0x0000000910097221 */ /* 0x040fe20000010100 */
[C---:B------:R-:W-:Y:S01]  /*1a90*/  FADD.FTZ R10, -R16.reuse, R10 ;  /* 0x0000000a100a7221 */ /* 0x040fe20000010100 */
[----:B------:R-:W-:Y:S01]  /*1aa0*/  FADD.FTZ R11, -R16, R11 ;  /* 0x0000000b100b7221 */ /* 0x000fe20000010100 */
[----:B------:R-:W-:Y:S01]  /*1ab0*/  FMUL.FTZ R8, R8, 1.4426950216293334961 ;  /* 0x3fb8aa3b08087820 */ /* 0x000fe20000410000 */
[----:B------:R-:W-:Y:S01]  /*1ac0*/  FMUL.FTZ R9, R9, 1.4426950216293334961 ;  /* 0x3fb8aa3b09097820 */ /* 0x000fe20000410000 */
[----:B------:R-:W-:Y:S01]  /*1ad0*/  FMUL.FTZ R10, R10, 1.4426950216293334961 ;  /* 0x3fb8aa3b0a0a7820 */ /* 0x000fe20000410000 */
[----:B------:R-:W-:-:S03]  /*1ae0*/  FMUL.FTZ R11, R11, 1.4426950216293334961 ;  /* 0x3fb8aa3b0b0b7820 */ /* 0x000fc60000410000 */
[----:B------:R-:W1:Y:S08]  /*1af0*/  MUFU.EX2 R8, R8 ;  /* 0x0000000800087308 */ /* 0x000e700000000800 */
[----:B------:R-:W2:Y:S08]  /*1b00*/  MUFU.EX2 R9, R9 ;  /* 0x0000000900097308 */ /* 0x000eb00000000800 */
[----:B------:R-:W3:Y:S01]  /*1b10*/  MUFU.EX2 R10, R10 ;  /* 0x0000000a000a7308 */ /* 0x000ee20000000800 */
[----:B-1----:R-:W-:-:S07]  /*1b20*/  FADD.FTZ R20, R8, R17 ;  /* 0x0000001108147221 */ /* 0x002fce0000010000 */
[----:B------:R-:W1:Y:S01]  /*1b30*/  MUFU.EX2 R11, R11 ;  /* 0x0000000b000b7308 */ /* 0x000e620000000800 */
[----:B--2---:R-:W-:-:S04]  /*1b40*/  FADD.FTZ R17, R20, R9 ;  /* 0x0000000914117221 */ /* 0x004fc80000010000 */
[----:B---3--:R-:W-:Y:S01]  /*1b50*/  FADD.FTZ R20, R17, R10 ;  /* 0x0000000a11147221 */ /* 0x008fe20000010000 */
[----:B-1----:R2:W-:Y:S03]  /*1b60*/  STL.128 [R19], R8 ;  /* 0x0000000813007387 */ /* 0x0025e60000100c00 */
[----:B------:R-:W-:Y:S01]  /*1b70*/  FADD.FTZ R17, R20, R11 ;  /* 0x0000000b14117221 */ /* 0x000fe20000010000 */
[----:B------:R-:W-:Y:S06]  /*1b80*/  @P0 BRA `(.L_x_257) ;  /* 0xfffffffc00a00947 */ /* 0x000fec000383ffff */
[----:B------:R-:W-:Y:S05]  /*1b90*/  BSYNC.RECONVERGENT B2 ;  /* 0x0000000000027941 */ /* 0x000fea0003800200 */
.L_x_256:
[----:B--2---:R-:W-:-:S07]  /*1ba0*/  IMAD.MOV.U32 R8, RZ, RZ, R4 ;  /* 0x000000ffff087224 */ /* 0x004fce00078e0004 */
.L_x_255:
[----:B------:R-:W-:Y:S05]  /*1bb0*/  BSYNC.RECONVERGENT B1 ;  /* 0x0000000000017941 */ /* 0x000fea0003800200 */
.L_x_254:
[----:B------:R-:W-:-:S04]  /*1bc0*/  ISETP.NE.U32.AND P0, PT, R3, RZ, PT ;  /* 0x000000ff0300720c */ /* 0x000fc80003f05070 */
[----:B------:R-:W-:-:S13]  /*1bd0*/  ISETP.NE.AND.EX P0, PT, RZ, RZ, PT, P0 ;  /* 0x000000ffff00720c */ /* 0x000fda0003f05300 */
[----:B------:R-:W-:Y:S05]  /*1be0*/  @!P0 BRA `(.L_x_253) ;  /* 0x0000000000648947 */ /* 0x000fea0003800000 */
[----:B------:R-:W-:-:S05]  /*1bf0*/  IMAD.U32 R11, R8, 0x4, R1 ;  /* 0x00000004080b7824 */ /* 0x000fca00078e0001 */
[----:B--2---:R-:W3:Y:S01]  /*1c00*/  LDL R9, [R11] ;  /* 0x000000000b097983 */ /* 0x004ee20000100800 */
[----:B------:R-:W-:-:S04]  /*1c10*/  ISETP.NE.U32.AND P0, PT, R3, 0x1, PT ;  /* 0x000000010300780c */ /* 0x000fc80003f05070 */
[----:B------:R-:W-:Y:S01]  /*1c20*/  ISETP.NE.AND.EX P0, PT, RZ, RZ, PT, P0 ;  /* 0x000000ffff00720c */ /* 0x000fe20003f05300 */
[----:B---3--:R-:W-:-:S04]  /*1c30*/  FADD.FTZ R9, -R16, R9 ;  /* 0x0000000910097221 */ /* 0x008fc80000010100 */
        /* <DEDUP_REMOVED lines=16> */
[----:B------:R-:W-:-:S06]  /*1d40*/  FMUL.FTZ R16, R16, 1.4426950216293334961 ;  /* 0x3fb8aa3b10107820 */ /* 0x000fcc0000410000 */
[----:B------:R-:W3:Y:S02]  /*1d50*/  MUFU.EX2 R16, R16 ;  /* 0x0000001000107308 */ /* 0x000ee40000000800 */
[----:B---3--:R3:W-:Y:S01]  /*1d60*/  STL [R11+0x8], R16 ;  /* 0x000008100b007387 */ /* 0x0087e20000100800 */
[----:B------:R-:W-:-:S07]  /*1d70*/  FADD.FTZ R17, R17, R16 ;  /* 0x0000001011117221 */ /* 0x000fce0000010000 */
.L_x_253:
[----:B------:R-:W-:Y:S05]  /*1d80*/  BSYNC.RECONVERGENT B0 ;  /* 0x0000000000007941 */ /* 0x000fea0003800200 */
.L_x_252:
[----:B------:R-:W-:Y:S05]  /*1d90*/  BRA.U UP0, `(.L_x_258) ;  /* 0x00000001002c7547 */ /* 0x000fea000b800000 */
[----:B--2-4-:R-:W2:Y:S02]  /*1da0*/  SHFL.BFLY PT, R8, R17, 0x10, 0x1f ;  /* 0x0e001f0011087f89 */ /* 0x014ea400000e0000 */
[----:B--2---:R-:W-:-:S05]  /*1db0*/  FADD.FTZ R8, R8, R17 ;  /* 0x0000001108087221 */ /* 0x004fca0000010000 */
[----:B------:R-:W2:Y:S02]  /*1dc0*/  SHFL.BFLY PT, R9, R8, 0x8, 0x1f ;  /* 0x0d001f0008097f89 */ /* 0x000ea400000e0000 */
[----:B--2---:R-:W-:-:S05]  /*1dd0*/  FADD.FTZ R9, R8, R9 ;  /* 0x0000000908097221 */ /* 0x004fca0000010000 */
[----:B------:R-:W2:Y:S02]  /*1de0*/  SHFL.BFLY PT, R10, R9, 0x4, 0x1f ;  /* 0x0c801f00090a7f89 */ /* 0x000ea400000e0000 */
[----:B--2---:R-:W-:-:S05]  /*1df0*/  FADD.FTZ R10, R9, R10 ;  /* 0x0000000a090a7221 */ /* 0x004fca0000010000 */
[----:B---3--:R-:W2:Y:S02]  /*1e00*/  SHFL.BFLY PT, R11, R10, 0x2, 0x1f ;  /* 0x0c401f000a0b7f89 */ /* 0x008ea400000e0000 */
[----:B--2---:R-:W-:-:S05]  /*1e10*/  FADD.FTZ R11, R10, R11 ;  /* 0x0000000b0a0b7221 */ /* 0x004fca0000010000 */
[----:B------:R-:W2:Y:S02]  /*1e20*/  SHFL.BFLY PT, R12, R11, 0x1, 0x1f ;  /* 0x0c201f000b0c7f89 */ /* 0x000ea400000e0000 */
[----:B--2---:R-:W-:Y:S01]  /*1e30*/  FADD.FTZ R12, R11, R12 ;  /* 0x0000000c0b0c7221 */ /* 0x004fe20000010000 */
[----:B------:R-:W-:Y:S06]  /*1e40*/  BRA `(.L_x_259) ;  /* 0x0000000000947947 */ /* 0x000fec0003800000 */
.L_x_258:
[----:B--2-4-:R-:W2:Y:S01]  /*1e50*/  SHFL.BFLY PT, R8, R17, 0x10, 0x1f ;  /* 0x0e001f0011087f89 */ /* 0x014ea200000e0000 */
[----:B------:R-:W4:Y:S01]  /*1e60*/  S2UR UR13, SR_CgaCtaId ;  /* 0x00000000000d79c3 */ /* 0x000f220000008800 */
[----:B------:R-:W-:Y:S01]  /*1e70*/  UMOV UR12, 0x400 ;  /* 0x00000400000c7882 */ /* 0x000fe20000000000 */
[----:B------:R-:W-:Y:S01]  /*1e80*/  ISETP.NE.AND P0, PT, R13, RZ, PT ;  /* 0x000000ff0d00720c */ /* 0x000fe20003f05270 */
[----:B------:R-:W-:Y:S01]  /*1e90*/  UIADD3 UR12, UPT, UPT, UR12, 0x88, URZ ;  /* 0x000000880c0c7890 */ /* 0x000fe2000fffe0ff */
[----:B------:R-:W-:Y:S01]  /*1ea0*/  FMUL.FTZ R14, R14, 0.03125 ;  /* 0x3d0000000e0e7820 */ /* 0x000fe20000410000 */
[----:B------:R-:W-:Y:S02]  /*1eb0*/  UMOV UR18, 0x400 ;  /* 0x0000040000127882 */ /* 0x000fe40000000000 */
[----:B------:R-:W-:Y:S01]  /*1ec0*/  UIADD3 UR18, UPT, UPT, UR18, 0x88, URZ ;  /* 0x0000008812127890 */ /* 0x000fe2000fffe0ff */
[----:B------:R-:W5:Y:S01]  /*1ed0*/  S2UR UR19, SR_CgaCtaId ;  /* 0x00000000001379c3 */ /* 0x000f620000008800 */
[----:B------:R-:W-:Y:S01]  /*1ee0*/  FSETP.GT.FTZ.AND P3, PT, R14, R15, PT ;  /* 0x0000000f0e00720b */ /* 0x000fe20003f74000 */
[----:B--2---:R-:W-:Y:S01]  /*1ef0*/  FADD.FTZ R8, R8, R17 ;  /* 0x0000001108087221 */ /* 0x004fe20000010000 */
[----:B----4-:R-:W-:-:S04]  /*1f00*/  ULEA UR12, UR13, UR12, 0x18 ;  /* 0x0000000c0d0c7291 */ /* 0x010fc8000f8ec0ff */
[----:B------:R-:W2:Y:S02]  /*1f10*/  SHFL.BFLY PT, R9, R8, 0x8, 0x1f ;  /* 0x0d001f0008097f89 */ /* 0x000ea400000e0000 */
[----:B------:R-:W-:Y:S01]  /*1f20*/  LEA.HI R15, R6, UR12, RZ, 0x1d ;  /* 0x0000000c060f7c11 */ /* 0x000fe2000f8fe8ff */
[----:B-----5:R-:W-:-:S06]  /*1f30*/  ULEA UR18, UR19, UR18, 0x18 ;  /* 0x0000001213127291 */ /* 0x020fcc000f8ec0ff */
[----:B---3--:R-:W-:Y:S01]  /*1f40*/  LEA R16, R13, UR18, 0x2 ;  /* 0x000000120d107c11 */ /* 0x008fe2000f8e10ff */
[----:B--2---:R-:W-:Y:S01]  /*1f50*/  FADD.FTZ R9, R8, R9 ;  /* 0x0000000908097221 */ /* 0x004fe20000010000 */
[----:B------:R-:W-:-:S04]  /*1f60*/  IMAD.MOV.U32 R8, RZ, RZ, RZ ;  /* 0x000000ffff087224 */ /* 0x000fc800078e00ff */
[----:B------:R-:W2:Y:S02]  /*1f70*/  SHFL.BFLY PT, R10, R9, 0x4, 0x1f ;  /* 0x0c801f00090a7f89 */ /* 0x000ea400000e0000 */
[----:B--2---:R-:W-:-:S05]  /*1f80*/  FADD.FTZ R10, R9, R10 ;  /* 0x0000000a090a7221 */ /* 0x004fca0000010000 */
[----:B------:R-:W2:Y:S02]  /*1f90*/  SHFL.BFLY PT, R11, R10, 0x2, 0x1f ;  /* 0x0c401f000a0b7f89 */ /* 0x000ea400000e0000 */
        /* <DEDUP_REMOVED lines=16> */
.L_x_259:
        /* <DEDUP_REMOVED lines=14> */
[----:B------:R-:W-:Y:S01]  /*2180*/  ISETP.GE.U32.AND P0, PT, R7, 0x3, PT ;  /* 0x000000030700780c */ /* 0x000fe20003f06070 */
[----:B------:R-:W-:Y:S01]  /*2190*/  IMAD.U32 R25, RZ, RZ, UR28 ;  /* 0x0000001cff197e24 */ /* 0x000fe2000f8e00ff */
[----:B------:R-:W-:Y:S01]  /*21a0*/  BSSY.RECONVERGENT B1, `(.L_x_262) ;  /* 0x0000135000017945 */ /* 0x000fe20003800200 */
[----:B--2---:R-:W-:Y:S01]  /*21b0*/  IMAD.MOV.U32 R8, RZ, RZ, R6 ;  /* 0x000000ffff087224 */ /* 0x004fe200078e0006 */
[----:B------:R-:W-:Y:S01]  /*21c0*/  CS2R R20, SRZ ;  /* 0x0000000000147805 */ /* 0x000fe2000001ff00 */
[----:B------:R-:W-:Y:S01]  /*21d0*/  IMAD.MOV.U32 R9, RZ, RZ, RZ ;  /* 0x000000ffff097224 */ /* 0x000fe200078e00ff */
[----:B------:R-:W-:Y:S01]  /*21e0*/  CS2R R12, SRZ ;  /* 0x00000000000c7805 */ /* 0x000fe2000001ff00 */
[----:B0-----:R-:W-:Y:S02]  /*21f0*/  ULEA UR12, UR13, UR12, 0x18 ;  /* 0x0000000c0d0c7291 */ /* 0x001fe4000f8ec0ff */
[----:B------:R-:W-:-:S06]  /*2200*/  UIADD3 UR13, UP0, UPT, UR14, UR8, URZ ;  /* 0x000000080e0d7290 */ /* 0x000fcc000ff1e0ff */
[----:B------:R-:W-:Y:S01]  /*2210*/  IMAD.WIDE.U32 R24, R25, UR13, R8 ;  /* 0x0000000d19187c25 */ /* 0x000fe2000f8e0008 */
[----:B------:R-:W0:Y:S01]  /*2220*/  LDS R18, [UR12] ;  /* 0x0000000cff127984 */ /* 0x000e220008000800 */
[----:B------:R-:W-:-:S04]  /*2230*/  UIADD3.X UR12, UPT, UPT, UR5, UR11, URZ, UP0, !UPT ;  /* 0x0000000b050c7290 */ /* 0x000fc800087fe4ff */
[----:B------:R-:W-:-:S04]  /*2240*/  UIMAD UR12, UR12, UR28, URZ ;  /* 0x0000001c0c0c72a4 */ /* 0x000fc8000f8e02ff */
[----:B------:R-:W-:-:S06]  /*2250*/  UIMAD UR12, UR20, UR13, UR12 ;  /* 0x0000000d140c72a4 */ /* 0x000fcc000f8e020c */
[----:B------:R-:W-:Y:S01]  /*2260*/  VIADD R17, R25, UR12 ;  /* 0x0000000c19117c36 */ /* 0x000fe20008000000 */
[----:B------:R-:W-:Y:S06]  /*2270*/  @!P0 BRA `(.L_x_263) ;  /* 0x00000010009c8947 */ /* 0x000fec0003800000 */
[----:B------:R-:W-:Y:S01]  /*2280*/  ISETP.GT.U32.AND P0, PT, R4, RZ, PT ;  /* 0x000000ff0400720c */ /* 0x000fe20003f04070 */
[----:B------:R-:W-:Y:S01]  /*2290*/  BSSY.RELIABLE B0, `(.L_x_264) ;  /* 0x00000f7000007945 */ /* 0x000fe20003800100 */
[----:B------:R-:W-:Y:S01]  /*22a0*/  CS2R R20, SRZ ;  /* 0x0000000000147805 */ /* 0x000fe2000001ff00 */
[----:B-1----:R-:W-:Y:S01]  /*22b0*/  IMAD.MOV.U32 R19, RZ, RZ, RZ ;  /* 0x000000ffff137224 */ /* 0x002fe200078e00ff */
        /* <DEDUP_REMOVED lines=14> */
.L_x_269:
[----:B------:R-:W-:-:S05]  /*23a0*/  IMAD.U32 R26, R19, 0x4, R1 ;  /* 0x00000004131a7824 */ /* 0x000fca00078e0001 */
[----:B------:R-:W0:Y:S01]  /*23b0*/  LDL.128 R12, [R26] ;  /* 0x000000001a0c7983 */ /* 0x000e220000100c00 */
[----:B------:R-:W-:-:S05]  /*23c0*/  IADD3 R21, P1, PT, R21, R24, RZ ;  /* 0x0000001815157210 */ /* 0x000fca0007f3e0ff */
[----:B------:R-:W-:Y:S01]  /*23d0*/  IMAD.X R8, R20, 0x1, R17, P1 ;  /* 0x0000000114087824 */ /* 0x000fe200008e0611 */
[----:B------:R-:W-:-:S04]  /*23e0*/  LEA R20, P1, R21, UR18, 0x1 ;  /* 0x0000001215147c11 */ /* 0x000fc8000f8208ff */
[----:B------:R-:W-:Y:S02]  /*23f0*/  LEA.HI.X R21, R21, UR19, R8, 0x1, P1 ;  /* 0x0000001315157c11 */ /* 0x000fe400088f0c08 */
[----:B------:R-:W2:Y:S01]  /*2400*/  LDL.128 R8, [R26+0x10] ;  /* 0x000010001a087983 */ /* 0x000ea20000100c00 */
[----:B------:R-:W-:Y:S02]  /*2410*/  USHF.L.U32 UR12, UR10, 0x1, URZ ;  /* 0x000000010a0c7899 */ /* 0x000fe400080006ff */
[----:B------:R-:W-:-:S04]  /*2420*/  USHF.R.U32.HI UR13, URZ, 0x1f, UR10 ;  /* 0x0000001fff0d7899 */ /* 0x000fc8000801160a */
[----:B------:R-:W-:-:S04]  /*2430*/  IADD3 R28, P1, PT, R20, UR12, RZ ;  /* 0x0000000c141c7c10 */ /* 0x000fc8000ff3e0ff */
[----:B------:R-:W-:Y:S01]  /*2440*/  IADD3.X R29, PT, PT, R21, UR13, RZ, P1, !PT ;  /* 0x0000000d151d7c10 */ /* 0x000fe20008ffe4ff */
[C---:B0-----:R-:W-:Y:S01]  /*2450*/  FMUL.FTZ R12, R18.reuse, R12 ;  /* 0x0000000c120c7220 */ /* 0x041fe20000410000 */
[----:B------:R-:W-:-:S04]  /*2460*/  FMUL.FTZ R13, R18, R13 ;  /* 0x0000000d120d7220 */ /* 0x000fc80000410000 */
[----:B------:R-:W-:Y:S02]  /*2470*/  F2FP.F16.F32.PACK_AB R12, RZ, R12 ;  /* 0x0000000cff0c723e */ /* 0x000fe400000000ff */
[----:B------:R-:W-:Y:S02]  /*2480*/  F2FP.F16.F32.PACK_AB R13, RZ, R13 ;  /* 0x0000000dff0d723e */ /* 0x000fe400000000ff */
[----:B------:R-:W-:Y:S01]  /*2490*/  PRMT R27, R12, 0x7610, R27 ;  /* 0x000076100c1b7816 */ /* 0x000fe2000000001b */
[----:B------:R-:W-:Y:S01]  /*24a0*/  FMUL.FTZ R12, R18, R14 ;  /* 0x0000000e120c7220 */ /* 0x000fe20000410000 */
[----:B------:R-:W-:Y:S01]  /*24b0*/  IADD3 R14, P1, PT, R28, UR12, RZ ;  /* 0x0000000c1c0e7c10 */ /* 0x000fe2000ff3e0ff */
[----:B--2---:R-:W-:Y:S02]  /*24c0*/  FMUL.FTZ R8, R18, R8 ;  /* 0x0000000812087220 */ /* 0x004fe40000410000 */
[----:B------:R0:W-:Y:S01]  /*24d0*/  STG.E.U16 desc[UR16][R20.64], R27 ;  /* 0x0000001b14007986 */ /* 0x0001e2000c101510 */
[----:B------:R-:W-:-:S02]  /*24e0*/  F2FP.F16.F32.PACK_AB R12, RZ, R12 ;  /* 0x0000000cff0c723e */ /* 0x000fc400000000ff */
[----:B------:R-:W-:Y:S02]  /*24f0*/  F2FP.F16.F32.PACK_AB R8, RZ, R8 ;  /* 0x00000008ff08723e */ /* 0x000fe400000000ff */
[----:B0-----:R-:W-:Y:S01]  /*2500*/  PRMT R21, R13, 0x7610, R21 ;  /* 0x000076100d157816 */ /* 0x001fe20000000015 */
[----:B------:R-:W-:Y:S01]  /*2510*/  FMUL.FTZ R13, R18, R15 ;  /* 0x0000000f120d7220 */ /* 0x000fe20000410000 */
[----:B------:R-:W-:Y:S01]  /*2520*/  IADD3.X R15, PT, PT, R29, UR13, RZ, P1, !PT ;  /* 0x0000000d1d0f7c10 */ /* 0x000fe20008ffe4ff */
[----:B------:R-:W-:Y:S02]  /*2530*/  IMAD.U32 R27, RZ, RZ, UR10 ;  /* 0x0000000aff1b7e24 */ /* 0x000fe4000f8e00ff */
[----:B------:R0:W-:Y:S01]  /*2540*/  STG.E.U16 desc[UR16][R28.64], R21 ;  /* 0x000000151c007986 */ /* 0x0001e2000c101510 */
[----:B------:R-:W-:Y:S02]  /*2550*/  F2FP.F16.F32.PACK_AB R20, RZ, R13 ;  /* 0x0000000dff14723e */ /* 0x000fe400000000ff */
[----:B0-----:R-:W-:-:S02]  /*2560*/  PRMT R29, R12, 0x7610, R29 ;  /* 0x000076100c1d7816 */ /* 0x001fc4000000001d */
[----:B------:R-:W-:Y:S02]  /*2570*/  IADD3 R12, P1, PT, R14, UR12, RZ ;  /* 0x0000000c0e0c7c10 */ /* 0x000fe4000ff3e0ff */
[----:B------:R-:W-:Y:S01]  /*2580*/  PRMT R21, R20, 0x7610, R21 ;  /* 0x0000761014157816 */ /* 0x000fe20000000015 */
[----:B------:R-:W-:Y:S01]  /*2590*/  STG.E.U16 desc[UR16][R14.64], R29 ;  /* 0x0000001d0e007986 */ /* 0x000fe2000c101510 */
[----:B------:R-:W-:Y:S01]  /*25a0*/  IADD3.X R13, PT, PT, R15, UR13, RZ, P1, !PT ;  /* 0x0000000d0f0d7c10 */ /* 0x000fe20008ffe4ff */
[----:B------:R-:W-:-:S04]  /*25b0*/  IMAD.U32 R20, RZ, RZ, UR10 ;  /* 0x0000000aff147e24 */ /* 0x000fc8000f8e00ff */
[----:B------:R0:W-:Y:S02]  /*25c0*/  STG.E.U16 desc[UR16][R12.64], R21 ;  /* 0x000000150c007986 */ /* 0x0001e4000c101510 */
[----:B0-----:R-:W-:Y:S02]  /*25d0*/  IMAD.MOV.U32 R21, RZ, RZ, RZ ;  /* 0x000000ffff157224 */ /* 0x001fe400078e00ff */
[----:B------:R-:W-:-:S03]  /*25e0*/  IMAD.WIDE.U32 R28, R19, UR10, R20 ;  /* 0x0000000a131c7c25 */ /* 0x000fc6000f8e0014 */
[----:B------:R-:W-:Y:S01]  /*25f0*/  IADD3 R27, P1, P2, R27, UR12, R28 ;  /* 0x0000000c1b1b7c10 */ /* 0x000fe2000fa3e01c */
[----:B------:R-:W-:-:S05]  /*2600*/  IMAD R28, R16, UR10, R29 ;  /* 0x0000000a101c7c24 */ /* 0x000fca000f8e021d */
[----:B------:R-:W-:Y:S02]  /*2610*/  IADD3.X R28, PT, PT, RZ, UR13, R28, P1, P2 ;  /* 0x0000000dff1c7c10 */ /* 0x000fe40008fe441c */
[----:B------:R-:W-:-:S05]  /*2620*/  IADD3 R14, P1, PT, R27, R24, RZ ;  /* 0x000000181b0e7210 */ /* 0x000fca0007f3e0ff */
[----:B------:R-:W-:Y:S01]  /*2630*/  IMAD.X R15, R28, 0x1, R17, P1 ;  /* 0x000000011c0f7824 */ /* 0x000fe200008e0611 */
[----:B------:R-:W-:-:S04]  /*2640*/  LEA R28, P1, R14, UR18, 0x1 ;  /* 0x000000120e1c7c11 */ /* 0x000fc8000f8208ff */
[----:B------:R-:W-:Y:S02]  /*2650*/  LEA.HI.X R29, R14, UR19, R15, 0x1, P1 ;  /* 0x000000130e1d7c11 */ /* 0x000fe400088f0c0f */
[----:B------:R-:W-:-:S05]  /*2660*/  PRMT R14, R8, 0x7610, R14 ;  /* 0x00007610080e7816 */ /* 0x000fca000000000e */
[----:B------:R0:W-:Y:S04]  /*2670*/  STG.E.U16 desc[UR16][R28.64], R14 ;  /* 0x0000000e1c007986 */ /* 0x0001e8000c101510 */
[----:B0-----:R-:W2:Y:S01]  /*2680*/  LDL.128 R12, [R26+0x20] ;  /* 0x000020001a0c7983 */ /* 0x001ea20000100c00 */
[----:B------:R-:W-:Y:S01]  /*2690*/  FMUL.FTZ R9, R18, R9 ;  /* 0x0000000912097220 */ /* 0x000fe20000410000 */
[----:B------:R-:W-:Y:S01]  /*26a0*/  IADD3 R8, P1, PT, R28, UR12, RZ ;  /* 0x0000000c1c087c10 */ /* 0x000fe2000ff3e0ff */
[C---:B------:R-:W-:Y:S01]  /*26b0*/  FMUL.FTZ R10, R18.reuse, R10 ;  /* 0x0000000a120a7220 */ /* 0x040fe20000410000 */
[----:B------:R-:W-:Y:S02]  /*26c0*/  FMUL.FTZ R11, R18, R11 ;  /* 0x0000000b120b7220 */ /* 0x000fe40000410000 */
[----:B------:R-:W-:-:S02]  /*26d0*/  F2FP.F16.F32.PACK_AB R27, RZ, R9 ;  /* 0x00000009ff1b723e */ /* 0x000fc400000000ff */
[----:B------:R-:W-:Y:S02]  /*26e0*/  IADD3.X R9, PT, PT, R29, UR13, RZ, P1, !PT ;  /* 0x0000000d1d097c10 */ /* 0x000fe40008ffe4ff */
[----:B------:R-:W-:Y:S02]  /*26f0*/  PRMT R29, R27, 0x7610, R29 ;  /* 0x000076101b1d7816 */ /* 0x000fe4000000001d */
[----:B------:R-:W-:Y:S02]  /*2700*/  F2FP.F16.F32.PACK_AB R10, RZ, R10 ;  /* 0x0000000aff0a723e */ /* 0x000fe400000000ff */
[----:B------:R-:W-:Y:S01]  /*2710*/  F2FP.F16.F32.PACK_AB R27, RZ, R11 ;  /* 0x0000000bff1b723e */ /* 0x000fe200000000ff */
[----:B------:R0:W-:Y:S01]  /*2720*/  STG.E.U16 desc[UR16][R8.64], R29 ;  /* 0x0000001d08007986 */ /* 0x0001e2000c101510 */
[----:B------:R-:W-:Y:S02]  /*2730*/  PRMT R28, R10, 0x7610, R28 ;  /* 0x000076100a1c7816 */ /* 0x000fe4000000001c */
[----:B0-----:R-:W-:-:S04]  /*2740*/  IADD3 R8, P1, PT, R8, UR12, RZ ;  /* 0x0000000c08087c10 */ /* 0x001fc8000ff3e0ff */
[----:B------:R-:W-:Y:S02]  /*2750*/  IADD3.X R9, PT, PT, R9, UR13, RZ, P1, !PT ;  /* 0x0000000d09097c10 */ /* 0x000fe40008ffe4ff */
[----:B------:R-:W-:-:S03]  /*2760*/  IADD3 R10, P1, PT, R8, UR12, RZ ;  /* 0x0000000c080a7c10 */ /* 0x000fc6000ff3e0ff */
[----:B------:R0:W-:Y:S01]  /*2770*/  STG.E.U16 desc[UR16][R8.64], R28 ;  /* 0x0000001c08007986 */ /* 0x0001e2000c101510 */
[----:B------:R-:W-:Y:S02]  /*2780*/  IADD3.X R11, PT, PT, R9, UR13, RZ, P1, !PT ;  /* 0x0000000d090b7c10 */ /* 0x000fe40008ffe4ff */
[----:B------:R-:W-:-:S03]  /*2790*/  IADD3 R29, P1, PT, R19, 0x4, RZ ;  /* 0x00000004131d7810 */ /* 0x000fc60007f3e0ff */
[----:B------:R1:W-:Y:S02]  /*27a0*/  STG.E.U16 desc[UR16][R10.64], R27 ;  /* 0x0000001b0a007986 */ /* 0x0003e4000c101510 */
[----:B0-----:R-:W-:-:S04]  /*27b0*/  IMAD.WIDE.U32 R28, R29, UR10, R20 ;  /* 0x0000000a1d1c7c25 */ /* 0x001fc8000f8e0014 */
[----:B------:R-:W-:Y:S02]  /*27c0*/  IMAD.U32 R9, RZ, RZ, UR10 ;  /* 0x0000000aff097e24 */ /* 0x000fe4000f8e00ff */
[----:B-1----:R-:W-:-:S03]  /*27d0*/  IMAD.X R27, RZ, RZ, R16, P1 ;  /* 0x000000ffff1b7224 */ /* 0x002fc600008e0610 */
[----:B------:R-:W-:Y:S01]  /*27e0*/  IADD3 R9, P1, P2, R9, UR12, R28 ;  /* 0x0000000c09097c10 */ /* 0x000fe2000fa3e01c */
[----:B------:R-:W-:-:S05]  /*27f0*/  IMAD R8, R27, UR10, R29 ;  /* 0x0000000a1b087c24 */ /* 0x000fca000f8e021d */
[----:B------:R-:W-:Y:S02]  /*2800*/  IADD3.X R28, PT, PT, RZ, UR13, R8, P1, P2 ;  /* 0x0000000dff1c7c10 */ /* 0x000fe40008fe4408 */
[----:B------:R-:W-:-:S05]  /*2810*/  IADD3 R9, P1, PT, R9, R24, RZ ;  /* 0x0000001809097210 */ /* 0x000fca0007f3e0ff */
[----:B------:R-:W-:Y:S01]  /*2820*/  IMAD.X R28, R28, 0x1, R17, P1 ;  /* 0x000000011c1c7824 */ /* 0x000fe200008e0611 */
[----:B------:R-:W-:-:S04]  /*2830*/  LEA R8, P1, R9, UR18, 0x1 ;  /* 0x0000001209087c11 */ /* 0x000fc8000f8208ff */
[----:B------:R-:W-:Y:S02]  /*2840*/  LEA.HI.X R9, R9, UR19, R28, 0x1, P1 ;  /* 0x0000001309097c11 */ /* 0x000fe400088f0c1c */
[----:B------:R-:W-:-:S04]  /*2850*/  IADD3 R28, P1, PT, R8, UR12, RZ ;  /* 0x0000000c081c7c10 */ /* 0x000fc8000ff3e0ff */
[----:B------:R-:W-:Y:S02]  /*2860*/  IADD3.X R29, PT, PT, R9, UR13, RZ, P1, !PT ;  /* 0x0000000d091d7c10 */ /* 0x000fe40008ffe4ff */
[----:B------:R-:W-:-:S05]  /*2870*/  IADD3 R11, P1, PT, R19, 0x8, RZ ;  /* 0x00000008130b7810 */ /* 0x000fca0007f3e0ff */
[----:B------:R-:W-:-:S04]  /*2880*/  IMAD.WIDE.U32 R10, R11, UR10, R20 ;  /* 0x0000000a0b0a7c25 */ /* 0x000fc8000f8e0014 */
[C---:B--2---:R-:W-:Y:S01]  /*2890*/  FMUL.FTZ R12, R18.reuse, R12 ;  /* 0x0000000c120c7220 */ /* 0x044fe20000410000 */
[----:B------:R-:W-:-:S04]  /*28a0*/  FMUL.FTZ R13, R18, R13 ;  /* 0x0000000d120d7220 */ /* 0x000fc80000410000 */
[----:B------:R-:W-:Y:S02]  /*28b0*/  F2FP.F16.F32.PACK_AB R12, RZ, R12 ;  /* 0x0000000cff0c723e */ /* 0x000fe400000000ff */
[----:B------:R-:W-:Y:S02]  /*28c0*/  F2FP.F16.F32.PACK_AB R13, RZ, R13 ;  /* 0x0000000dff0d723e */ /* 0x000fe400000000ff */
[----:B------:R-:W-:-:S05]  /*28d0*/  PRMT R27, R12, 0x7610, R27 ;  /* 0x000076100c1b7816 */ /* 0x000fca000000001b */
[----:B------:R0:W-:Y:S04]  /*28e0*/  STG.E.U16 desc[UR16][R8.64], R27 ;  /* 0x0000001b08007986 */ /* 0x0001e8000c101510 */
[----:B------:R1:W-:Y:S01]  /*28f0*/  STG.E.U16 desc[UR16][R28.64], R13 ;  /* 0x0000000d1c007986 */ /* 0x0003e2000c101510 */
[----:B0-----:R-:W-:Y:S02]  /*2900*/  IMAD.U32 R27, RZ, RZ, UR10 ;  /* 0x0000000aff1b7e24 */ /* 0x001fe4000f8e00ff */
[----:B-1----:R-:W-:-:S04]  /*2910*/  IMAD.X R13, RZ, RZ, R16, P1 ;  /* 0x000000ffff0d7224 */ /* 0x002fc800008e0610 */
[----:B------:R-:W-:Y:S01]  /*2920*/  IMAD R12, R13, UR10, R11 ;  /* 0x0000000a0d0c7c24 */ /* 0x000fe2000f8e020b */
[----:B------:R-:W-:-:S04]  /*2930*/  IADD3 R11, P1, P2, R27, UR12, R10 ;  /* 0x0000000c1b0b7c10 */ /* 0x000fc8000fa3e00a */
[----:B------:R-:W-:Y:S02]  /*2940*/  IADD3.X R12, PT, PT, RZ, UR13, R12, P1, P2 ;  /* 0x0000000dff0c7c10 */ /* 0x000fe40008fe440c */
[----:B------:R-:W-:-:S05]  /*2950*/  IADD3 R10, P1, PT, R11, R24, RZ ;  /* 0x000000180b0a7210 */ /* 0x000fca0007f3e0ff */
[----:B------:R-:W-:Y:S01]  /*2960*/  IMAD.X R11, R12, 0x1, R17, P1 ;  /* 0x000000010c0b7824 */ /* 0x000fe200008e0611 */
[----:B------:R-:W-:-:S04]  /*2970*/  LEA R12, P1, R10, UR18, 0x1 ;  /* 0x000000120a0c7c11 */ /* 0x000fc8000f8208ff */
[----:B------:R-:W-:Y:S02]  /*2980*/  LEA.HI.X R13, R10, UR19, R11, 0x1, P1 ;  /* 0x000000130a0d7c11 */ /* 0x000fe400088f0c0b */
[----:B------:R0:W2:Y:S01]  /*2990*/  LDL.128 R8, [R26+0x30] ;  /* 0x000030001a087983 */ /* 0x0000a20000100c00 */
[----:B------:R-:W-:Y:S01]  /*29a0*/  FMUL.FTZ R14, R18, R14 ;  /* 0x0000000e120e7220 */ /* 0x000fe20000410000 */
[----:B------:R-:W-:Y:S01]  /*29b0*/  IADD3 R28, P1, PT, R28, UR12, RZ ;  /* 0x0000000c1c1c7c10 */ /* 0x000fe2000ff3e0ff */
[----:B------:R-:W-:-:S03]  /*29c0*/  FMUL.FTZ R15, R18, R15 ;  /* 0x0000000f120f7220 */ /* 0x000fc60000410000 */
[----:B------:R-:W-:Y:S02]  /*29d0*/  F2FP.F16.F32.PACK_AB R14, RZ, R14 ;  /* 0x0000000eff0e723e */ /* 0x000fe400000000ff */
[----:B------:R-:W-:Y:S02]  /*29e0*/  IADD3.X R29, PT, PT, R29, UR13, RZ, P1, !PT ;  /* 0x0000000d1d1d7c10 */ /* 0x000fe40008ffe4ff */
[----:B0-----:R-:W-:Y:S02]  /*29f0*/  PRMT R26, R14, 0x7610, R26 ;  /* 0x000076100e1a7816 */ /* 0x001fe4000000001a */
[----:B------:R-:W-:-:S03]  /*2a00*/  IADD3 R14, P1, PT, R28, UR12, RZ ;  /* 0x0000000c1c0e7c10 */ /* 0x000fc6000ff3e0ff */
[----:B------:R0:W-:Y:S01]  /*2a10*/  STG.E.U16 desc[UR16][R28.64], R26 ;  /* 0x0000001a1c007986 */ /* 0x0001e2000c101510 */
[C---:B--2---:R-:W-:Y:S01]  /*2a20*/  FMUL.FTZ R27, R18.reuse, R8 ;  /* 0x00000008121b7220 */ /* 0x044fe20000410000 */
[----:B------:R-:W-:Y:S01]  /*2a30*/  F2FP.F16.F32.PACK_AB R8, RZ, R15 ;  /* 0x0000000fff08723e */ /* 0x000fe200000000ff */
[C---:B------:R-:W-:Y:S01]  /*2a40*/  FMUL.FTZ R9, R18.reuse, R9 ;  /* 0x0000000912097220 */ /* 0x040fe20000410000 */
[----:B------:R-:W-:Y:S01]  /*2a50*/  IADD3.X R15, PT, PT, R29, UR13, RZ, P1, !PT ;  /* 0x0000000d1d0f7c10 */ /* 0x000fe20008ffe4ff */
[----:B0-----:R-:W-:Y:S01]  /*2a60*/  FMUL.FTZ R28, R18, R11 ;  /* 0x0000000b121c7220 */ /* 0x001fe20000410000 */
[----:B------:R-:W-:Y:S02]  /*2a70*/  PRMT R29, R8, 0x7610, R29 ;  /* 0x00007610081d7816 */ /* 0x000fe4000000001d */
[----:B------:R-:W-:Y:S02]  /*2a80*/  F2FP.F16.F32.PACK_AB R27, RZ, R27 ;  /* 0x0000001bff1b723e */ /* 0x000fe400000000ff */
[----:B------:R-:W-:Y:S01]  /*2a90*/  IADD3 R8, P1, PT, R12, UR12, RZ ;  /* 0x0000000c0c087c10 */ /* 0x000fe2000ff3e0ff */
[----:B------:R-:W-:Y:S01]  /*2aa0*/  STG.E.U16 desc[UR16][R14.64], R29 ;  /* 0x0000001d0e007986 */ /* 0x000fe2000c101510 */
[----:B------:R-:W-:-:S03]  /*2ab0*/  F2FP.F16.F32.PACK_AB R28, RZ, R28 ;  /* 0x0000001cff1c723e */ /* 0x000fc600000000ff */
[----:B------:R0:W-:Y:S02]  /*2ac0*/  STG.E.U16 desc[UR16][R12.64], R27 ;  /* 0x0000001b0c007986 */ /* 0x0001e4000c101510 */
[----:B0-----:R-:W-:Y:S01]  /*2ad0*/  FMUL.FTZ R27, R18, R10 ;  /* 0x0000000a121b7220 */ /* 0x001fe20000410000 */
[----:B------:R-:W-:Y:S02]  /*2ae0*/  F2FP.F16.F32.PACK_AB R10, RZ, R9 ;  /* 0x00000009ff0a723e */ /* 0x000fe400000000ff */
[----:B------:R-:W-:Y:S02]  /*2af0*/  IADD3.X R9, PT, PT, R13, UR13, RZ, P1, !PT ;  /* 0x0000000d0d097c10 */ /* 0x000fe40008ffe4ff */
[----:B------:R-:W-:Y:S02]  /*2b00*/  IADD3 R26, P1, PT, R8, UR12, RZ ;  /* 0x0000000c081a7c10 */ /* 0x000fe4000ff3e0ff */
[----:B------:R-:W-:Y:S02]  /*2b10*/  F2FP.F16.F32.PACK_AB R11, RZ, R27 ;  /* 0x0000001bff0b723e */ /* 0x000fe400000000ff */
[----:B------:R-:W-:-:S02]  /*2b20*/  PRMT R14, R10, 0x7610, R14 ;  /* 0x000076100a0e7816 */ /* 0x000fc4000000000e */
[----:B------:R-:W-:Y:S02]  /*2b30*/  IADD3.X R27, PT, PT, R9, UR13, RZ, P1, !PT ;  /* 0x0000000d091b7c10 */ /* 0x000fe40008ffe4ff */
[----:B------:R-:W-:Y:S01]  /*2b40*/  IADD3 R10, P1, PT, R26, UR12, RZ ;  /* 0x0000000c1a0a7c10 */ /* 0x000fe2000ff3e0ff */
[----:B------:R1:W-:Y:S01]  /*2b50*/  STG.E.U16 desc[UR16][R8.64], R14 ;  /* 0x0000000e08007986 */ /* 0x0003e2000c101510 */
[----:B------:R-:W-:Y:S02]  /*2b60*/  PRMT R29, R11, 0x7610, R29 ;  /* 0x000076100b1d7816 */ /* 0x000fe4000000001d */
[----:B------:R-:W-:Y:S02]  /*2b70*/  IADD3.X R11, PT, PT, R27, UR13, RZ, P1, !PT ;  /* 0x0000000d1b0b7c10 */ /* 0x000fe40008ffe4ff */
[C---:B------:R-:W-:Y:S01]  /*2b80*/  IADD3 R13, P1, PT, R19.reuse, 0xc, RZ ;  /* 0x0000000c130d7810 */ /* 0x040fe20007f3e0ff */
[----:B------:R1:W-:Y:S01]  /*2b90*/  STG.E.U16 desc[UR16][R26.64], R29 ;  /* 0x0000001d1a007986 */ /* 0x0003e2000c101510 */
[----:B------:R-:W-:-:S03]  /*2ba0*/  IADD3 R19, P2, PT, R19, 0x10, RZ ;  /* 0x0000001013137810 */ /* 0x000fc60007f5e0ff */
[--C-:B------:R-:W-:Y:S01]  /*2bb0*/  IMAD.X R15, RZ, RZ, R16.reuse, P1 ;  /* 0x000000ffff0f7224 */ /* 0x100fe200008e0610 */
[----:B------:R1:W-:Y:S01]  /*2bc0*/  STG.E.U16 desc[UR16][R10.64], R28 ;  /* 0x0000001c0a007986 */ /* 0x0003e2000c101510 */
[----:B------:R-:W-:Y:S01]  /*2bd0*/  IMAD.X R16, RZ, RZ, R16, P2 ;  /* 0x000000ffff107224 */ /* 0x000fe200010e0610 */
[----:B------:R-:W-:Y:S01]  /*2be0*/  ISETP.GE.U32.AND P1, PT, R19, R22, PT ;  /* 0x000000161300720c */ /* 0x000fe20003f26070 */
[----:B------:R-:W-:-:S03]  /*2bf0*/  IMAD.WIDE.U32 R12, R13, UR10, R20 ;  /* 0x0000000a0d0c7c25 */ /* 0x000fc6000f8e0014 */
[----:B------:R-:W-:Y:S01]  /*2c00*/  ISETP.GE.AND.EX P1, PT, R16, R23, PT, P1 ;  /* 0x000000171000720c */ /* 0x000fe20003f26310 */
[----:B------:R-:W-:-:S05]  /*2c10*/  IMAD.U32 R21, RZ, RZ, UR10 ;  /* 0x0000000aff157e24 */ /* 0x000fca000f8e00ff */
[----:B------:R-:W-:Y:S01]  /*2c20*/  IADD3 R21, P2, P3, R21, UR12, R12 ;  /* 0x0000000c15157c10 */ /* 0x000fe2000fb5e00c */
[----:B------:R-:W-:-:S05]  /*2c30*/  IMAD R12, R15, UR10, R13 ;  /* 0x0000000a0f0c7c24 */ /* 0x000fca000f8e020d */
[----:B------:R-:W-:Y:S01]  /*2c40*/  IADD3.X R20, PT, PT, RZ, UR13, R12, P2, P3 ;  /* 0x0000000dff147c10 */ /* 0x000fe200097e640c */
[----:B-1----:R-:W-:Y:S06]  /*2c50*/  @!P1 BRA `(.L_x_269) ;  /* 0xfffffff400d09947 */ /* 0x002fec000383ffff */
[----:B------:R-:W-:Y:S05]  /*2c60*/  BSYNC.RECONVERGENT B4 ;  /* 0x0000000000047941 */ /* 0x000fea0003800200 */
.L_x_268:
[----:B------:R-:W-:Y:S02]  /*2c70*/  IMAD.MOV.U32 R12, RZ, RZ, R4 ;  /* 0x000000ffff0c7224 */ /* 0x000fe400078e0004 */
[----:B------:R-:W-:-:S07]  /*2c80*/  IMAD.MOV.U32 R13, RZ, RZ, R5 ;  /* 0x000000ffff0d7224 */ /* 0x000fce00078e0005 */
.L_x_267:
[----:B------:R-:W-:Y:S05]  /*2c90*/  BSYNC.RECONVERGENT B3 ;  /* 0x0000000000037941 */ /* 0x000fea0003800200 */
.L_x_266:
[----:B------:R-:W-:Y:S01]  /*2ca0*/  IADD3 R8, P2, PT, -R19, R4, RZ ;  /* 0x0000000413087210 */ /* 0x000fe20007f5e1ff */
[----:B------:R-:W-:Y:S03]  /*2cb0*/  BSSY.RECONVERGENT B3, `(.L_x_270) ;  /* 0x0000050000037945 */ /* 0x000fe60003800200 */
[----:B------:R-:W-:Y:S01]  /*2cc0*/  ISETP.GT.U32.AND P1, PT, R8, 0x4, PT ;  /* 0x000000040800780c */ /* 0x000fe20003f24070 */
[----:B------:R-:W-:-:S05]  /*2cd0*/  IMAD.X R8, R5, 0x1, ~R16, P2 ;  /* 0x0000000105087824 */ /* 0x000fca00010e0e10 */
[----:B------:R-:W-:-:S13]  /*2ce0*/  ISETP.GT.AND.EX P1, PT, R8, RZ, PT, P1 ;  /* 0x000000ff0800720c */ /* 0x000fda0003f24310 */
[----:B------:R-:W-:Y:S05]  /*2cf0*/  @!P1 BRA `(.L_x_271) ;  /* 0x00000004002c9947 */ /* 0x000fea0003800000 */
[----:B------:R-:W-:Y:S01]  /*2d00*/  IMAD.U32 R22, R19, 0x4, R1 ;  /* 0x0000000413167824 */ /* 0x000fe200078e0001 */
[----:B------:R-:W1:Y:S04]  /*2d10*/  LDCU.64 UR12, c[0x0][0x380] ;  /* 0x00007000ff0c77ac */ /* 0x000e680008000a00 */
[----:B------:R-:W0:Y:S04]  /*2d20*/  LDL.128 R8, [R22] ;  /* 0x0000000016087983 */ /* 0x000e280000100c00 */
[----:B------:R2:W3:Y:S01]  /*2d30*/  LDL.128 R12, [R22+0x10] ;  /* 0x00001000160c7983 */ /* 0x0004e20000100c00 */
[----:B------:R-:W-:Y:S01]  /*2d40*/  IADD3 R21, P0, PT, R21, R24, RZ ;  /* 0x0000001815157210 */ /* 0x000fe20007f1e0ff */
[----:B------:R-:W-:-:S02]  /*2d50*/  USHF.L.U32 UR23, UR10, 0x1, URZ ;  /* 0x000000010a177899 */ /* 0x000fc400080006ff */
[----:B------:R-:W-:Y:S01]  /*2d60*/  IMAD.U32 R29, RZ, RZ, UR10 ;  /* 0x0000000aff1d7e24 */ /* 0x000fe2000f8e00ff */
[----:B------:R-:W-:Y:S01]  /*2d70*/  USHF.R.U32.HI UR24, URZ, 0x1f, UR10 ;  /* 0x0000001fff187899 */ /* 0x000fe2000801160a */
[----:B------:R-:W-:Y:S01]  /*2d80*/  IMAD.X R20, R20, 0x1, R17, P0 ;  /* 0x0000000114147824 */ /* 0x000fe200000e0611 */
[----:B-1----:R-:W-:-:S04]  /*2d90*/  LEA R26, P0, R21, UR12, 0x1 ;  /* 0x0000000c151a7c11 */ /* 0x002fc8000f8008ff */
[----:B------:R-:W-:Y:S02]  /*2da0*/  LEA.HI.X R27, R21, UR13, R20, 0x1, P0 ;  /* 0x0000000d151b7c11 */ /* 0x000fe400080f0c14 */
[----:B--2---:R-:W-:-:S04]  /*2db0*/  IADD3 R22, P0, PT, R26, UR23, RZ ;  /* 0x000000171a167c10 */ /* 0x004fc8000ff1e0ff */
[----:B------:R-:W-:Y:S02]  /*2dc0*/  IADD3.X R23, PT, PT, R27, UR24, RZ, P0, !PT ;  /* 0x000000181b177c10 */ /* 0x000fe400087fe4ff */
[----:B------:R-:W-:-:S04]  /*2dd0*/  IADD3 R20, P0, PT, R22, UR23, RZ ;  /* 0x0000001716147c10 */ /* 0x000fc8000ff1e0ff */
[----:B------:R-:W-:Y:S01]  /*2de0*/  IADD3.X R21, PT, PT, R23, UR24, RZ, P0, !PT ;  /* 0x0000001817157c10 */ /* 0x000fe200087fe4ff */
[C---:B0-----:R-:W-:Y:S01]  /*2df0*/  FMUL.FTZ R8, R18.reuse, R8 ;  /* 0x0000000812087220 */ /* 0x041fe20000410000 */
[C---:B------:R-:W-:Y:S01]  /*2e00*/  FMUL.FTZ R9, R18.reuse, R9 ;  /* 0x0000000912097220 */ /* 0x040fe20000410000 */
[C---:B------:R-:W-:Y:S01]  /*2e10*/  FMUL.FTZ R10, R18.reuse, R10 ;  /* 0x0000000a120a7220 */ /* 0x040fe20000410000 */
[C---:B---3--:R-:W-:Y:S02]  /*2e20*/  FMUL.FTZ R12, R18.reuse, R12 ;  /* 0x0000000c120c7220 */ /* 0x048fe40000410000 */
[----:B------:R-:W-:Y:S01]  /*2e30*/  F2FP.F16.F32.PACK_AB R8, RZ, R8 ;  /* 0x00000008ff08723e */ /* 0x000fe200000000ff */
[C---:B------:R-:W-:Y:S01]  /*2e40*/  FMUL.FTZ R13, R18.reuse, R13 ;  /* 0x0000000d120d7220 */ /* 0x040fe20000410000 */
[----:B------:R-:W-:Y:S01]  /*2e50*/  F2FP.F16.F32.PACK_AB R9, RZ, R9 ;  /* 0x00000009ff09723e */ /* 0x000fe200000000ff */
[----:B------:R-:W-:Y:S01]  /*2e60*/  FMUL.FTZ R15, R18, R15 ;  /* 0x0000000f120f7220 */ /* 0x000fe20000410000 */
[----:B------:R-:W-:Y:S01]  /*2e70*/  F2FP.F16.F32.PACK_AB R10, RZ, R10 ;  /* 0x0000000aff0a723e */ /* 0x000fe200000000ff */
[----:B------:R0:W-:Y:S01]  /*2e80*/  STG.E.U16 desc[UR16][R26.64], R8 ;  /* 0x000000081a007986 */ /* 0x0001e2000c101510 */
[----:B------:R-:W-:-:S03]  /*2e90*/  F2FP.F16.F32.PACK_AB R12, RZ, R12 ;  /* 0x0000000cff0c723e */ /* 0x000fc600000000ff */
[----:B------:R1:W-:Y:S01]  /*2ea0*/  STG.E.U16 desc[UR16][R22.64], R9 ;  /* 0x0000000916007986 */ /* 0x0003e2000c101510 */
[----:B0-----:R-:W-:Y:S01]  /*2eb0*/  PRMT R27, R10, 0x7610, R27 ;  /* 0x000076100a1b7816 */ /* 0x001fe2000000001b */
[----:B------:R-:W-:Y:S02]  /*2ec0*/  IMAD.U32 R8, RZ, RZ, UR10 ;  /* 0x0000000aff087e24 */ /* 0x000fe4000f8e00ff */
[----:B-1----:R-:W-:Y:S02]  /*2ed0*/  IMAD.MOV.U32 R9, RZ, RZ, RZ ;  /* 0x000000ffff097224 */ /* 0x002fe400078e00ff */
[----:B------:R0:W-:Y:S02]  /*2ee0*/  STG.E.U16 desc[UR16][R20.64], R27 ;  /* 0x0000001b14007986 */ /* 0x0001e4000c101510 */
[----:B0-----:R-:W-:-:S04]  /*2ef0*/  IMAD.WIDE.U32 R26, R19, UR10, R8 ;  /* 0x0000000a131a7c25 */ /* 0x001fc8000f8e0008 */
[----:B------:R-:W-:Y:S01]  /*2f00*/  IMAD R10, R16, UR10, R27 ;  /* 0x0000000a100a7c24 */ /* 0x000fe2000f8e021b */
[----:B------:R-:W-:Y:S01]  /*2f10*/  IADD3 R29, P0, P1, R29, UR23, R26 ;  /* 0x000000171d1d7c10 */ /* 0x000fe2000f91e01a */
[----:B------:R-:W-:-:S03]  /*2f20*/  FMUL.FTZ R26, R18, R11 ;  /* 0x0000000b121a7220 */ /* 0x000fc60000410000 */
[----:B------:R-:W-:Y:S02]  /*2f30*/  IADD3.X R10, PT, PT, RZ, UR24, R10, P0, P1 ;  /* 0x00000018ff0a7c10 */ /* 0x000fe400087e240a */
[----:B------:R-:W-:Y:S02]  /*2f40*/  IADD3 R22, P0, PT, R20, UR23, RZ ;  /* 0x0000001714167c10 */ /* 0x000fe4000ff1e0ff */
[----:B------:R-:W-:Y:S02]  /*2f50*/  F2FP.F16.F32.PACK_AB R26, RZ, R26 ;  /* 0x0000001aff1a723e */ /* 0x000fe400000000ff */
[----:B------:R-:W-:Y:S02]  /*2f60*/  IADD3 R11, P1, PT, R29, R24, RZ ;  /* 0x000000181d0b7210 */ /* 0x000fe40007f3e0ff */
[----:B------:R-:W-:Y:S02]  /*2f70*/  IADD3.X R23, PT, PT, R21, UR24, RZ, P0, !PT ;  /* 0x0000001815177c10 */ /* 0x000fe400087fe4ff */
[----:B------:R-:W-:Y:S01]  /*2f80*/  PRMT R21, R26, 0x7610, R21 ;  /* 0x000076101a157816 */ /* 0x000fe20000000015 */
[----:B------:R-:W-:Y:S01]  /*2f90*/  IMAD.X R20, R10, 0x1, R17, P1 ;  /* 0x000000010a147824 */ /* 0x000fe200008e0611 */
[----:B------:R-:W-:-:S03]  /*2fa0*/  LEA R10, P1, R11, UR12, 0x1 ;  /* 0x0000000c0b0a7c11 */ /* 0x000fc6000f8208ff */
[----:B------:R0:W-:Y:S01]  /*2fb0*/  STG.E.U16 desc[UR16][R22.64], R21 ;  /* 0x0000001516007986 */ /* 0x0001e2000c101510 */
[----:B------:R-:W-:Y:S01]  /*2fc0*/  LEA.HI.X R11, R11, UR13, R20, 0x1, P1 ;  /* 0x0000000d0b0b7c11 */ /* 0x000fe200088f0c14 */
[----:B------:R-:W-:Y:S01]  /*2fd0*/  FMUL.FTZ R20, R18, R14 ;  /* 0x0000000e12147220 */ /* 0x000fe20000410000 */
[----:B------:R-:W-:-:S04]  /*2fe0*/  F2FP.F16.F32.PACK_AB R14, RZ, R13 ;  /* 0x0000000dff0e723e */ /* 0x000fc800000000ff */
[----:B------:R-:W-:Y:S02]  /*2ff0*/  F2FP.F16.F32.PACK_AB R20, RZ, R20 ;  /* 0x00000014ff14723e */ /* 0x000fe400000000ff */
[----:B0-----:R-:W-:Y:S02]  /*3000*/  PRMT R23, R12, 0x7610, R23 ;  /* 0x000076100c177816 */ /* 0x001fe40000000017 */
[----:B------:R-:W-:Y:S02]  /*3010*/  IADD3 R12, P0, PT, R10, UR23, RZ ;  /* 0x000000170a0c7c10 */ /* 0x000fe4000ff1e0ff */
[----:B------:R-:W-:Y:S01]  /*3020*/  PRMT R22, R20, 0x7610, R22 ;  /* 0x0000761014167816 */ /* 0x000fe20000000016 */
[----:B------:R0:W-:Y:S01]  /*3030*/  STG.E.U16 desc[UR16][R10.64], R23 ;  /* 0x000000170a007986 */ /* 0x0001e2000c101510 */
[----:B------:R-:W-:Y:S02]  /*3040*/  IADD3.X R13, PT, PT, R11, UR24, RZ, P0, !PT ;  /* 0x000000180b0d7c10 */ /* 0x000fe400087fe4ff */
[----:B------:R-:W-:-:S04]  /*3050*/  IADD3 R26, P0, PT, R12, UR23, RZ ;  /* 0x000000170c1a7c10 */ /* 0x000fc8000ff1e0ff */
[----:B------:R-:W-:Y:S02]  /*3060*/  IADD3.X R27, PT, PT, R13, UR24, RZ, P0, !PT ;  /* 0x000000180d1b7c10 */ /* 0x000fe400087fe4ff */
[----:B0-----:R-:W-:Y:S02]  /*3070*/  F2FP.F16.F32.PACK_AB R11, RZ, R15 ;  /* 0x0000000fff0b723e */ /* 0x001fe400000000ff */
[----:B------:R-:W-:Y:S02]  /*3080*/  PRMT R15, R14, 0x7610, R15 ;  /* 0x000076100e0f7816 */ /* 0x000fe4000000000f */
[----:B------:R-:W-:Y:S02]  /*3090*/  IADD3 R14, P0, PT, R26, UR23, RZ ;  /* 0x000000171a0e7c10 */ /* 0x000fe4000ff1e0ff */
[----:B------:R-:W-:Y:S01]  /*30a0*/  PRMT R10, R11, 0x7610, R10 ;  /* 0x000076100b0a7816 */ /* 0x000fe2000000000a */
[----:B------:R0:W-:Y:S04]  /*30b0*/  STG.E.U16 desc[UR16][R12.64], R15 ;  /* 0x0000000f0c007986 */ /* 0x0001e8000c101510 */
[----:B------:R1:W-:Y:S01]  /*30c0*/  STG.E.U16 desc[UR16][R26.64], R22 ;  /* 0x000000161a007986 */ /* 0x0003e2000c101510 */
[----:B0-----:R-:W-:Y:S01]  /*30d0*/  IADD3.X R15, PT, PT, R27, UR24, RZ, P0, !PT ;  /* 0x000000181b0f7c10 */ /* 0x001fe200087fe4ff */
[----:B------:R-:W-:Y:S01]  /*30e0*/  IMAD.MOV.U32 R12, RZ, RZ, R4 ;  /* 0x000000ffff0c7224 */ /* 0x000fe200078e0004 */
[C---:B------:R-:W-:Y:S01]  /*30f0*/  IADD3 R11, P0, PT, R19.reuse, 0x4, RZ ;  /* 0x00000004130b7810 */ /* 0x040fe20007f1e0ff */
[----:B------:R-:W-:Y:S01]  /*3100*/  IMAD.MOV.U32 R13, RZ, RZ, R5 ;  /* 0x000000ffff0d7224 */ /* 0x000fe200078e0005 */
[----:B------:R-:W-:Y:S01]  /*3110*/  IADD3 R19, P1, PT, R19, 0x8, RZ ;  /* 0x0000000813137810 */ /* 0x000fe20007f3e0ff */
[----:B------:R1:W-:Y:S02]  /*3120*/  STG.E.U16 desc[UR16][R14.64], R10 ;  /* 0x0000000a0e007986 */ /* 0x0003e4000c101510 */
[----:B------:R-:W-:-:S04]  /*3130*/  IMAD.WIDE.U32 R8, R11, UR10, R8 ;  /* 0x0000000a0b087c25 */ /* 0x000fc8000f8e0008 */
[--C-:B------:R-:W-:Y:S01]  /*3140*/  IMAD.X R21, RZ, RZ, R16.reuse, P0 ;  /* 0x000000ffff157224 */ /* 0x100fe200000e0610 */
[----:B------:R-:W-:Y:S01]  /*3150*/  PLOP3.LUT P0, PT, PT, PT, PT, 0x8, 0x80 ;  /* 0x000000000080781c */ /* 0x000fe20003f0e170 */
[----:B------:R-:W-:Y:S02]  /*3160*/  IMAD.U32 R11, RZ, RZ, UR10 ;  /* 0x0000000aff0b7e24 */ /* 0x000fe4000f8e00ff */
[----:B------:R-:W-:Y:S02]  /*3170*/  IMAD R20, R21, UR10, R9 ;  /* 0x0000000a15147c24 */ /* 0x000fe4000f8e0209 */
[----:B------:R-:W-:Y:S01]  /*3180*/  IMAD.X R16, RZ, RZ, R16, P1 ;  /* 0x000000ffff107224 */ /* 0x000fe200008e0610 */
[----:B------:R-:W-:-:S04]  /*3190*/  IADD3 R21, P2, P3, R11, UR23, R8 ;  /* 0x000000170b157c10 */ /* 0x000fc8000fb5e008 */
[----:B-1----:R-:W-:-:S09]  /*31a0*/  IADD3.X R20, PT, PT, RZ, UR24, R20, P2, P3 ;  /* 0x00000018ff147c10 */ /* 0x002fd200097e6414 */
.L_x_271:
[----:B------:R-:W-:Y:S05]  /*31b0*/  BSYNC.RECONVERGENT B3 ;  /* 0x0000000000037941 */ /* 0x000fea0003800200 */
.L_x_270:
[----:B------:R-:W-:-:S04]  /*31c0*/  ISETP.NE.U32.AND P1, PT, R19, R4, PT ;  /* 0x000000041300720c */ /* 0x000fc80003f25070 */
[----:B------:R-:W-:-:S13]  /*31d0*/  ISETP.NE.OR.EX P0, PT, R16, R5, P0, P1 ;  /* 0x000000051000720c */ /* 0x000fda0000705710 */
[----:B------:R-:W-:Y:S05]  /*31e0*/  @!P0 BREAK.RELIABLE B0 ;  /* 0x0000000000008942 */ /* 0x000fea0003800100 */
[----:B------:R-:W-:Y:S05]  /*31f0*/  @!P0 BRA `(.L_x_263) ;  /* 0x0000000000bc8947 */ /* 0x000fea0003800000 */
.L_x_265:
[----:B------:R-:W-:Y:S05]  /*3200*/  BSYNC.RELIABLE B0 ;  /* 0x0000000000007941 */ /* 0x000fea0003800100 */
.L_x_264:
[----:B------:R-:W-:Y:S01]  /*3210*/  IMAD.U32 R23, RZ, RZ, UR10 ;  /* 0x0000000aff177e24 */ /* 0x000fe2000f8e00ff */
[----:B------:R-:W-:Y:S01]  /*3220*/  BSSY.RECONVERGENT B0, `(.L_x_272) ;  /* 0x000002a000007945 */ /* 0x000fe20003800200 */
[----:B------:R-:W-:-:S03]  /*3230*/  IMAD.U32 R27, RZ, RZ, UR10 ;  /* 0x0000000aff1b7e24 */ /* 0x000fc6000f8e00ff */
[----:B------:R-:W-:Y:S01]  /*3240*/  SHF.R.U32.HI R23, RZ, 0x1f, R23 ;  /* 0x0000001fff177819 */ /* 0x000fe20000011617 */
[----:B------:R-:W-:-:S07]  /*3250*/  IMAD.SHL.U32 R27, R27, 0x2, RZ ;  /* 0x000000021b1b7824 */ /* 0x000fce00078e00ff */
.L_x_273:
[----:B------:R-:W-:-:S06]  /*3260*/  IMAD.U32 R10, R19, 0x4, R1 ;  /* 0x00000004130a7824 */ /* 0x000fcc00078e0001 */
[----:B------:R-:W0:Y:S01]  /*3270*/  LDL.128 R8, [R10] ;  /* 0x000000000a087983 */ /* 0x000e220000100c00 */
[----:B------:R-:W-:-:S05]  /*3280*/  IADD3 R21, P0, PT, R21, R24, RZ ;  /* 0x0000001815157210 */ /* 0x000fca0007f1e0ff */
[----:B------:R-:W-:Y:S01]  /*3290*/  IMAD.X R20, R20, 0x1, R17, P0 ;  /* 0x0000000114147824 */ /* 0x000fe200000e0611 */
[----:B------:R-:W-:-:S04]  /*32a0*/  LEA R12, P0, R21, UR26, 0x1 ;  /* 0x0000001a150c7c11 */ /* 0x000fc8000f8008ff */
[----:B------:R-:W-:Y:S01]  /*32b0*/  LEA.HI.X R13, R21, UR27, R20, 0x1, P0 ;  /* 0x0000001b150d7c11 */ /* 0x000fe200080f0c14 */
[C---:B0-----:R-:W-:Y:S01]  /*32c0*/  FMUL.FTZ R8, R18.reuse, R8 ;  /* 0x0000000812087220 */ /* 0x041fe20000410000 */
[C---:B------:R-:W-:Y:S01]  /*32d0*/  FMUL.FTZ R14, R18.reuse, R9 ;  /* 0x00000009120e7220 */ /* 0x040fe20000410000 */
[C---:B------:R-:W-:Y:S01]  /*32e0*/  FMUL.FTZ R20, R18.reuse, R11 ;  /* 0x0000000b12147220 */ /* 0x040fe20000410000 */
[----:B------:R-:W-:Y:S02]  /*32f0*/  FMUL.FTZ R15, R18, R10 ;  /* 0x0000000a120f7220 */ /* 0x000fe40000410000 */
[----:B------:R-:W-:Y:S02]  /*3300*/  F2FP.F16.F32.PACK_AB R9, RZ, R8 ;  /* 0x00000008ff09723e */ /* 0x000fe400000000ff */
[----:B------:R-:W-:Y:S02]  /*3310*/  IADD3 R8, P0, PT, R27, R12, RZ ;  /* 0x0000000c1b087210 */ /* 0x000fe40007f1e0ff */
[----:B------:R-:W-:-:S02]  /*3320*/  F2FP.F16.F32.PACK_AB R14, RZ, R14 ;  /* 0x0000000eff0e723e */ /* 0x000fc400000000ff */
[----:B------:R-:W-:Y:S01]  /*3330*/  PRMT R21, R9, 0x7610, R21 ;  /* 0x0000761009157816 */ /* 0x000fe20000000015 */
[----:B------:R-:W-:Y:S01]  /*3340*/  IMAD.X R9, R23, 0x1, R13, P0 ;  /* 0x0000000117097824 */ /* 0x000fe200000e060d */
[----:B------:R-:W-:Y:S02]  /*3350*/  PRMT R11, R14, 0x7610, R11 ;  /* 0x000076100e0b7816 */ /* 0x000fe4000000000b */
[----:B------:R-:W-:Y:S01]  /*3360*/  IADD3 R10, P0, PT, R27, R8, RZ ;  /* 0x000000081b0a7210 */ /* 0x000fe20007f1e0ff */
[----:B------:R0:W-:Y:S01]  /*3370*/  STG.E.U16 desc[UR16][R12.64], R21 ;  /* 0x000000150c007986 */ /* 0x0001e2000c101510 */
[----:B------:R-:W-:-:S03]  /*3380*/  F2FP.F16.F32.PACK_AB R15, RZ, R15 ;  /* 0x0000000fff0f723e */ /* 0x000fc600000000ff */
[----:B------:R1:W-:Y:S01]  /*3390*/  STG.E.U16 desc[UR16][R8.64], R11 ;  /* 0x0000000b08007986 */ /* 0x0003e2000c101510 */
[----:B0-----:R-:W-:Y:S01]  /*33a0*/  IMAD.MOV.U32 R21, RZ, RZ, RZ ;  /* 0x000000ffff157224 */ /* 0x001fe200078e00ff */
[----:B------:R-:W-:Y:S01]  /*33b0*/  PRMT R13, R15, 0x7610, R13 ;  /* 0x000076100f0d7816 */ /* 0x000fe2000000000d */
[----:B-1----:R-:W-:Y:S01]  /*33c0*/  IMAD.X R11, R23, 0x1, R9, P0 ;  /* 0x00000001170b7824 */ /* 0x002fe200000e0609 */
[----:B------:R-:W-:Y:S02]  /*33d0*/  IADD3 R14, P0, PT, R27, R10, RZ ;  /* 0x0000000a1b0e7210 */ /* 0x000fe40007f1e0ff */
[----:B------:R-:W-:Y:S01]  /*33e0*/  F2FP.F16.F32.PACK_AB R9, RZ, R20 ;  /* 0x00000014ff09723e */ /* 0x000fe200000000ff */
[----:B------:R-:W-:Y:S01]  /*33f0*/  IMAD.U32 R20, RZ, RZ, UR10 ;  /* 0x0000000aff147e24 */ /* 0x000fe2000f8e00ff */
[----:B------:R1:W-:Y:S01]  /*3400*/  STG.E.U16 desc[UR16][R10.64], R13 ;  /* 0x0000000d0a007986 */ /* 0x0003e2000c101510 */
[----:B------:R-:W-:Y:S02]  /*3410*/  IMAD.X R15, R23, 0x1, R11, P0 ;  /* 0x00000001170f7824 */ /* 0x000fe400000e060b */
[C---:B------:R-:W-:Y:S01]  /*3420*/  IMAD.WIDE.U32 R20, R19.reuse, UR10, R20 ;  /* 0x0000000a13147c25 */ /* 0x040fe2000f8e0014 */
[----:B------:R-:W-:-:S02]  /*3430*/  IADD3 R19, P0, PT, R19, 0x4, RZ ;  /* 0x0000000413137810 */ /* 0x000fc40007f1e0ff */
[----:B------:R1:W-:Y:S01]  /*3440*/  STG.E.U16 desc[UR16][R14.64], R9 ;  /* 0x000000090e007986 */ /* 0x0003e2000c101510 */
[----:B------:R-:W-:Y:S01]  /*3450*/  IMAD R8, R16, UR10, R21 ;  /* 0x0000000a10087c24 */ /* 0x000fe2000f8e0215 */
[----:B------:R-:W-:Y:S01]  /*3460*/  IADD3 R21, P1, P2, R20, UR10, R27 ;  /* 0x0000000a14157c10 */ /* 0x000fe2000fa3e01b */
[----:B------:R-:W-:Y:S01]  /*3470*/  IMAD.X R16, RZ, RZ, R16, P0 ;  /* 0x000000ffff107224 */ /* 0x000fe200000e0610 */
[----:B------:R-:W-:Y:S02]  /*3480*/  ISETP.NE.U32.AND P0, PT, R19, R4, PT ;  /* 0x000000041300720c */ /* 0x000fe40003f05070 */
[----:B------:R-:W-:Y:S02]  /*3490*/  IADD3.X R20, PT, PT, RZ, R8, R23, P1, P2 ;  /* 0x00000008ff147210 */ /* 0x000fe40000fe4417 */
[----:B------:R-:W-:-:S13]  /*34a0*/  ISETP.NE.AND.EX P0, PT, R16, R5, PT, P0 ;  /* 0x000000051000720c */ /* 0x000fda0003f05300 */
[----:B-1----:R-:W-:Y:S05]  /*34b0*/  @P0 BRA `(.L_x_273) ;  /* 0xfffffffc00680947 */ /* 0x002fea000383ffff */
[----:B------:R-:W-:Y:S05]  /*34c0*/  BSYNC.RECONVERGENT B0 ;  /* 0x0000000000007941 */ /* 0x000fea0003800200 */
.L_x_272:
[----:B------:R-:W-:Y:S02]  /*34d0*/  IMAD.MOV.U32 R12, RZ, RZ, R4 ;  /* 0x000000ffff0c7224 */ /* 0x000fe400078e0004 */
[----:B------:R-:W-:-:S07]  /*34e0*/  IMAD.MOV.U32 R13, RZ, RZ, R5 ;  /* 0x000000ffff0d7224 */ /* 0x000fce00078e0005 */
.L_x_263:
[----:B------:R-:W-:Y:S05]  /*34f0*/  BSYNC.RECONVERGENT B1 ;  /* 0x0000000000017941 */ /* 0x000fea0003800200 */
.L_x_262:
[----:B------:R-:W-:-:S04]  /*3500*/  ISETP.NE.U32.AND P0, PT, R3, RZ, PT ;  /* 0x000000ff0300720c */ /* 0x000fc80003f05070 */
[----:B------:R-:W-:-:S13]  /*3510*/  ISETP.NE.AND.EX P0, PT, RZ, RZ, PT, P0 ;  /* 0x000000ffff00720c */ /* 0x000fda0003f05300 */
[----:B------:R-:W-:Y:S05]  /*3520*/  @!P0 BRA `(.L_x_261) ;  /* 0x0000000000908947 */ /* 0x000fea0003800000 */
[C---:B------:R-:W-:Y:S01]  /*3530*/  IMAD.U32 R16, R12.reuse, 0x4, R1 ;  /* 0x000000040c107824 */ /* 0x040fe200078e0001 */
[----:B------:R-:W2:Y:S04]  /*3540*/  LDC.64 R8, c[0x0][0x380] ;  /* 0x0000e000ff087b82 */ /* 0x000ea80000000a00 */
[----:B------:R-:W0:Y:S01]  /*3550*/  LDL.64 R10, [R16] ;  /* 0x00000000100a7983 */ /* 0x000e220000100a00 */
[----:B------:R-:W-:Y:S02]  /*3560*/  IADD3 R21, P0, PT, R21, R24, RZ ;  /* 0x0000001815157210 */ /* 0x000fe40007f1e0ff */
[----:B-1----:R-:W-:-:S03]  /*3570*/  IADD3 R19, P1, PT, R12, 0x1, RZ ;  /* 0x000000010c137810 */ /* 0x002fc60007f3e0ff */
[----:B------:R-:W-:Y:S01]  /*3580*/  IMAD.X R20, R20, 0x1, R17, P0 ;  /* 0x0000000114147824 */ /* 0x000fe200000e0611 */
[----:B--2---:R-:W-:-:S04]  /*3590*/  LEA R14, P0, R21, R8, 0x1 ;  /* 0x00000008150e7211 */ /* 0x004fc800078008ff */
[----:B------:R-:W-:Y:S02]  /*35a0*/  LEA.HI.X R15, R21, R9, R20, 0x1, P0 ;  /* 0x00000009150f7211 */ /* 0x000fe400000f0c14 */
[----:B------:R-:W-:-:S04]  /*35b0*/  ISETP.NE.U32.AND P0, PT, R3, 0x1, PT ;  /* 0x000000010300780c */ /* 0x000fc80003f05070 */
[----:B------:R-:W-:Y:S01]  /*35c0*/  ISETP.NE.AND.EX P0, PT, RZ, RZ, PT, P0 ;  /* 0x000000ffff00720c */ /* 0x000fe20003f05300 */
[----:B0-----:R-:W-:-:S05]  /*35d0*/  FMUL.FTZ R10, R18, R10 ;  /* 0x0000000a120a7220 */ /* 0x001fca0000410000 */
[----:B------:R-:W-:-:S04]  /*35e0*/  F2FP.F16.F32.PACK_AB R10, RZ, R10 ;  /* 0x0000000aff0a723e */ /* 0x000fc800000000ff */
[----:B------:R-:W-:Y:S01]  /*35f0*/  PRMT R20, R10, 0x7610, R20 ;  /* 0x000076100a147816 */ /* 0x000fe20000000014 */
[----:B------:R-:W-:-:S04]  /*3600*/  IMAD.X R10, RZ, RZ, R13, P1 ;  /* 0x000000ffff0a7224 */ /* 0x000fc800008e060d */
[----:B------:R3:W-:Y:S01]  /*3610*/  STG.E.U16 desc[UR16][R14.64], R20 ;  /* 0x000000140e007986 */ /* 0x0007e2000c101510 */
[----:B------:R-:W-:Y:S05]  /*3620*/  @!P0 BRA `(.L_x_261) ;  /* 0x0000000000508947 */ /* 0x000fea0003800000 */
[----:B------:R0:W2:Y:S01]  /*3630*/  LDL R21, [R16+0x8] ;  /* 0x0000080010157983 */ /* 0x0000a20000100800 */
[----:B------:R-:W-:Y:S01]  /*3640*/  ISETP.NE.U32.AND P0, PT, R3, 0x2, PT ;  /* 0x000000020300780c */ /* 0x000fe20003f05070 */
[----:B---3--:R-:W-:Y:S02]  /*3650*/  IMAD R15, R10, UR10, RZ ;  /* 0x0000000a0a0f7c24 */ /* 0x008fe4000f8e02ff */
[----:B------:R-:W-:Y:S01]  /*3660*/  FMUL.FTZ R11, R18, R11 ;  /* 0x0000000b120b7220 */ /* 0x000fe20000410000 */
[----:B------:R-:W-:Y:S01]  /*3670*/  ISETP.NE.AND.EX P0, PT, RZ, RZ, PT, P0 ;  /* 0x000000ffff00720c */ /* 0x000fe20003f05300 */
[----:B0-----:R-:W-:-:S03]  /*3680*/  IMAD.MOV.U32 R16, RZ, RZ, R24 ;  /* 0x000000ffff107224 */ /* 0x001fc600078e0018 */
[----:B------:R-:W-:Y:S01]  /*3690*/  F2FP.F16.F32.PACK_AB R11, RZ, R11 ;  /* 0x0000000bff0b723e */ /* 0x000fe200000000ff */
[----:B------:R-:W-:-:S04]  /*36a0*/  IMAD.WIDE.U32 R12, R19, UR10, R16 ;  /* 0x0000000a130c7c25 */ /* 0x000fc8000f8e0010 */
[----:B------:R-:W-:Y:S01]  /*36b0*/  IMAD.IADD R10, R13, 0x1, R15 ;  /* 0x000000010d0a7824 */ /* 0x000fe200078e020f */
[C---:B------:R-:W-:Y:S01]  /*36c0*/  LEA R8, P1, R12.reuse, R8, 0x1 ;  /* 0x000000080c087211 */ /* 0x040fe200078208ff */
[----:B------:R-:W-:Y:S02]  /*36d0*/  IMAD.U32 R13, RZ, RZ, UR10 ;  /* 0x0000000aff0d7e24 */ /* 0x000fe4000f8e00ff */
[----:B------:R-:W-:Y:S01]  /*36e0*/  IMAD.U32 R15, RZ, RZ, UR10 ;  /* 0x0000000aff0f7e24 */ /* 0x000fe2000f8e00ff */
[----:B------:R-:W-:Y:S02]  /*36f0*/  LEA.HI.X R9, R12, R9, R10, 0x1, P1 ;  /* 0x000000090c097211 */ /* 0x000fe400008f0c0a */
[----:B------:R-:W-:Y:S02]  /*3700*/  @P0 LEA R10, P1, R13, R8, 0x1 ;  /* 0x000000080d0a0211 */ /* 0x000fe400078208ff */
[----:B------:R-:W-:Y:S02]  /*3710*/  PRMT R12, R11, 0x7610, R12 ;  /* 0x000076100b0c7816 */ /* 0x000fe4000000000c */
[----:B------:R-:W-:-:S03]  /*3720*/  @P0 LEA.HI.X R11, R15, R9, RZ, 0x1, P1 ;  /* 0x000000090f0b0211 */ /* 0x000fc600008f0cff */
[----:B------:R4:W-:Y:S01]  /*3730*/  STG.E.U16 desc[UR16][R8.64], R12 ;  /* 0x0000000c08007986 */ /* 0x0009e2000c101510 */
[----:B--2---:R-:W-:-:S05]  /*3740*/  @P0 FMUL.FTZ R18, R18, R21 ;  /* 0x0000001512120220 */ /* 0x004fca0000410000 */
[----:B------:R-:W-:-:S05]  /*3750*/  @P0 F2FP.F16.F32.PACK_AB R18, RZ, R18 ;  /* 0x00000012ff12023e */ /* 0x000fca00000000ff */
[----:B------:R4:W-:Y:S02]  /*3760*/  @P0 STG.E.U16 desc[UR16][R10.64], R18 ;  /* 0x000000120a000986 */ /* 0x0009e4000c101510 */
.L_x_261:
[----:B------:R-:W-:Y:S05]  /*3770*/  BSYNC.RECONVERGENT B2 ;  /* 0x0000000000027941 */ /* 0x000fea0003800200 */
.L_x_260:
[----:B------:R-:W-:Y:S05]  /*3780*/  WARPSYNC.ALL ;  /* 0x0000000000007948 */ /* 0x000fea0003800000 */
[----:B------:R-:W5:Y:S01]  /*3790*/  LDCU UR12, c[0x0][0x3a8] ;  /* 0x00007500ff0c77ac */ /* 0x000f620008000800 */
[----:B------:R-:W-:-:S04]  /*37a0*/  UIADD3 UR14, UP0, UPT, UR22, UR14, URZ ;  /* 0x0000000e160e7290 */ /* 0x000fc8000ff1e0ff */
[----:B------:R-:W-:Y:S02]  /*37b0*/  UIADD3.X UR5, UPT, UPT, URZ, UR5, URZ, UP0, !UPT ;  /* 0x00000005ff057290 */ /* 0x000fe400087fe4ff */
[----:B-----5:R-:W-:-:S04]  /*37c0*/  UISETP.GE.U32.AND UP0, UPT, UR14, UR12, UPT ;  /* 0x0000000c0e00728c */ /* 0x020fc8000bf06070 */
[----:B------:R-:W-:-:S09]  /*37d0*/  UISETP.GE.AND.EX UP0, UPT, UR5, UR21, UPT, UP0 ;  /* 0x000000150500728c */ /* 0x000fd2000bf06300 */
[----:B------:R-:W-:Y:S05]  /*37e0*/  BRA.U !UP0, `(.L_x_274) ;  /* 0xffffffcd08d47547 */ /* 0x000fea000b83ffff */
[----:B------:R-:W-:Y:S05]  /*37f0*/  EXIT ;  /* 0x000000000000794d */ /* 0x000fea0003800000 */
        .weak           $__internal_2_$__cuda_sm20_div_u64
        .type           $__internal_2_$__cuda_sm20_div_u64,@function
        .size           $__internal_2_$__cuda_sm20_div_u64,(.L_x_683 - $__internal_2_$__cuda_sm20_div_u64)
$__internal_2_$__cuda_sm20_div_u64:
[----:B------:R-:W-:Y:S01]  /*3800*/  UMOV UR6, UR10 ;  /* 0x0000000a00067c82 */ /* 0x000fe20008000000 */
        /* <DEDUP_REMOVED lines=40> */
[----:B------:R-:W-:Y:S02]  /*3a90*/  IADD3 R12, P0, PT, -R8, R2, RZ ;  /* 0x00000002080c7210 */ /* 0x000fe40007f1e1ff */
[----:B------:R-:W-:Y:S01]  /*3aa0*/  IADD3 R2, P2, PT, R7, 0x1, RZ ;  /* 0x0000000107027810 */ /* 0x000fe20007f5e0ff */
[----:B------:R-:W-:-:S04]  /*3ab0*/  IMAD R10, R5, UR10, R9 ;  /* 0x0000000a050a7c24 */ /* 0x000fc8000f8e0209 */
[----:B------:R-:W-:Y:S01]  /*3ac0*/  IMAD.X R10, R3, 0x1, ~R10, P0 ;  /* 0x00000001030a7824 */ /* 0x000fe200000e0e0a */
[C---:B------:R-:W-:Y:S01]  /*3ad0*/  ISETP.GE.U32.AND P0, PT, R12.reuse, UR10, PT ;  /* 0x0000000a0c007c0c */ /* 0x040fe2000bf06070 */
[----:B------:R-:W-:Y:S01]  /*3ae0*/  IMAD.X R8, RZ, RZ, R5, P2 ;  /* 0x000000ffff087224 */ /* 0x000fe200010e0605 */
[----:B------:R-:W-:Y:S02]  /*3af0*/  IADD3 R3, P1, PT, R12, -UR10, RZ ;  /* 0x8000000a0c037c10 */ /* 0x000fe4000ff3e0ff */
[C---:B------:R-:W-:Y:S02]  /*3b00*/  ISETP.GE.U32.AND.EX P0, PT, R10.reuse, RZ, PT, P0 ;  /* 0x000000ff0a00720c */ /* 0x040fe40003f06100 */
[----:B------:R-:W-:Y:S02]  /*3b10*/  IADD3.X R9, PT, PT, R10, -0x1, RZ, P1, !PT ;  /* 0xffffffff0a097810 */ /* 0x000fe40000ffe4ff */
[----:B------:R-:W-:Y:S02]  /*3b20*/  SEL R7, R2, R7, P0 ;  /* 0x0000000702077207 */ /* 0x000fe40000000000 */
[----:B------:R-:W-:-:S02]  /*3b30*/  SEL R3, R3, R12, P0 ;  /* 0x0000000c03037207 */ /* 0x000fc40000000000 */
[----:B------:R-:W-:Y:S01]  /*3b40*/  SEL R8, R8, R5, P0 ;  /* 0x0000000508087207 */ /* 0x000fe20000000000 */
[----:B------:R-:W-:Y:S01]  /*3b50*/  IMAD.MOV.U32 R5, RZ, RZ, 0x0 ;  /* 0x00000000ff057424 */ /* 0x000fe200078e00ff */
[----:B------:R-:W-:Y:S02]  /*3b60*/  IADD3 R2, P2, PT, R7, 0x1, RZ ;  /* 0x0000000107027810 */ /* 0x000fe40007f5e0ff */
[----:B------:R-:W-:Y:S02]  /*3b70*/  SEL R9, R9, R10, P0 ;  /* 0x0000000a09097207 */ /* 0x000fe40000000000 */
[----:B------:R-:W-:Y:S01]  /*3b80*/  ISETP.GE.U32.AND P0, PT, R3, UR10, PT ;  /* 0x0000000a03007c0c */ /* 0x000fe2000bf06070 */
[----:B------:R-:W-:Y:S01]  /*3b90*/  IMAD.X R3, RZ, RZ, R8, P2 ;  /* 0x000000ffff037224 */ /* 0x000fe200010e0608 */
[----:B------:R-:W-:Y:S02]  /*3ba0*/  ISETP.NE.U32.AND P1, PT, RZ, UR10, PT ;  /* 0x0000000aff007c0c */ /* 0x000fe4000bf25070 */
[----:B------:R-:W-:-:S02]  /*3bb0*/  ISETP.GE.U32.AND.EX P0, PT, R9, RZ, PT, P0 ;  /* 0x000000ff0900720c */ /* 0x000fc40003f06100 */
[----:B------:R-:W-:Y:S02]  /*3bc0*/  ISETP.NE.AND.EX P1, PT, RZ, RZ, PT, P1 ;  /* 0x000000ffff00720c */ /* 0x000fe40003f25310 */
[----:B------:R-:W-:Y:S02]  /*3bd0*/  SEL R2, R2, R7, P0 ;  /* 0x0000000702027207 */ /* 0x000fe40000000000 */
[----:B------:R-:W-:Y:S02]  /*3be0*/  SEL R3, R3, R8, P0 ;  /* 0x0000000803037207 */ /* 0x000fe40000000000 */
[----:B------:R-:W-:Y:S02]  /*3bf0*/  SEL R2, R2, 0xffffffff, P1 ;  /* 0xffffffff02027807 */ /* 0x000fe40000800000 */
[----:B------:R-:W-:Y:S01]  /*3c00*/  SEL R3, R3, 0xffffffff, P1 ;  /* 0xffffffff03037807 */ /* 0x000fe20000800000 */
[----:B------:R-:W-:Y:S06]  /*3c10*/  RET.REL.NODEC R4 `(_ZN17fastertransformer14softmax_kernelI6__halfS1_Li4EEEvPT_PKT0_PKS2_S8_iiiif) ;  /* 0xffffffc004f87950 */ /* 0x000fec0003c3ffff */
.L_x_275:
        /* <DEDUP_REMOVED lines=14> */
.L_x_683:


//--------------------- .text._ZN17fastertransformer14softmax_kernelI6__halffLi1EEEvPT_PKT0_PKS2_S8_iiiif --------------------------
	.section	.text._ZN17fastertransformer14softmax_kernelI6__halffLi1EEEvPT_PKT0_PKS2_S8_iiiif,"ax",@progbits
	.align	128
        .global         _ZN17fastertransformer14softmax_kernelI6__halffLi1EEEvPT_PKT0_PKS2_S8_iiiif
        .type           _ZN17fastertransformer14softmax_kernelI6__halffLi1EEEvPT_PKT0_PKS2_S8_iiiif,@function
        .size           _ZN17fastertransformer14softmax_kernelI6__halffLi1EEEvPT_PKT0_PKS2_S8_iiiif,(.L_x_684 - _ZN17fastertransformer14softmax_kernelI6__halffLi1EEEvPT_PKT0_PKS2_S8_iiiif)
        .other          _ZN17fastertransformer14softmax_kernelI6__halffLi1EEEvPT_PKT0_PKS2_S8_iiiif,@"STO_CUDA_ENTRY STV_DEFAULT"
_ZN17fastertransformer14softmax_kernelI6__halffLi1EEEvPT_PKT0_PKS2_S8_iiiif:
.text._ZN17fastertransformer14softmax_kernelI6__halffLi1EEEvPT_PKT0_PKS2_S8_iiiif:
        /* <DEDUP_REMOVED lines=36> */
[C---:B------:R-:W-:Y:S01]  /*0240*/  ISETP.GE.U32.AND P1, PT, R3.reuse, UR10, PT ;  /* 0x0000000a03007c0c */ /* 0x040fe2000bf26070 */
        /* <DEDUP_REMOVED lines=18> */
[----:B0-----:R-:W-:-:S06]  /*0370*/  VIADD R2, R4, 0xffffffe ;  /* 0x0ffffffe04027836 */ /* 0x001fcc0000000000 */
[----:B------:R0:W1:Y:S02]  /*0380*/  F2I.FTZ.U32.TRUNC.NTZ R3, R2 ;  /* 0x0000000200037305 */ /* 0x000064000021f000 */
[----:B0-----:R-:W-:Y:S02]  /*0390*/  IMAD.MOV.U32 R2, RZ, RZ, RZ ;  /* 0x000000ffff027224 */ /* 0x001fe400078e00ff */
[----:B-1----:R-:W-:-:S04]  /*03a0*/  IMAD.MOV R5, RZ, RZ, -R3 ;  /* 0x000000ffff057224 */ /* 0x002fc800078e0a03 */
[----:B------:R-:W-:-:S04]  /*03b0*/  IMAD R5, R5, UR12, RZ ;  /* 0x0000000c05057c24 */ /* 0x000fc8000f8e02ff */
[----:B------:R-:W-:-:S06]  /*03c0*/  IMAD.HI.U32 R3, R3, R5, R2 ;  /* 0x0000000503037227 */ /* 0x000fcc00078e0002 */
[----:B------:R-:W-:-:S04]  /*03d0*/  IMAD.HI.U32 R2, R3, R0, RZ ;  /* 0x0000000003027227 */ /* 0x000fc800078e00ff */
[----:B------:R-:W-:-:S04]  /*03e0*/  IMAD.MOV R3, RZ, RZ, -R2 ;  /* 0x000000ffff037224 */ /* 0x000fc800078e0a02 */
[----:B------:R-:W-:Y:S02]  /*03f0*/  IMAD R0, R3, UR12, R0 ;  /* 0x0000000c03007c24 */ /* 0x000fe4000f8e0200 */
[----:B------:R-:W-:-:S03]  /*0400*/  IMAD.MOV.U32 R3, RZ, RZ, RZ ;  /* 0x000000ffff037224 */ /* 0x000fc600078e00ff */
[----:B------:R-:W-:-:S13]  /*0410*/  ISETP.GE.U32.AND P0, PT, R0, UR12, PT ;  /* 0x0000000c00007c0c */ /* 0x000fda000bf06070 */
[----:B------:R-:W-:Y:S02]  /*0420*/  @P0 VIADD R0, R0, -UR12 ;  /* 0x8000000c00000c36 */ /* 0x000fe40008000000 */
[----:B------:R-:W-:-:S03]  /*0430*/  @P0 VIADD R2, R2, 0x1 ;  /* 0x0000000102020836 */ /* 0x000fc60000000000 */
[----:B------:R-:W-:-:S13]  /*0440*/  ISETP.GE.U32.AND P1, PT, R0, UR12, PT ;  /* 0x0000000c00007c0c */ /* 0x000fda000bf26070 */
[----:B------:R-:W-:Y:S01]  /*0450*/  @P1 VIADD R2, R2, 0x1 ;  /* 0x0000000102021836 */ /* 0x000fe20000000000 */
[----:B------:R-:W-:Y:S01]  /*0460*/  @!P2 LOP3.LUT R2, RZ, UR12, RZ, 0x33, !PT ;  /* 0x0000000cff02ac12 */ /* 0x000fe2000f8e33ff */
[----:B------:R-:W-:Y:S06]  /*0470*/  BRA `(.L_x_278) ;  /* 0x0000000000107947 */ /* 0x000fec0003800000 */
.L_x_277:
[----:B------:R-:W-:-:S07]  /*0480*/  MOV R2, 0x4a0 ;  /* 0x000004a000027802 */ /* 0x000fce0000000f00 */
[----:B------:R-:W-:Y:S05]  /*0490*/  CALL.REL.NOINC `($__internal_3_$__cuda_sm20_div_u64) ;  /* 0x0000003400547944 */ /* 0x000fea0003c00000 */
[----:B------:R-:W-:Y:S02]  /*04a0*/  IMAD.MOV.U32 R2, RZ, RZ, R0 ;  /* 0x000000ffff027224 */ /* 0x000fe400078e0000 */
[----:B------:R-:W-:-:S07]  /*04b0*/  IMAD.MOV.U32 R3, RZ, RZ, R5 ;  /* 0x000000ffff037224 */ /* 0x000fce00078e0005 */
.L_x_278:
[----:B------:R-:W-:Y:S05]  /*04c0*/  BSYNC.RECONVERGENT B0 ;  /* 0x0000000000007941 */ /* 0x000fea0003800200 */
.L_x_276:
[----:B------:R-:W0:Y:S01]  /*04d0*/  I2F.U32.RP R6, UR12 ;  /* 0x0000000c00067d06 */ /* 0x000e220008209000 */
[----:B------:R-:W1:Y:S01]  /*04e0*/  LDCU.64 UR10, c[0x0][0x3a8] ;  /* 0x00007500ff0a77ac */ /* 0x000e620008000a00 */
[----:B------:R-:W-:Y:S01]  /*04f0*/  IMAD.U32 R4, RZ, RZ, UR18 ;  /* 0x00000012ff047e24 */ /* 0x000fe2000f8e00ff */
[----:B------:R-:W-:Y:S01]  /*0500*/  ISETP.NE.U32.AND P2, PT, RZ, UR12, PT ;  /* 0x0000000cff007c0c */ /* 0x000fe2000bf45070 */
[----:B------:R-:W-:Y:S02]  /*0510*/  USHF.L.U32 UR21, UR12, 0x2, URZ ;  /* 0x000000020c157899 */ /* 0x000fe400080006ff */
[----:B------:R-:W-:Y:S02]  /*0520*/  USHF.R.U32.HI UR22, URZ, 0x1e, UR12 ;  /* 0x0000001eff167899 */ /* 0x000fe4000801160c */
[----:B------:R-:W-:Y:S02]  /*0530*/  USHF.L.U32 UR23, UR12, 0x3, URZ ;  /* 0x000000030c177899 */ /* 0x000fe400080006ff */
[----:B------:R-:W-:-:S02]  /*0540*/  USHF.R.U32.HI UR24, URZ, 0x1d, UR12 ;  /* 0x0000001dff187899 */ /* 0x000fc4000801160c */
[----:B------:R-:W-:Y:S01]  /*0550*/  USHF.L.U32 UR25, UR12, 0x1, URZ ;  /* 0x000000010c197899 */ /* 0x000fe200080006ff */
[----:B0-----:R-:W0:Y:S01]  /*0560*/  MUFU.RCP R6, R6 ;  /* 0x0000000600067308 */ /* 0x001e220000001000 */
[----:B------:R-:W2:Y:S01]  /*0570*/  LDCU UR20, c[0x0][0x370] ;  /* 0x00006e00ff1477ac */ /* 0x000ea20008000800 */
[----:B-1----:R-:W-:Y:S01]  /*0580*/  IADD3 R0, P0, PT, -R12, UR11, RZ ;  /* 0x0000000b0c007c10 */ /* 0x002fe2000ff1e1ff */
[----:B------:R-:W-:Y:S02]  /*0590*/  UIMAD.WIDE.U32 UR10, UR15, UR10, URZ ;  /* 0x0000000a0f0a72a5 */ /* 0x000fe4000f8e00ff */
[----:B------:R-:W-:Y:S01]  /*05a0*/  UIMAD UR15, UR19, UR15, URZ ;  /* 0x0000000f130f72a4 */ /* 0x000fe2000f8e02ff */
[----:B------:R-:W-:Y:S01]  /*05b0*/  IADD3.X R4, PT, PT, R4, -0x1, RZ, P0, !PT ;  /* 0xffffffff04047810 */ /* 0x000fe200007fe4ff */
[----:B------:R-:W-:Y:S02]  /*05c0*/  USHF.R.U32.HI UR26, URZ, 0x1f, UR12 ;  /* 0x0000001fff1a7899 */ /* 0x000fe4000801160c */
[----:B------:R-:W-:Y:S01]  /*05d0*/  ISETP.GT.U32.AND P0, PT, R0, UR12, PT ;  /* 0x0000000c00007c0c */ /* 0x000fe2000bf04070 */
[----:B------:R-:W-:Y:S01]  /*05e0*/  UIADD3 UR15, UPT, UPT, UR11, UR15, URZ ;  /* 0x0000000f0b0f7290 */ /* 0x000fe2000fffe0ff */
[----:B------:R-:W-:-:S02]  /*05f0*/  UMOV UR5, URZ ;  /* 0x000000ff00057c82 */ /* 0x000fc40008000000 */
[----:B------:R-:W-:Y:S01]  /*0600*/  ISETP.GT.AND.EX P0, PT, R4, RZ, PT, P0 ;  /* 0x000000ff0400720c */ /* 0x000fe20003f04300 */
[----:B------:R-:W-:Y:S02]  /*0610*/  IMAD.MOV.U32 R4, RZ, RZ, RZ ;  /* 0x000000ffff047224 */ /* 0x000fe400078e00ff */
[----:B0-----:R-:W-:Y:S01]  /*0620*/  VIADD R5, R6, 0xffffffe ;  /* 0x0ffffffe06057836 */ /* 0x001fe20000000000 */
[----:B------:R-:W-:-:S05]  /*0630*/  SEL R0, R0, UR12, P0 ;  /* 0x0000000c00007c07 */ /* 0x000fca0008000000 */
[----:B------:R-:W0:Y:S01]  /*0640*/  F2I.FTZ.U32.TRUNC.NTZ R5, R5 ;  /* 0x0000000500057305 */ /* 0x000e22000021f000 */
        /* <DEDUP_REMOVED lines=20> */
.L_x_314:
[----:B0-----:R-:W0:Y:S01]  /*0790*/  LDCU UR31, c[0x0][0x3ac] ;  /* 0x00007580ff1f77ac */ /* 0x001e220008000800 */
[----:B------:R-:W-:Y:S01]  /*07a0*/  BSSY.RECONVERGENT B0, `(.L_x_279) ;  /* 0x00000de000007945 */ /* 0x000fe20003800200 */
[----:B------:R-:W-:Y:S01]  /*07b0*/  IMAD.MOV.U32 R11, RZ, RZ, -0x1f528714 ;  /* 0xe0ad78ecff0b7424 */ /* 0x000fe200078e00ff */
[----:B-1----:R-:W1:Y:S01]  /*07c0*/  LDCU UR30, c[0x0][0x3b0] ;  /* 0x00007600ff1e77ac */ /* 0x002e620008000800 */
[----:B------:R-:W2:Y:S01]  /*07d0*/  LDCU.64 UR32, c[0x0][0x398] ;  /* 0x00007300ff2077ac */ /* 0x000ea20008000a00 */
[----:B0-----:R-:W-:-:S13]  /*07e0*/  ISETP.GE.AND P2, PT, R12, UR31, PT ;  /* 0x0000001f0c007c0c */ /* 0x001fda000bf46270 */
[----:B-12---:R-:W-:Y:S05]  /*07f0*/  @P2 BRA `(.L_x_280) ;  /* 0x0000000c00602947 */ /* 0x006fea0003800000 */
        /* <DEDUP_REMOVED lines=23> */
[C---:B------:R-:W-:Y:S01]  /*0970*/  IADD3 R15, P1, PT, R12.reuse, R14, RZ ;  /* 0x0000000e0c0f7210 */ /* 0x040fe20007f3e0ff */
[----:B------:R-:W-:Y:S01]  /*0980*/  IMAD.U32 R23, RZ, RZ, UR12 ;  /* 0x0000000cff177e24 */ /* 0x000fe2000f8e00ff */
[----:B------:R-:W-:Y:S01]  /*0990*/  IADD3 R17, P0, PT, R12, R16, RZ ;  /* 0x000000100c117210 */ /* 0x000fe20007f1e0ff */
[----:B------:R-:W1:Y:S01]  /*09a0*/  LDCU.64 UR6, c[0x0][0x388] ;  /* 0x00007100ff0677ac */ /* 0x000e620008000a00 */
[----:B------:R-:W-:Y:S01]  /*09b0*/  IMAD.U32 R21, RZ, RZ, UR25 ;  /* 0x00000019ff157e24 */ /* 0x000fe2000f8e00ff */
[----:B------:R-:W-:Y:S01]  /*09c0*/  IADD3 R20, P3, PT, R9, 0x1, RZ ;  /* 0x0000000109147810 */ /* 0x000fe20007f7e0ff */
[----:B------:R-:W-:Y:S01]  /*09d0*/  IMAD.X R4, RZ, RZ, R0, P1 ;  /* 0x000000ffff047224 */ /* 0x000fe200008e0600 */
[----:B------:R-:W-:Y:S01]  /*09e0*/  BSSY.RECONVERGENT B2, `(.L_x_283) ;  /* 0x0000060000027945 */ /* 0x000fe20003800200 */
[----:B------:R-:W-:Y:S01]  /*09f0*/  IMAD.X R18, RZ, RZ, R2, P0 ;  /* 0x000000ffff127224 */ /* 0x000fe200000e0602 */
[----:B------:R-:W-:Y:S01]  /*0a00*/  LOP3.LUT R20, R20, 0xfffffffc, RZ, 0xc0, !PT ;  /* 0xfffffffc14147812 */ /* 0x000fe200078ec0ff */
[----:B------:R-:W-:-:S02]  /*0a10*/  IMAD.U32 R22, RZ, RZ, UR26 ;  /* 0x0000001aff167e24 */ /* 0x000fc4000f8e00ff */
[----:B------:R-:W-:Y:S02]  /*0a20*/  IMAD.MOV.U32 R11, RZ, RZ, -0x1f528714 ;  /* 0xe0ad78ecff0b7424 */ /* 0x000fe400078e00ff */
[----:B------:R-:W-:Y:S02]  /*0a30*/  IMAD.MOV.U32 R3, RZ, RZ, RZ ;  /* 0x000000ffff037224 */ /* 0x000fe400078e00ff */
[----:B------:R-:W-:Y:S01]  /*0a40*/  IMAD.X R13, RZ, RZ, R8, P3 ;  /* 0x000000ffff0d7224 */ /* 0x000fe200018e0608 */
[----:B0-----:R-:W-:Y:S02]  /*0a50*/  LEA R14, P1, R15, UR28, 0x1 ;  /* 0x0000001c0f0e7c11 */ /* 0x001fe4000f8208ff */
[----:B-1----:R-:W-:Y:S02]  /*0a60*/  LEA R16, P0, R17, UR6, 0x2 ;  /* 0x0000000611107c11 */ /* 0x002fe4000f8010ff */
[----:B------:R-:W-:Y:S01]  /*0a70*/  LEA.HI.X R15, R15, UR29, R4, 0x1, P1 ;  /* 0x0000001d0f0f7c11 */ /* 0x000fe200088f0c04 */
[----:B------:R-:W-:Y:S01]  /*0a80*/  IMAD.MOV.U32 R4, RZ, RZ, R12 ;  /* 0x000000ffff047224 */ /* 0x000fe200078e000c */
[----:B------:R-:W-:-:S02]  /*0a90*/  LEA.HI.X R17, R17, UR7, R18, 0x2, P0 ;  /* 0x0000000711117c11 */ /* 0x000fc400080f1412 */
[----:B------:R-:W-:Y:S02]  /*0aa0*/  IADD3 R23, P1, PT, R23, -UR14, RZ ;  /* 0x8000000e17177c10 */ /* 0x000fe4000ff3e0ff */
[----:B------:R-:W-:-:S03]  /*0ab0*/  IADD3 R21, P0, PT, R21, -UR14, RZ ;  /* 0x8000000e15157c10 */ /* 0x000fc6000ff1e0ff */
[----:B------:R-:W-:Y:S01]  /*0ac0*/  IMAD.X R24, RZ, RZ, ~UR5, P1 ;  /* 0x80000005ff187e24 */ /* 0x000fe200088e06ff */
[----:B------:R-:W-:-:S09]  /*0ad0*/  IADD3.X R22, PT, PT, R22, ~UR5, RZ, P0, !PT ;  /* 0x8000000516167c10 */ /* 0x000fd200087fe4ff */
.L_x_284:
[----:B------:R-:W-:-:S04]  /*0ae0*/  IADD3 R18, P0, PT, R14, UR25, RZ ;  /* 0x000000190e127c10 */ /* 0x000fc8000ff1e0ff */
[----:B------:R-:W-:-:S05]  /*0af0*/  IADD3.X R19, PT, PT, R15, UR26, RZ, P0, !PT ;  /* 0x0000001a0f137c10 */ /* 0x000fca00087fe4ff */
[----:B------:R-:W2:Y:S01]  /*0b00*/  LDG.E.U16.CONSTANT R18, desc[UR16][R18.64] ;  /* 0x0000001012127981 */ /* 0x000ea2000c1e9500 */
[----:B------:R-:W-:-:S05]  /*0b10*/  IADD3 R26, P0, PT, R4, R23, RZ ;  /* 0x00000017041a7210 */ /* 0x000fca0007f1e0ff */
[----:B------:R-:W-:Y:S01]  /*0b20*/  IMAD.X R27, R3, 0x1, R24, P0 ;  /* 0x00000001031b7824 */ /* 0x000fe200000e0618 */
[----:B------:R-:W-:-:S03]  /*0b30*/  IADD3 R28, P0, PT, R16, UR21, RZ ;  /* 0x00000015101c7c10 */ /* 0x000fc6000ff1e0ff */
[----:B------:R0:W1:Y:S01]  /*0b40*/  I2F.S64 R26, R26 ;  /* 0x0000001a001a7312 */ /* 0x0000620000301400 */
[----:B------:R-:W-:-:S05]  /*0b50*/  IADD3.X R29, PT, PT, R17, UR22, RZ, P0, !PT ;  /* 0x00000016111d7c10 */ /* 0x000fca00087fe4ff */
[----:B------:R-:W3:Y:S01]  /*0b60*/  LDG.E R28, desc[UR16][R28.64] ;  /* 0x000000101c1c7981 */ /* 0x000ee2000c1e1900 */
[----:B------:R-:W-:-:S03]  /*0b70*/  ISETP.NE.U32.AND P0, PT, RZ, UR32, PT ;  /* 0x00000020ff007c0c */ /* 0x000fc6000bf05070 */
[----:B0-----:R-:W4:Y:S01]  /*0b80*/  LDG.E.U16.CONSTANT R27, desc[UR16][R14.64] ;  /* 0x000000100e1b7981 */ /* 0x001f22000c1e9500 */
[----:B------:R-:W-:Y:S01]  /*0b90*/  ISETP.NE.AND.EX P0, PT, RZ, UR33, PT, P0 ;  /* 0x00000021ff007c0c */ /* 0x000fe2000bf05300 */
[----:B-1----:R-:W-:-:S05]  /*0ba0*/  FFMA.FTZ R25, R26, UR4, RZ ;  /* 0x000000041a197c23 */ /* 0x002fca00080100ff */
[----:B------:R-:W-:Y:S01]  /*0bb0*/  FSEL R25, R25, RZ, P0 ;  /* 0x000000ff19197208 */ /* 0x000fe20000000000 */
[----:B--2---:R-:W-:-:S05]  /*0bc0*/  HADD2.F32 R18, -RZ, R18.H0_H0 ;  /* 0x20000012ff127230 */ /* 0x004fca0000004100 */
[----:B------:R-:W-:-:S04]  /*0bd0*/  FADD.FTZ R18, -R18, 1 ;  /* 0x3f80000012127421 */ /* 0x000fc80000010100 */
[----:B------:R-:W-:Y:S01]  /*0be0*/  FFMA.FTZ R25, R18, -10000, R25 ;  /* 0xc61c400012197823 */ /* 0x000fe20000010019 */
[----:B------:R-:W-:-:S04]  /*0bf0*/  IADD3 R18, P1, PT, R4, -UR14, RZ ;  /* 0x8000000e04127c10 */ /* 0x000fc8000ff3e0ff */
[----:B------:R-:W-:Y:S01]  /*0c00*/  IADD3.X R19, PT, PT, R3, ~UR5, RZ, P1, !PT ;  /* 0x8000000503137c10 */ /* 0x000fe20008ffe4ff */
[----:B---3--:R-:W-:-:S03]  /*0c10*/  FFMA.FTZ R26, R28, UR30, R25 ;  /* 0x0000001e1c1a7c23 */ /* 0x008fc60008010019 */
[----:B------:R-:W0:Y:S01]  /*0c20*/  I2F.S64 R18, R18 ;  /* 0x0000001200127312 */ /* 0x000e220000301400 */
[----:B----4-:R-:W-:-:S05]  /*0c30*/  HADD2.F32 R27, -RZ, R27.H0_H0 ;  /* 0x2000001bff1b7230 */ /* 0x010fca0000004100 */
[----:B------:R-:W-:Y:S01]  /*0c40*/  FADD.FTZ R28, -R27, 1 ;  /* 0x3f8000001b1c7421 */ /* 0x000fe20000010100 */
[----:B0-----:R-:W-:-:S05]  /*0c50*/  FFMA.FTZ R25, R18, UR4, RZ ;  /* 0x0000000412197c23 */ /* 0x001fca00080100ff */
[----:B------:R-:W-:-:S05]  /*0c60*/  FSEL R25, R25, RZ, P0 ;  /* 0x000000ff19197208 */ /* 0x000fca0000000000 */
[----:B------:R-:W-:Y:S02]  /*0c70*/  FFMA.FTZ R28, R28, -10000, R25 ;  /* 0xc61c40001c1c7823 */ /* 0x000fe40000010019 */
[----:B------:R-:W2:Y:S01]  /*0c80*/  LDG.E R25, desc[UR16][R16.64] ;  /* 0x0000001010197981 */ /* 0x000ea2000c1e1900 */
[----:B------:R-:W-:Y:S01]  /*0c90*/  IMAD.U32 R19, RZ, RZ, UR12 ;  /* 0x0000000cff137e24 */ /* 0x000fe2000f8e00ff */
[----:B------:R-:W-:-:S03]  /*0ca0*/  UMOV UR6, URZ ;  /* 0x000000ff00067c82 */ /* 0x000fc60008000000 */
[----:B------:R-:W-:-:S04]  /*0cb0*/  IMAD.WIDE.U32 R18, R19, 0x6, R14 ;  /* 0x0000000613127825 */ /* 0x000fc800078e000e */
[----:B------:R-:W-:Y:S02]  /*0cc0*/  VIADD R19, R19, UR6 ;  /* 0x0000000613137c36 */ /* 0x000fe40008000000 */
[----:B------:R-:W-:-:S03]  /*0cd0*/  IMAD.U32 R29, RZ, RZ, UR12 ;  /* 0x0000000cff1d7e24 */ /* 0x000fc6000f8e00ff */
[----:B------:R-:W3:Y:S01]  /*0ce0*/  LDG.E.U16.CONSTANT R18, desc[UR16][R18.64] ;  /* 0x0000001012127981 */ /* 0x000ee2000c1e9500 */
[----:B------:R-:W-:Y:S02]  /*0cf0*/  IMAD.MOV.U32 R27, RZ, RZ, RZ ;  /* 0x000000ffff1b7224 */ /* 0x000fe400078e00ff */
[----:B--2---:R-:W-:Y:S01]  /*0d00*/  FFMA.FTZ R25, R25, UR30, R28 ;  /* 0x0000001e19197c23 */ /* 0x004fe2000801001c */
[----:B------:R-:W-:-:S04]  /*0d10*/  IMAD.WIDE.U32 R28, R29, 0xc, R16 ;  /* 0x0000000c1d1c7825 */ /* 0x000fc800078e0010 */
[----:B------:R-:W-:Y:S01]  /*0d20*/  VIADD R29, R29, UR6 ;  /* 0x000000061d1d7c36 */ /* 0x000fe20008000000 */
[----:B------:R-:W-:-:S04]  /*0d30*/  FMNMX3.FTZ R11, R11, R25, R26, !PT ;  /* 0x000000190b0b7276 */ /* 0x000fc8000781001a */
[----:B------:R0:W2:Y:S01]  /*0d40*/  LDG.E R25, desc[UR16][R28.64] ;  /* 0x000000101c197981 */ /* 0x0000a2000c1e1900 */
[----:B------:R-:W-:-:S04]  /*0d50*/  UIADD3 UR6, UP0, UPT, URZ, -UR14, URZ ;  /* 0x8000000eff067290 */ /* 0x000fc8000ff1e0ff */
[----:B------:R-:W-:-:S04]  /*0d60*/  UIADD3.X UR7, UPT, UPT, URZ, ~UR5, URZ, UP0, !UPT ;  /* 0x80000005ff077290 */ /* 0x000fc800087fe4ff */
[----:B------:R-:W-:-:S06]  /*0d70*/  UIMAD.WIDE.U32 UR6, UR12, 0x3, UR6 ;  /* 0x000000030c0678a5 */ /* 0x000fcc000f8e0006 */
[----:B------:R-:W-:-:S04]  /*0d80*/  IADD3 R26, P1, PT, R4, UR6, RZ ;  /* 0x00000006041a7c10 */ /* 0x000fc8000ff3e0ff */
[----:B------:R-:W-:-:S04]  /*0d90*/  IADD3.X R27, PT, PT, R3, UR7, R27, P1, !PT ;  /* 0x00000007031b7c10 */ /* 0x000fc80008ffe41b */
[----:B------:R-:W1:Y:S01]  /*0da0*/  I2F.S64 R26, R26 ;  /* 0x0000001a001a7312 */ /* 0x000e620000301400 */
[----:B---3--:R-:W-:Y:S01]  /*0db0*/  HADD2.F32 R19, -RZ, R18.H0_H0 ;  /* 0x20000012ff137230 */ /* 0x008fe20000004100 */
[----:B0-----:R-:W-:-:S04]  /*0dc0*/  IADD3 R28, P1, PT, R4, R21, RZ ;  /* 0x00000015041c7210 */ /* 0x001fc80007f3e0ff */
[----:B------:R-:W-:Y:S01]  /*0dd0*/  FADD.FTZ R19, -R19, 1 ;  /* 0x3f80000013137421 */ /* 0x000fe20000010100 */
[----:B-1----:R-:W-:-:S05]  /*0de0*/  FFMA.FTZ R26, R26, UR4, RZ ;  /* 0x000000041a1a7c23 */ /* 0x002fca00080100ff */
[----:B------:R-:W-:Y:S01]  /*0df0*/  FSEL R18, R26, RZ, P0 ;  /* 0x000000ff1a127208 */ /* 0x000fe20000000000 */
[----:B------:R-:W-:-:S04]  /*0e00*/  IMAD.X R29, R3, 0x1, R22, P1 ;  /* 0x00000001031d7824 */ /* 0x000fc800008e0616 */
[----:B------:R-:W-:-:S04]  /*0e10*/  FFMA.FTZ R18, R19, -10000, R18 ;  /* 0xc61c400013127823 */ /* 0x000fc80000010012 */
[----:B--2---:R-:W-:Y:S01]  /*0e20*/  FFMA.FTZ R25, R25, UR30, R18 ;  /* 0x0000001e19197c23 */ /* 0x004fe20008010012 */
[----:B------:R-:W-:-:S04]  /*0e30*/  IADD3 R18, P1, PT, R14, UR21, RZ ;  /* 0x000000150e127c10 */ /* 0x000fc8000ff3e0ff */
[----:B------:R-:W-:-:S05]  /*0e40*/  IADD3.X R19, PT, PT, R15, UR22, RZ, P1, !PT ;  /* 0x000000160f137c10 */ /* 0x000fca0008ffe4ff */
[----:B------:R-:W2:Y:S01]  /*0e50*/  LDG.E.U16.CONSTANT R18, desc[UR16][R18.64] ;  /* 0x0000001012127981 */ /* 0x000ea2000c1e9500 */
[----:B------:R-:W0:Y:S02]  /*0e60*/  I2F.S64 R28, R28 ;  /* 0x0000001c001c7312 */ /* 0x000e240000301400 */
[----:B0-----:R-:W-:-:S05]  /*0e70*/  FFMA.FTZ R26, R28, UR4, RZ ;  /* 0x000000041c1a7c23 */ /* 0x001fca00080100ff */
[----:B------:R-:W-:Y:S01]  /*0e80*/  FSEL R26, R26, RZ, P0 ;  /* 0x000000ff1a1a7208 */ /* 0x000fe20000000000 */
[----:B--2---:R-:W-:-:S05]  /*0e90*/  HADD2.F32 R27, -RZ, R18.H0_H0 ;  /* 0x20000012ff1b7230 */ /* 0x004fca0000004100 */
[----:B------:R-:W-:-:S04]  /*0ea0*/  FADD.FTZ R27, -R27, 1 ;  /* 0x3f8000001b1b7421 */ /* 0x000fc80000010100 */
[----:B------:R-:W-:Y:S01]  /*0eb0*/  FFMA.FTZ R29, R27, -10000, R26 ;  /* 0xc61c40001b1d7823 */ /* 0x000fe2000001001a */
[----:B------:R-:W-:-:S04]  /*0ec0*/  IADD3 R26, P0, PT, R16, UR23, RZ ;  /* 0x00000017101a7c10 */ /* 0x000fc8000ff1e0ff */
[----:B------:R-:W-:-:S05]  /*0ed0*/  IADD3.X R27, PT, PT, R17, UR24, RZ, P0, !PT ;  /* 0x00000018111b7c10 */ /* 0x000fca00087fe4ff */
[----:B------:R-:W2:Y:S01]  /*0ee0*/  LDG.E R26, desc[UR16][R26.64] ;  /* 0x000000101a1a7981 */ /* 0x000ea2000c1e1900 */
[----:B------:R-:W-:-:S04]  /*0ef0*/  IADD3 R20, P0, PT, R20, -0x4, RZ ;  /* 0xfffffffc14147810 */ /* 0x000fc80007f1e0ff */
[----:B------:R-:W-:Y:S02]  /*0f00*/  IADD3.X R13, PT, PT, R13, -0x1, RZ, P0, !PT ;  /* 0xffffffff0d0d7810 */ /* 0x000fe400007fe4ff */
[----:B------:R-:W-:-:S04]  /*0f10*/  ISETP.NE.U32.AND P0, PT, R20, RZ, PT ;  /* 0x000000ff1400720c */ /* 0x000fc80003f05070 */
[----:B------:R-:W-:Y:S01]  /*0f20*/  ISETP.NE.AND.EX P0, PT, R13, RZ, PT, P0 ;  /* 0x000000ff0d00720c */ /* 0x000fe20003f05300 */
[----:B------:R-:W-:Y:S01]  /*0f30*/  IMAD.U32 R19, RZ, RZ, UR12 ;  /* 0x0000000cff137e24 */ /* 0x000fe2000f8e00ff */
[----:B------:R-:W-:Y:S01]  /*0f40*/  IADD3 R14, P1, PT, R14, UR23, RZ ;  /* 0x000000170e0e7c10 */ /* 0x000fe2000ff3e0ff */
[----:B------:R-:W-:Y:S01]  /*0f50*/  IMAD.U32 R18, RZ, RZ, UR12 ;  /* 0x0000000cff127e24 */ /* 0x000fe2000f8e00ff */
[----:B------:R-:W-:Y:S02]  /*0f60*/  IADD3 R4, P4, PT, R4, UR21, RZ ;  /* 0x0000001504047c10 */ /* 0x000fe4000ff9e0ff */
[----:B------:R-:W-:Y:S02]  /*0f70*/  LEA R16, P3, R19, R16, 0x4 ;  /* 0x0000001013107211 */ /* 0x000fe400078620ff */
[----:B------:R-:W-:Y:S02]  /*0f80*/  IADD3.X R15, PT, PT, R15, UR24, RZ, P1, !PT ;  /* 0x000000180f0f7c10 */ /* 0x000fe40008ffe4ff */
[----:B------:R-:W-:-:S02]  /*0f90*/  LEA.HI.X R17, R18, R17, RZ, 0x4, P3 ;  /* 0x0000001112117211 */ /* 0x000fc400018f24ff */
[----:B------:R-:W-:Y:S01]  /*0fa0*/  IADD3.X R3, PT, PT, R3, UR22, RZ, P4, !PT ;  /* 0x0000001603037c10 */ /* 0x000fe2000a7fe4ff */
[----:B--2---:R-:W-:-:S05]  /*0fb0*/  FFMA.FTZ R28, R26, UR30, R29 ;  /* 0x0000001e1a1c7c23 */ /* 0x004fca000801001d */
[----:B------:R-:W-:Y:S01]  /*0fc0*/  FMNMX3.FTZ R11, R11, R28, R25, !PT ;  /* 0x0000001c0b0b7276 */ /* 0x000fe20007810019 */
[----:B------:R-:W-:Y:S06]  /*0fd0*/  @P0 BRA `(.L_x_284) ;  /* 0xfffffff800c00947 */ /* 0x000fec000383ffff */
[----:B------:R-:W-:Y:S05]  /*0fe0*/  BSYNC.RECONVERGENT B2 ;  /* 0x0000000000027941 */ /* 0x000fea0003800200 */
.L_x_283:
[----:B------:R-:W-:Y:S01]  /*0ff0*/  IADD3 R26, P0, PT, R9, 0x1, RZ ;  /* 0x00000001091a7810 */ /* 0x000fe20007f1e0ff */
[----:B------:R-:W-:-:S03]  /*1000*/  IMAD.MOV.U32 R18, RZ, RZ, R25 ;  /* 0x000000ffff127224 */ /* 0x000fc600078e0019 */
[----:B------:R-:W-:Y:S01]  /*1010*/  LOP3.LUT R26, R26, 0xfffffffc, RZ, 0xc0, !PT ;  /* 0xfffffffc1a1a7812 */ /* 0x000fe200078ec0ff */
[----:B------:R-:W-:-:S08]  /*1020*/  IMAD.X R13, RZ, RZ, R8, P0 ;  /* 0x000000ffff0d7224 */ /* 0x000fd000000e0608 */
.L_x_282:
[----:B------:R-:W-:Y:S05]  /*1030*/  BSYNC.RECONVERGENT B1 ;  /* 0x0000000000017941 */ /* 0x000fea0003800200 */
.L_x_281:
[----:B------:R-:W-:-:S05]  /*1040*/  VIADD R27, R9, 0x1 ;  /* 0x00000001091b7836 */ /* 0x000fca0000000000 */
[----:B------:R-:W-:-:S04]  /*1050*/  LOP3.LUT R27, R27, 0x3, RZ, 0xc0, !PT ;  /* 0x000000031b1b7812 */ /* 0x000fc800078ec0ff */
[----:B------:R-:W-:-:S04]  /*1060*/  ISETP.NE.U32.AND P0, PT, R27, RZ, PT ;  /* 0x000000ff1b00720c */ /* 0x000fc80003f05070 */
[----:B------:R-:W-:-:S13]  /*1070*/  ISETP.NE.AND.EX P0, PT, RZ, RZ, PT, P0 ;  /* 0x000000ffff00720c */ /* 0x000fda0003f05300 */
[----:B------:R-:W-:Y:S05]  /*1080*/  @!P0 BRA `(.L_x_280) ;  /* 0x00000004003c8947 */ /* 0x000fea0003800000 */
[----:B------:R-:W0:Y:S01]  /*1090*/  LDC.64 R14, c[0x0][0x390] ;  /* 0x0000e400ff0e7b82 */ /* 0x000e220000000a00 */
[----:B------:R-:W-:Y:S01]  /*10a0*/  UIADD3 UR6, UPT, UPT, UR14, UR10, URZ ;  /* 0x0000000a0e067290 */ /* 0x000fe2000fffe0ff */
[----:B------:R-:W-:-:S05]  /*10b0*/  IMAD.U32 R28, RZ, RZ, UR31 ;  /* 0x0000001fff1c7e24 */ /* 0x000fca000f8e00ff */
[----:B------:R-:W-:Y:S01]  /*10c0*/  IMAD R29, R28, UR6, RZ ;  /* 0x000000061c1d7c24 */ /* 0x000fe2000f8e02ff */
[----:B------:R-:W1:Y:S01]  /*10d0*/  LDC.64 R16, c[0x0][0x388] ;  /* 0x0000e200ff107b82 */ /* 0x000e620000000a00 */
[----:B------:R-:W-:-:S03]  /*10e0*/  UIADD3 UR6, UPT, UPT, UR14, UR8, URZ ;  /* 0x000000080e067290 */ /* 0x000fc6000fffe0ff */
[----:B------:R-:W-:-:S03]  /*10f0*/  IADD3 R18, P0, PT, R4, R29, RZ ;  /* 0x0000001d04127210 */ /* 0x000fc60007f1e0ff */
[----:B------:R-:W-:Y:S02]  /*1100*/  IMAD R28, R28, UR6, RZ ;  /* 0x000000061c1c7c24 */ /* 0x000fe4000f8e02ff */
[----:B------:R-:W-:Y:S01]  /*1110*/  IMAD.X R19, R3, 0x1, R0, P0 ;  /* 0x0000000103137824 */ /* 0x000fe200000e0600 */
[----:B0-----:R-:W-:-:S04]  /*1120*/  LEA R20, P0, R18, R14, 0x1 ;  /* 0x0000000e12147211 */ /* 0x001fc800078008ff */
[----:B------:R-:W-:Y:S02]  /*1130*/  LEA.HI.X R21, R18, R15, R19, 0x1, P0 ;  /* 0x0000000f12157211 */ /* 0x000fe400000f0c13 */
[----:B------:R-:W-:-:S03]  /*1140*/  IADD3 R18, P0, PT, R4, R28, RZ ;  /* 0x0000001c04127210 */ /* 0x000fc60007f1e0ff */
[----:B------:R0:W2:Y:S02]  /*1150*/  LDG.E.U16.CONSTANT R20, desc[UR16][R20.64] ;  /* 0x0000001014147981 */ /* 0x0000a4000c1e9500 */
[----:B------:R-:W-:Y:S01]  /*1160*/  IMAD.X R19, R3, 0x1, R2, P0 ;  /* 0x0000000103137824 */ /* 0x000fe200000e0602 */
[----:B-1----:R-:W-:-:S04]  /*1170*/  LEA R24, P0, R18, R16, 0x2 ;  /* 0x0000001012187211 */ /* 0x002fc800078010ff */
[----:B------:R-:W-:Y:S02]  /*1180*/  LEA.HI.X R25, R18, R17, R19, 0x2, P0 ;  /* 0x0000001112197211 */ /* 0x000fe400000f1413 */
[----:B------:R-:W1:Y:S03]  /*1190*/  LDC.64 R18, c[0x0][0x398] ;  /* 0x0000e600ff127b82 */ /* 0x000e660000000a00 */
[----:B------:R-:W3:Y:S01]  /*11a0*/  LDG.E R24, desc[UR16][R24.64] ;  /* 0x0000001018187981 */ /* 0x000ee2000c1e1900 */
[----:B------:R-:W-:Y:S01]  /*11b0*/  IADD3 R22, P0, PT, R4, -UR14, RZ ;  /* 0x8000000e04167c10 */ /* 0x000fe2000ff1e0ff */
[----:B0-----:R-:W-:Y:S01]  /*11c0*/  IMAD.MOV.U32 R21, RZ, RZ, RZ ;  /* 0x000000ffff157224 */ /* 0x001fe200078e00ff */
[----:B------:R-:W-:Y:S02]  /*11d0*/  ISETP.NE.U32.AND P1, PT, R27, 0x1, PT ;  /* 0x000000011b00780c */ /* 0x000fe40003f25070 */
[----:B------:R-:W-:-:S02]  /*11e0*/  IADD3.X R23, PT, PT, R3, ~UR5, RZ, P0, !PT ;  /* 0x8000000503177c10 */ /* 0x000fc400087fe4ff */
[----:B------:R-:W3:Y:S01]  /*11f0*/  LDC R3, c[0x0][0x3b0] ;  /* 0x0000ec00ff037b82 */ /* 0x000ee20000000800 */
[----:B------:R-:W-:Y:S01]  /*1200*/  ISETP.NE.AND.EX P1, PT, RZ, RZ, PT, P1 ;  /* 0x000000ffff00720c */ /* 0x000fe20003f25310 */
[----:B------:R-:W0:Y:S01]  /*1210*/  I2F.S64 R22, R22 ;  /* 0x0000001600167312 */ /* 0x000e220000301400 */
[----:B-1----:R-:W-:Y:S01]  /*1220*/  ISETP.NE.U32.AND P0, PT, R18, RZ, PT ;  /* 0x000000ff1200720c */ /* 0x002fe20003f05070 */
[----:B0-----:R-:W-:-:S03]  /*1230*/  FFMA.FTZ R4, R22, UR4, RZ ;  /* 0x0000000416047c23 */ /* 0x001fc600080100ff */
[----:B------:R-:W-:-:S04]  /*1240*/  ISETP.NE.AND.EX P0, PT, R19, RZ, PT, P0 ;  /* 0x000000ff1300720c */ /* 0x000fc80003f05300 */
[----:B------:R-:W-:Y:S01]  /*1250*/  FSEL R4, R4, RZ, P0 ;  /* 0x000000ff04047208 */ /* 0x000fe20000000000 */
[----:B--2---:R-:W-:-:S05]  /*1260*/  HADD2.F32 R20, -RZ, R20.H0_H0 ;  /* 0x20000014ff147230 */ /* 0x004fca0000004100 */
[----:B------:R-:W-:Y:S01]  /*1270*/  FADD.FTZ R19, -R20, 1 ;  /* 0x3f80000014137421 */ /* 0x000fe20000010100 */
[----:B------:R-:W-:-:S03]  /*1280*/  IMAD.U32 R20, RZ, RZ, UR12 ;  /* 0x0000000cff147e24 */ /* 0x000fc6000f8e00ff */
[----:B------:R-:W-:Y:S01]  /*1290*/  FFMA.FTZ R19, R19, -10000, R4 ;  /* 0xc61c400013137823 */ /* 0x000fe20000010004 */
[----:B------:R-:W-:-:S04]  /*12a0*/  IMAD.WIDE.U32 R20, R26, UR12, R20 ;  /* 0x0000000c1a147c25 */ /* 0x000fc8000f8e0014 */
[----:B---3--:R-:W-:-:S05]  /*12b0*/  FFMA.FTZ R18, R24, R3, R19 ;  /* 0x0000000318127223 */ /* 0x008fca0000010013 */
[----:B------:R-:W-:Y:S01]  /*12c0*/  FMNMX.FTZ R11, R11, R18, !PT ;  /* 0x000000120b0b7209 */ /* 0x000fe20007810000 */
[----:B------:R-:W-:Y:S06]  /*12d0*/  @!P1 BRA `(.L_x_280) ;  /* 0x0000000000a89947 */ /* 0x000fec0003800000 */
[----:B------:R-:W-:Y:S01]  /*12e0*/  IADD3 R20, P3, PT, R12, R20, RZ ;  /* 0x000000140c147210 */ /* 0x000fe20007f7e0ff */
[----:B------:R-:W-:Y:S01]  /*12f0*/  IMAD R13, R13, UR12, R21 ;  /* 0x0000000c0d0d7c24 */ /* 0x000fe2000f8e0215 */
[----:B------:R-:W-:-:S03]  /*1300*/  ISETP.NE.U32.AND P1, PT, R27, 0x2, PT ;  /* 0x000000021b00780c */ /* 0x000fc60003f25070 */
[----:B------:R-:W-:Y:S01]  /*1310*/  IMAD.X R13, RZ, RZ, R13, P3 ;  /* 0x000000ffff0d7224 */ /* 0x000fe200018e060d */
[----:B------:R-:W-:Y:S02]  /*1320*/  ISETP.NE.AND.EX P1, PT, RZ, RZ, PT, P1 ;  /* 0x000000ffff00720c */ /* 0x000fe40003f25310 */
[----:B------:R-:W-:-:S04]  /*1330*/  IADD3 R29, P3, PT, R20, R29, RZ ;  /* 0x0000001d141d7210 */ /* 0x000fc80007f7e0ff */
[----:B------:R-:W-:Y:S01]  /*1340*/  LEA R14, P4, R29, R14, 0x1 ;  /* 0x0000000e1d0e7211 */ /* 0x000fe200078808ff */
[----:B------:R-:W-:Y:S01]  /*1350*/  IMAD.X R0, R13, 0x1, R0, P3 ;  /* 0x000000010d007824 */ /* 0x000fe200018e0600 */
[----:B------:R-:W-:-:S04]  /*1360*/  IADD3 R28, P3, PT, R20, R28, RZ ;  /* 0x0000001c141c7210 */ /* 0x000fc80007f7e0ff */
[----:B------:R-:W-:Y:S01]  /*1370*/  LEA.HI.X R15, R29, R15, R0, 0x1, P4 ;  /* 0x0000000f1d0f7211 */ /* 0x000fe200020f0c00 */
[----:B------:R-:W-:Y:S01]  /*1380*/  IMAD.X R2, R13, 0x1, R2, P3 ;  /* 0x000000010d027824 */ /* 0x000fe200018e0602 */
[----:B------:R-:W-:-:S03]  /*1390*/  @P1 IADD3 R18, P4, PT, R14, UR25, RZ ;  /* 0x000000190e121c10 */ /* 0x000fc6000ff9e0ff */
[----:B------:R-:W2:Y:S01]  /*13a0*/  LDG.E.U16.CONSTANT R4, desc[UR16][R14.64] ;  /* 0x000000100e047981 */ /* 0x000ea2000c1e9500 */
[----:B------:R-:W-:Y:S02]  /*13b0*/  @P1 IADD3.X R19, PT, PT, R15, UR26, RZ, P4, !PT ;  /* 0x0000001a0f131c10 */ /* 0x000fe4000a7fe4ff */
[----:B------:R-:W-:-:S03]  /*13c0*/  LEA R16, P3, R28, R16, 0x2 ;  /* 0x000000101c107211 */ /* 0x000fc600078610ff */
[----:B------:R-:W3:Y:S01]  /*13d0*/  @P1 LDG.E.U16.CONSTANT R18, desc[UR16][R18.64] ;  /* 0x0000001012121981 */ /* 0x000ee2000c1e9500 */
[----:B------:R-:W-:Y:S02]  /*13e0*/  LEA.HI.X R17, R28, R17, R2, 0x2, P3 ;  /* 0x000000111c117211 */ /* 0x000fe400018f1402 */
[----:B------:R-:W-:-:S03]  /*13f0*/  @P1 IADD3 R22, P3, PT, R16, UR21, RZ ;  /* 0x0000001510161c10 */ /* 0x000fc6000ff7e0ff */
[----:B------:R-:W4:Y:S01]  /*1400*/  LDG.E R16, desc[UR16][R16.64] ;  /* 0x0000001010107981 */ /* 0x000f22000c1e1900 */
[----:B------:R-:W-:-:S05]  /*1410*/  @P1 IADD3.X R23, PT, PT, R17, UR22, RZ, P3, !PT ;  /* 0x0000001611171c10 */ /* 0x000fca0009ffe4ff */
[----:B------:R-:W5:Y:S01]  /*1420*/  @P1 LDG.E R22, desc[UR16][R22.64] ;  /* 0x0000001016161981 */ /* 0x000f62000c1e1900 */
[----:B------:R-:W-:Y:S01]  /*1430*/  IADD3 R24, P3, PT, R20, -UR14, RZ ;  /* 0x8000000e14187c10 */ /* 0x000fe2000ff7e0ff */
[----:B------:R-:W-:-:S03]  /*1440*/  IMAD.U32 R21, RZ, RZ, UR14 ;  /* 0x0000000eff157e24 */ /* 0x000fc6000f8e00ff */
[----:B------:R-:W-:Y:S02]  /*1450*/  IADD3.X R25, PT, PT, R13, ~UR5, RZ, P3, !PT ;  /* 0x800000050d197c10 */ /* 0x000fe40009ffe4ff */
[----:B------:R-:W-:Y:S02]  /*1460*/  @P1 IADD3 R20, P3, P4, -R21, UR12, R20 ;  /* 0x0000000c15141c10 */ /* 0x000fe4000fc7e114 */
[----:B------:R-:W0:Y:S02]  /*1470*/  I2F.S64 R0, R24 ;  /* 0x0000001800007312 */ /* 0x000e240000301400 */
[----:B------:R-:W-:-:S06]  /*1480*/  @P1 IADD3.X R21, PT, PT, R13, ~UR5, RZ, P3, P4 ;  /* 0x800000050d151c10 */ /* 0x000fcc0009fe84ff */
[----:B------:R-:W1:Y:S01]  /*1490*/  @P1 I2F.S64 R2, R20 ;  /* 0x0000001400021312 */ /* 0x000e620000301400 */
[----:B0-----:R-:W-:-:S05]  /*14a0*/  FFMA.FTZ R0, R0, UR4, RZ ;  /* 0x0000000400007c23 */ /* 0x001fca00080100ff */
[----:B------:R-:W-:Y:S01]  /*14b0*/  FSEL R0, R0, RZ, P0 ;  /* 0x000000ff00007208 */ /* 0x000fe20000000000 */
[----:B-1----:R-:W-:-:S05]  /*14c0*/  @P1 FFMA.FTZ R2, R2, UR4, RZ ;  /* 0x0000000402021c23 */ /* 0x002fca00080100ff */
[----:B------:R-:W-:Y:S01]  /*14d0*/  @P1 FSEL R2, R2, RZ, P0 ;  /* 0x000000ff02021208 */ /* 0x000fe20000000000 */
[----:B--2---:R-:W-:-:S05]  /*14e0*/  HADD2.F32 R4, -RZ, R4.H0_H0 ;  /* 0x20000004ff047230 */ /* 0x004fca0000004100 */
[----:B------:R-:W-:Y:S01]  /*14f0*/  FADD.FTZ R13, -R4, 1 ;  /* 0x3f800000040d7421 */ /* 0x000fe20000010100 */
[----:B---3--:R-:W-:-:S03]  /*1500*/  @P1 HADD2.F32 R18, -RZ, R18.H0_H0 ;  /* 0x20000012ff121230 */ /* 0x008fc60000004100 */
[----:B------:R-:W-:Y:S02]  /*1510*/  FFMA.FTZ R13, R13, -10000, R0 ;  /* 0xc61c40000d0d7823 */ /* 0x000fe40000010000 */
[----:B------:R-:W-:Y:S02]  /*1520*/  @P1 FADD.FTZ R15, -R18, 1 ;  /* 0x3f800000120f1421 */ /* 0x000fe40000010100 */
[----:B----4-:R-:W-:Y:S02]  /*1530*/  FFMA.FTZ R18, R16, R3, R13 ;  /* 0x0000000310127223 */ /* 0x010fe4000001000d */
[----:B------:R-:W-:-:S03]  /*1540*/  @P1 FFMA.FTZ R15, R15, -10000, R2 ;  /* 0xc61c40000f0f1823 */ /* 0x000fc60000010002 */
[----:B------:R-:W-:Y:S01]  /*1550*/  FMNMX.FTZ R11, R11, R18, !PT ;  /* 0x000000120b0b7209 */ /* 0x000fe20007810000 */
[----:B-----5:R-:W-:-:S05]  /*1560*/  @P1 FFMA.FTZ R18, R22, R3, R15 ;  /* 0x0000000316121223 */ /* 0x020fca000001000f */
[----:B------:R-:W-:-:S07]  /*1570*/  @P1 FMNMX.FTZ R11, R11, R18, !PT ;  /* 0x000000120b0b1209 */ /* 0x000fce0007810000 */
.L_x_280:
[----:B------:R-:W-:Y:S05]  /*1580*/  BSYNC.RECONVERGENT B0 ;  /* 0x0000000000007941 */ /* 0x000fea0003800200 */
.L_x_279:
[----:B------:R-:W-:Y:S02]  /*1590*/  UISETP.GT.U32.AND UP0, UPT, UR12, 0x20, UPT ;  /* 0x000000200c00788c */ /* 0x000fe4000bf04070 */
[----:B------:R-:W-:Y:S02]  /*15a0*/  I2FP.F32.U32 R0, UR12 ;  /* 0x0000000c00007c45 */ /* 0x000fe40008201000 */
[----:B------:R-:W-:Y:S02]  /*15b0*/  I2FP.F32.U32 R2, R12 ;  /* 0x0000000c00027245 */ /* 0x000fe40000201000 */
[----:B------:R-:W-:-:S03]  /*15c0*/  LOP3.LUT R21, R12, 0x1f, RZ, 0xc0, !PT ;  /* 0x0000001f0c157812 */ /* 0x000fc600078ec0ff */
        /* <DEDUP_REMOVED lines=12> */
.L_x_285:
[----:B------:R-:W0:Y:S01]  /*1690*/  SHFL.BFLY PT, R4, R11, 0x10, 0x1f ;  /* 0x0e001f000b047f89 */ /* 0x000e2200000e0000 */
[----:B------:R-:W1:Y:S01]  /*16a0*/  S2UR UR7, SR_CgaCtaId ;  /* 0x00000000000779c3 */ /* 0x000e620000008800 */
[----:B------:R-:W-:Y:S01]  /*16b0*/  UMOV UR6, 0x400 ;  /* 0x0000040000067882 */ /* 0x000fe20000000000 */
[----:B------:R-:W-:Y:S01]  /*16c0*/  ISETP.NE.AND P0, PT, R21, RZ, PT ;  /* 0x000000ff1500720c */ /* 0x000fe20003f05270 */
[----:B------:R-:W-:Y:S01]  /*16d0*/  UIADD3 UR6, UPT, UPT, UR6, 0x8, URZ ;  /* 0x0000000806067890 */ /* 0x000fe2000fffe0ff */
[----:B0-----:R-:W-:-:S03]  /*16e0*/  FMNMX.FTZ R4, R4, R11, !PT ;  /* 0x0000000b04047209 */ /* 0x001fc60007810000 */
[----:B-1----:R-:W-:Y:S01]  /*16f0*/  ULEA UR6, UR7, UR6, 0x18 ;  /* 0x0000000607067291 */ /* 0x002fe2000f8ec0ff */
[----:B------:R-:W-:Y:S01]  /*1700*/  FMUL.FTZ R11, R0, 0.03125 ;  /* 0x3d000000000b7820 */ /* 0x000fe20000410000 */
[----:B------:R-:W0:Y:S04]  /*1710*/  SHFL.BFLY PT, R3, R4, 0x8, 0x1f ;  /* 0x0d001f0004037f89 */ /* 0x000e2800000e0000 */
[----:B------:R-:W-:Y:S02]  /*1720*/  LEA.HI R15, R12, UR6, RZ, 0x1d ;  /* 0x000000060c0f7c11 */ /* 0x000fe4000f8fe8ff */
[----:B------:R-:W-:Y:S02]  /*1730*/  FSETP.GT.FTZ.AND P1, PT, R11, R2, PT ;  /* 0x000000020b00720b */ /* 0x000fe40003f34000 */
[----:B0-----:R-:W-:Y:S01]  /*1740*/  FMNMX.FTZ R3, R4, R3, !PT ;  /* 0x0000000304037209 */ /* 0x001fe20007810000 */
[----:B------:R-:W-:-:S04]  /*1750*/  IMAD.SHL.U32 R4, R12, 0x4, RZ ;  /* 0x000000040c047824 */ /* 0x000fc800078e00ff */
[----:B------:R-:W0:Y:S01]  /*1760*/  SHFL.BFLY PT, R14, R3, 0x4, 0x1f ;  /* 0x0c801f00030e7f89 */ /* 0x000e2200000e0000 */
[----:B------:R-:W-:Y:S02]  /*1770*/  LOP3.LUT R17, R4, 0x7c, RZ, 0xc0, !PT ;  /* 0x0000007c04117812 */ /* 0x000fe400078ec0ff */
[----:B0-----:R-:W-:Y:S01]  /*1780*/  FMNMX.FTZ R14, R3, R14, !PT ;  /* 0x0000000e030e7209 */ /* 0x001fe20007810000 */
[----:B------:R-:W-:-:S04]  /*1790*/  IMAD.MOV.U32 R3, RZ, RZ, -0x1f528714 ;  /* 0xe0ad78ecff037424 */ /* 0x000fc800078e00ff */
        /* <DEDUP_REMOVED lines=17> */
.L_x_286:
        /* <DEDUP_REMOVED lines=12> */
[----:B------:R-:W-:Y:S01]  /*1970*/  BSSY.RECONVERGENT B1, `(.L_x_289) ;  /* 0x00000a0000017945 */ /* 0x000fe20003800200 */
[----:B------:R-:W-:Y:S01]  /*1980*/  IMAD.MOV.U32 R13, RZ, RZ, RZ ;  /* 0x000000ffff0d7224 */ /* 0x000fe200078e00ff */
[----:B-1----:R-:W-:-:S09]  /*1990*/  ULEA UR6, UR7, UR6, 0x18 ;  /* 0x0000000607067291 */ /* 0x002fd2000f8ec0ff */
[----:B------:R-:W1:Y:S01]  /*19a0*/  LDS R11, [UR6+0x4] ;  /* 0x00000406ff0b7984 */ /* 0x000e620008000800 */
[----:B------:R-:W-:Y:S05]  /*19b0*/  @!P0 BRA `(.L_x_290) ;  /* 0x00000008006c8947 */ /* 0x000fea0003800000 */
[----:B------:R-:W-:Y:S01]  /*19c0*/  ISETP.GT.U32.AND P0, PT, R6, RZ, PT ;  /* 0x000000ff0600720c */ /* 0x000fe20003f04070 */
[----:B------:R-:W-:Y:S01]  /*19d0*/  BSSY.RELIABLE B2, `(.L_x_291) ;  /* 0x0000084000027945 */ /* 0x000fe20003800100 */
[----:B0-----:R-:W-:Y:S02]  /*19e0*/  IMAD.MOV.U32 R3, RZ, RZ, RZ ;  /* 0x000000ffff037224 */ /* 0x001fe400078e00ff */
[----:B------:R-:W-:Y:S01]  /*19f0*/  ISETP.GT.AND.EX P0, PT, R5, RZ, PT, P0 ;  /* 0x000000ff0500720c */ /* 0x000fe20003f04300 */
[----:B------:R-:W-:Y:S02]  /*1a00*/  IMAD.MOV.U32 R16, RZ, RZ, RZ ;  /* 0x000000ffff107224 */ /* 0x000fe400078e00ff */
[----:B------:R-:W-:-:S10]  /*1a10*/  IMAD.MOV.U32 R13, RZ, RZ, RZ ;  /* 0x000000ffff0d7224 */ /* 0x000fd400078e00ff */
        /* <DEDUP_REMOVED lines=8> */
[----:B------:R-:W-:Y:S02]  /*1aa0*/  IADD3 R14, P3, PT, R6, -0xc, RZ ;  /* 0xfffffff4060e7810 */ /* 0x000fe40007f7e0ff */
[----:B------:R-:W-:Y:S02]  /*1ab0*/  PLOP3.LUT P0, PT, PT, PT, PT, 0x8, 0x80 ;  /* 0x000000000080781c */ /* 0x000fe40003f0e170 */
[----:B------:R-:W-:-:S11]  /*1ac0*/  IADD3.X R4, PT, PT, R5, -0x1, RZ, P3, !PT ;  /* 0xffffffff05047810 */ /* 0x000fd60001ffe4ff */
.L_x_295:
[----:B-1----:R-:W-:Y:S01]  /*1ad0*/  FADD.FTZ R18, -R11, R18 ;  /* 0x000000120b127221 */ /* 0x002fe20000010100 */
[----:B------:R-:W-:-:S03]  /*1ae0*/  IADD3 R3, P3, PT, R3, 0x10, RZ ;  /* 0x0000001003037810 */ /* 0x000fc60007f7e0ff */
[----:B------:R-:W-:Y:S02]  /*1af0*/  FMUL.FTZ R18, R18, 1.4426950216293334961 ;  /* 0x3fb8aa3b12127820 */ /* 0x000fe40000410000 */
[----:B------:R-:W-:Y:S01]  /*1b00*/  IMAD.X R16, RZ, RZ, R16, P3 ;  /* 0x000000ffff107224 */ /* 0x000fe200018e0610 */
[----:B------:R-:W-:Y:S01]  /*1b10*/  ISETP.GE.U32.AND P3, PT, R3, R14, PT ;  /* 0x0000000e0300720c */ /* 0x000fe20003f66070 */
[----:B------:R-:W0:Y:S03]  /*1b20*/  MUFU.EX2 R23, R18 ;  /* 0x0000001200177308 */ /* 0x000e260000000800 */
[----:B------:R-:W-:Y:S01]  /*1b30*/  ISETP.GE.AND.EX P3, PT, R16, R4, PT, P3 ;  /* 0x000000041000720c */ /* 0x000fe20003f66330 */
[----:B0-----:R-:W-:Y:S01]  /*1b40*/  FADD.FTZ R15, -R11, R23 ;  /* 0x000000170b0f7221 */ /* 0x001fe20000010100 */
[----:B------:R-:W-:-:S03]  /*1b50*/  FADD.FTZ R23, R23, R13 ;  /* 0x0000000d17177221 */ /* 0x000fc60000010000 */
[----:B------:R-:W-:-:S06]  /*1b60*/  FMUL.FTZ R19, R15, 1.4426950216293334961 ;  /* 0x3fb8aa3b0f137820 */ /* 0x000fcc0000410000 */
[----:B------:R-:W0:Y:S02]  /*1b70*/  MUFU.EX2 R19, R19 ;  /* 0x0000001300137308 */ /* 0x000e240000000800 */
[--C-:B0-----:R-:W-:Y:S01]  /*1b80*/  FADD.FTZ R15, -R11, R19.reuse ;  /* 0x000000130b0f7221 */ /* 0x101fe20000010100 */
        /* <DEDUP_REMOVED lines=9> */
[----:B------:R-:W-:-:S04]  /*1c20*/  FMUL.FTZ R20, R20, 1.4426950216293334961 ;  /* 0x3fb8aa3b14147820 */ /* 0x000fc80000410000 */
        /* <DEDUP_REMOVED lines=45> */
[----:B0-----:R-:W-:Y:S01]  /*1f00*/  FADD.FTZ R13, R15, R18 ;  /* 0x000000120f0d7221 */ /* 0x001fe20000010000 */
[----:B------:R-:W-:Y:S06]  /*1f10*/  @!P3 BRA `(.L_x_295) ;  /* 0xfffffff800ecb947 */ /* 0x000fec000383ffff */
.L_x_294:
[----:B------:R-:W-:Y:S05]  /*1f20*/  BSYNC.RECONVERGENT B3 ;  /* 0x0000000000037941 */ /* 0x000fea0003800200 */
.L_x_293:
[----:B------:R-:W-:Y:S01]  /*1f30*/  IADD3 R4, P4, PT, -R3, R6, RZ ;  /* 0x0000000603047210 */ /* 0x000fe20007f9e1ff */
[----:B------:R-:W-:Y:S03]  /*1f40*/  BSSY.RECONVERGENT B3, `(.L_x_296) ;  /* 0x0000028000037945 */ /* 0x000fe60003800200 */
[----:B------:R-:W-:Y:S01]  /*1f50*/  ISETP.GT.U32.AND P3, PT, R4, 0x4, PT ;  /* 0x000000040400780c */ /* 0x000fe20003f64070 */
[----:B------:R-:W-:-:S05]  /*1f60*/  IMAD.X R4, R5, 0x1, ~R16, P4 ;  /* 0x0000000105047824 */ /* 0x000fca00020e0e10 */
[----:B------:R-:W-:-:S13]  /*1f70*/  ISETP.GT.AND.EX P3, PT, R4, RZ, PT, P3 ;  /* 0x000000ff0400720c */ /* 0x000fda0003f64330 */
[----:B------:R-:W-:Y:S05]  /*1f80*/  @!P3 BRA `(.L_x_297) ;  /* 0x00000000008cb947 */ /* 0x000fea0003800000 */
[----:B-1----:R-:W-:Y:S01]  /*1f90*/  FADD.FTZ R18, R18, -R11 ;  /* 0x8000000b12127221 */ /* 0x002fe20000010000 */
[----:B------:R-:W-:Y:S02]  /*1fa0*/  IADD3 R3, P3, PT, R3, 0x8, RZ ;  /* 0x0000000803037810 */ /* 0x000fe40007f7e0ff */
[----:B------:R-:W-:Y:S01]  /*1fb0*/  PLOP3.LUT P0, PT, PT, PT, PT, 0x8, 0x80 ;  /* 0x000000000080781c */ /* 0x000fe20003f0e170 */
[----:B------:R-:W-:Y:S02]  /*1fc0*/  FMUL.FTZ R4, R18, 1.4426950216293334961 ;  /* 0x3fb8aa3b12047820 */ /* 0x000fe40000410000 */
[----:B------:R-:W-:-:S04]  /*1fd0*/  IMAD.X R16, RZ, RZ, R16, P3 ;  /* 0x000000ffff107224 */ /* 0x000fc800018e0610 */
        /* <DEDUP_REMOVED lines=29> */
[----:B0-----:R-:W-:-:S07]  /*21b0*/  FADD.FTZ R13, R13, R18 ;  /* 0x000000120d0d7221 */ /* 0x001fce0000010000 */
.L_x_297:
[----:B------:R-:W-:Y:S05]  /*21c0*/  BSYNC.RECONVERGENT B3 ;  /* 0x0000000000037941 */ /* 0x000fea0003800200 */
.L_x_296:
[----:B------:R-:W-:-:S04]  /*21d0*/  ISETP.NE.U32.AND P3, PT, R3, R6, PT ;  /* 0x000000060300720c */ /* 0x000fc80003f65070 */
[----:B------:R-:W-:-:S13]  /*21e0*/  ISETP.NE.OR.EX P0, PT, R16, R5, P0, P3 ;  /* 0x000000051000720c */ /* 0x000fda0000705730 */
[----:B------:R-:W-:Y:S05]  /*21f0*/  @!P0 BREAK.RELIABLE B2 ;  /* 0x0000000000028942 */ /* 0x000fea0003800100 */
[----:B------:R-:W-:Y:S05]  /*2200*/  @!P0 BRA `(.L_x_290) ;  /* 0x0000000000588947 */ /* 0x000fea0003800000 */
.L_x_292:
[----:B------:R-:W-:Y:S05]  /*2210*/  BSYNC.RELIABLE B2 ;  /* 0x0000000000027941 */ /* 0x000fea0003800100 */
.L_x_291:
[----:B-1----:R-:W-:Y:S01]  /*2220*/  FADD.FTZ R18, -R11, R18 ;  /* 0x000000120b127221 */ /* 0x002fe20000010100 */
        /* <DEDUP_REMOVED lines=18> */
[----:B0-----:R-:W-:Y:S01]  /*2350*/  FADD.FTZ R13, R13, R18 ;  /* 0x000000120d0d7221 */ /* 0x001fe20000010000 */
[----:B------:R-:W-:Y:S06]  /*2360*/  @P0 BRA `(.L_x_291) ;  /* 0xfffffffc00ac0947 */ /* 0x000fec000383ffff */
.L_x_290:
[----:B------:R-:W-:Y:S05]  /*2370*/  BSYNC.RECONVERGENT B1 ;  /* 0x0000000000017941 */ /* 0x000fea0003800200 */
.L_x_289:
[----:B------:R-:W-:-:S04]  /*2380*/  ISETP.NE.U32.AND P0, PT, R7, RZ, PT ;  /* 0x000000ff0700720c */ /* 0x000fc80003f05070 */
[----:B------:R-:W-:-:S13]  /*2390*/  ISETP.NE.AND.EX P0, PT, RZ, RZ, PT, P0 ;  /* 0x000000ffff00720c */ /* 0x000fda0003f05300 */
[----:B------:R-:W-:Y:S05]  /*23a0*/  @!P0 BRA `(.L_x_288) ;  /* 0x0000000000448947 */ /* 0x000fea0003800000 */
[----:B-1----:R-:W-:Y:S01]  /*23b0*/  FADD.FTZ R18, R18, -R11 ;  /* 0x8000000b12127221 */ /* 0x002fe20000010000 */
[----:B------:R-:W-:-:S03]  /*23c0*/  ISETP.NE.U32.AND P0, PT, R7, 0x1, PT ;  /* 0x000000010700780c */ /* 0x000fc60003f05070 */
[----:B------:R-:W-:Y:S01]  /*23d0*/  FMUL.FTZ R18, R18, 1.4426950216293334961 ;  /* 0x3fb8aa3b12127820 */ /* 0x000fe20000410000 */
[----:B------:R-:W-:-:S05]  /*23e0*/  ISETP.NE.AND.EX P0, PT, RZ, RZ, PT, P0 ;  /* 0x000000ffff00720c */ /* 0x000fca0003f05300 */
[----:B------:R-:W1:Y:S02]  /*23f0*/  MUFU.EX2 R18, R18 ;  /* 0x0000001200127308 */ /* 0x000e640000000800 */
[----:B-1----:R-:W-:-:S06]  /*2400*/  FADD.FTZ R13, R13, R18 ;  /* 0x000000120d0d7221 */ /* 0x002fcc0000010000 */
[----:B------:R-:W-:Y:S05]  /*2410*/  @!P0 BRA `(.L_x_288) ;  /* 0x0000000000288947 */ /* 0x000fea0003800000 */
[----:B------:R-:W-:Y:S01]  /*2420*/  FADD.FTZ R18, R18, -R11 ;  /* 0x8000000b12127221 */ /* 0x000fe20000010000 */
[----:B------:R-:W-:-:S03]  /*2430*/  ISETP.NE.U32.AND P0, PT, R7, 0x2, PT ;  /* 0x000000020700780c */ /* 0x000fc60003f05070 */
[----:B0-----:R-:W-:Y:S01]  /*2440*/  FMUL.FTZ R3, R18, 1.4426950216293334961 ;  /* 0x3fb8aa3b12037820 */ /* 0x001fe20000410000 */
[----:B------:R-:W-:-:S03]  /*2450*/  ISETP.NE.AND.EX P0, PT, RZ, RZ, PT, P0 ;  /* 0x000000ffff00720c */ /* 0x000fc60003f05300 */
[----:B------:R-:W0:Y:S10]  /*2460*/  MUFU.EX2 R18, R3 ;  /* 0x0000000300127308 */ /* 0x000e340000000800 */
[----:B0-----:R-:W-:Y:S01]  /*2470*/  @P0 FADD.FTZ R11, R18, -R11 ;  /* 0x8000000b120b0221 */ /* 0x001fe20000010000 */
[----:B------:R-:W-:-:S03]  /*2480*/  FADD.FTZ R13, R13, R18 ;  /* 0x000000120d0d7221 */ /* 0x000fc60000010000 */
[----:B------:R-:W-:-:S04]  /*2490*/  @P0 FMUL.FTZ R11, R11, 1.4426950216293334961 ;  /* 0x3fb8aa3b0b0b0820 */ /* 0x000fc80000410000 */
[----:B------:R-:W0:Y:S02]  /*24a0*/  @P0 MUFU.EX2 R18, R11 ;  /* 0x0000000b00120308 */ /* 0x000e240000000800 */
[----:B0-----:R-:W-:-:S07]  /*24b0*/  @P0 FADD.FTZ R13, R13, R18 ;  /* 0x000000120d0d0221 */ /* 0x001fce0000010000 */
.L_x_288:
[----:B------:R-:W-:Y:S05]  /*24c0*/  BSYNC.RECONVERGENT B0 ;  /* 0x0000000000007941 */ /* 0x000fea0003800200 */
.L_x_287:
[----:B------:R-:W-:Y:S05]  /*24d0*/  WARPSYNC.ALL ;  /* 0x0000000000007948 */ /* 0x000fea0003800000 */
[----:B------:R-:W-:Y:S05]  /*24e0*/  BRA.U UP0, `(.L_x_298) ;  /* 0x00000001002c7547 */ /* 0x000fea000b800000 */
[----:B------:R-:W2:Y:S02]  /*24f0*/  SHFL.BFLY PT, R0, R13, 0x10, 0x1f ;  /* 0x0e001f000d007f89 */ /* 0x000ea400000e0000 */
[----:B--2---:R-:W-:-:S05]  /*2500*/  FADD.FTZ R0, R0, R13 ;  /* 0x0000000d00007221 */ /* 0x004fca0000010000 */
[----:B0-----:R-:W0:Y:S02]  /*2510*/  SHFL.BFLY PT, R3, R0, 0x8, 0x1f ;  /* 0x0d001f0000037f89 */ /* 0x001e2400000e0000 */
[----:B0-----:R-:W-:-:S05]  /*2520*/  FADD.FTZ R3, R0, R3 ;  /* 0x0000000300037221 */ /* 0x001fca0000010000 */
[----:B------:R-:W0:Y:S02]  /*2530*/  SHFL.BFLY PT, R2, R3, 0x4, 0x1f ;  /* 0x0c801f0003027f89 */ /* 0x000e2400000e0000 */
[----:B0-----:R-:W-:-:S05]  /*2540*/  FADD.FTZ R2, R3, R2 ;  /* 0x0000000203027221 */ /* 0x001fca0000010000 */
[----:B-1----:R-:W0:Y:S02]  /*2550*/  SHFL.BFLY PT, R11, R2, 0x2, 0x1f ;  /* 0x0c401f00020b7f89 */ /* 0x002e2400000e0000 */
[----:B0-----:R-:W-:-:S05]  /*2560*/  FADD.FTZ R11, R2, R11 ;  /* 0x0000000b020b7221 */ /* 0x001fca0000010000 */
[----:B------:R-:W0:Y:S02]  /*2570*/  SHFL.BFLY PT, R4, R11, 0x1, 0x1f ;  /* 0x0c201f000b047f89 */ /* 0x000e2400000e0000 */
[----:B0-----:R-:W-:Y:S01]  /*2580*/  FADD.FTZ R4, R11, R4 ;  /* 0x000000040b047221 */ /* 0x001fe20000010000 */
[----:B------:R-:W-:Y:S06]  /*2590*/  BRA `(.L_x_299) ;  /* 0x0000000000887947 */ /* 0x000fec0003800000 */
.L_x_298:
[----:B------:R-:W2:Y:S01]  /*25a0*/  SHFL.BFLY PT, R4, R13, 0x10, 0x1f ;  /* 0x0e001f000d047f89 */ /* 0x000ea200000e0000 */
[----:B------:R-:W3:Y:S01]  /*25b0*/  S2UR UR7, SR_CgaCtaId ;  /* 0x00000000000779c3 */ /* 0x000ee20000008800 */
[----:B------:R-:W-:Y:S01]  /*25c0*/  UMOV UR6, 0x400 ;  /* 0x0000040000067882 */ /* 0x000fe20000000000 */
[----:B------:R-:W-:Y:S01]  /*25d0*/  ISETP.NE.AND P0, PT, R21, RZ, PT ;  /* 0x000000ff1500720c */ /* 0x000fe20003f05270 */
[----:B------:R-:W-:Y:S01]  /*25e0*/  UIADD3 UR6, UPT, UPT, UR6, 0x88, URZ ;  /* 0x0000008806067890 */ /* 0x000fe2000fffe0ff */
[----:B--2---:R-:W-:-:S03]  /*25f0*/  FADD.FTZ R4, R4, R13 ;  /* 0x0000000d04047221 */ /* 0x004fc60000010000 */
[----:B---3--:R-:W-:Y:S01]  /*2600*/  ULEA UR6, UR7, UR6, 0x18 ;  /* 0x0000000607067291 */ /* 0x008fe2000f8ec0ff */
[----:B------:R-:W-:Y:S01]  /*2610*/  FMUL.FTZ R13, R0, 0.03125 ;  /* 0x3d000000000d7820 */ /* 0x000fe20000410000 */
[----:B------:R-:W-:Y:S01]  /*2620*/  IMAD.MOV.U32 R0, RZ, RZ, RZ ;  /* 0x000000ffff007224 */ /* 0x000fe200078e00ff */
[----:B0-----:R-:W0:Y:S03]  /*2630*/  SHFL.BFLY PT, R3, R4, 0x8, 0x1f ;  /* 0x0d001f0004037f89 */ /* 0x001e2600000e0000 */
[C---:B------:R-:W-:Y:S02]  /*2640*/  LEA.HI R15, R12.reuse, UR6, RZ, 0x1d ;  /* 0x000000060c0f7c11 */ /* 0x040fe4000f8fe8ff */
[----:B------:R-:W-:Y:S01]  /*2650*/  FSETP.GT.FTZ.AND P3, PT, R13, R2, PT ;  /* 0x000000020d00720b */ /* 0x000fe20003f74000 */
[----:B------:R-:W-:Y:S02]  /*2660*/  IMAD.SHL.U32 R2, R12, 0x4, RZ ;  /* 0x000000040c027824 */ /* 0x000fe400078e00ff */
[----:B0-----:R-:W-:-:S05]  /*2670*/  FADD.FTZ R3, R4, R3 ;  /* 0x0000000304037221 */ /* 0x001fca0000010000 */
[----:B------:R-:W0:Y:S02]  /*2680*/  SHFL.BFLY PT, R14, R3, 0x4, 0x1f ;  /* 0x0c801f00030e7f89 */ /* 0x000e2400000e0000 */
[----:B0-----:R-:W-:-:S05]  /*2690*/  FADD.FTZ R14, R3, R14 ;  /* 0x0000000e030e7221 */ /* 0x001fca0000010000 */
[----:B-1----:R-:W0:Y:S02]  /*26a0*/  SHFL.BFLY PT, R11, R14, 0x2, 0x1f ;  /* 0x0c401f000e0b7f89 */ /* 0x002e2400000e0000 */
[----:B0-----:R-:W-:Y:S01]  /*26b0*/  FADD.FTZ R11, R14, R11 ;  /* 0x0000000b0e0b7221 */ /* 0x001fe20000010000 */
[----:B------:R-:W-:-:S04]  /*26c0*/  LOP3.LUT R14, R2, 0x7c, RZ, 0xc0, !PT ;  /* 0x0000007c020e7812 */ /* 0x000fc800078ec0ff */
        /* <DEDUP_REMOVED lines=15> */
.L_x_299:
[----:B------:R-:W0:Y:S01]  /*27c0*/  @!P1 S2R R3, SR_CgaCtaId ;  /* 0x0000000000039919 */ /* 0x000e220000008800 */
[----:B------:R-:W-:Y:S01]  /*27d0*/  @!P1 FADD.FTZ R4, R4, 9.9999999747524270788e-07 ;  /* 0x358637bd04049421 */ /* 0x000fe20000010000 */
[----:B------:R-:W-:Y:S01]  /*27e0*/  @!P1 MOV R2, 0x400 ;  /* 0x0000040000029802 */ /* 0x000fe20000000f00 */
[----:B------:R-:W1:Y:S01]  /*27f0*/  LDCU.64 UR28, c[0x0][0x380] ;  /* 0x00007000ff1c77ac */ /* 0x000e620008000a00 */
[----:B------:R-:W-:Y:S01]  /*2800*/  BSSY.RECONVERGENT B2, `(.L_x_300) ;  /* 0x0000116000027945 */ /* 0x000fe20003800200 */
[----:B------:R-:W2:Y:S01]  /*2810*/  @!P1 MUFU.RCP R0, R4 ;  /* 0x0000000400009308 */ /* 0x000ea20000001000 */
[----:B------:R-:W3:Y:S01]  /*2820*/  LDCU.64 UR32, c[0x0][0x380] ;  /* 0x00007000ff2077ac */ /* 0x000ee20008000a00 */
[----:B--2---:R-:W-:Y:S01]  /*2830*/  @!P1 FADD.FTZ R0, R0, -RZ ;  /* 0x800000ff00009221 */ /* 0x004fe20000010000 */
[----:B0-----:R-:W-:-:S05]  /*2840*/  @!P1 LEA R3, R3, R2, 0x18 ;  /* 0x0000000203039211 */ /* 0x001fca00078ec0ff */
[----:B------:R0:W-:Y:S01]  /*2850*/  @!P1 STS [R3], R0 ;  /* 0x0000000003009388 */ /* 0x0001e20000000800 */
[----:B------:R-:W-:Y:S06]  /*2860*/  BAR.SYNC.DEFER_BLOCKING 0x0 ;  /* 0x0000000000007b1d */ /* 0x000fec0000010000 */
[----:B-1-3--:R-:W-:Y:S05]  /*2870*/  @P2 BRA `(.L_x_301) ;  /* 0x0000001000382947 */ /* 0x00afea0003800000 */
[----:B------:R-:W1:Y:S01]  /*2880*/  S2UR UR7, SR_CgaCtaId ;  /* 0x00000000000779c3 */ /* 0x000e620000008800 */
[----:B------:R-:W-:Y:S01]  /*2890*/  UMOV UR6, 0x400 ;  /* 0x0000040000067882 */ /* 0x000fe20000000000 */
[----:B------:R-:W-:Y:S01]  /*28a0*/  ISETP.GE.U32.AND P0, PT, R10, 0x3, PT ;  /* 0x000000030a00780c */ /* 0x000fe20003f06070 */
[----:B------:R-:W-:Y:S01]  /*28b0*/  IMAD.U32 R11, RZ, RZ, UR31 ;  /* 0x0000001fff0b7e24 */ /* 0x000fe2000f8e00ff */
[----:B------:R-:W-:Y:S01]  /*28c0*/  BSSY.RECONVERGENT B1, `(.L_x_302) ;  /* 0x00000ee000017945 */ /* 0x000fe20003800200 */
[----:B------:R-:W-:Y:S02]  /*28d0*/  IMAD.MOV.U32 R13, RZ, RZ, RZ ;  /* 0x000000ffff0d7224 */ /* 0x000fe400078e00ff */
[----:B------:R-:W-:Y:S02]  /*28e0*/  IMAD.MOV.U32 R25, RZ, RZ, RZ ;  /* 0x000000ffff197224 */ /* 0x000fe400078e00ff */
[----:B------:R-:W-:Y:S02]  /*28f0*/  IMAD.MOV.U32 R20, RZ, RZ, RZ ;  /* 0x000000ffff147224 */ /* 0x000fe400078e00ff */
[----:B------:R-:W-:Y:S01]  /*2900*/  IMAD.MOV.U32 R4, RZ, RZ, RZ ;  /* 0x000000ffff047224 */ /* 0x000fe200078e00ff */
[----:B-1----:R-:W-:-:S09]  /*2910*/  ULEA UR6, UR7, UR6, 0x18 ;  /* 0x0000000607067291 */ /* 0x002fd2000f8ec0ff */
[----:B0-----:R-:W0:Y:S01]  /*2920*/  LDS R3, [UR6] ;  /* 0x00000006ff037984 */ /* 0x001e220008000800 */
[----:B------:R-:W-:-:S04]  /*2930*/  UIADD3 UR6, UP0, UPT, UR14, UR8, URZ ;  /* 0x000000080e067290 */ /* 0x000fc8000ff1e0ff */
[----:B------:R-:W-:-:S04]  /*2940*/  UIADD3.X UR7, UPT, UPT, UR5, UR13, URZ, UP0, !UPT ;  /* 0x0000000d05077290 */ /* 0x000fc800087fe4ff */
[----:B------:R-:W-:-:S04]  /*2950*/  UIMAD UR7, UR7, UR31, URZ ;  /* 0x0000001f070772a4 */ /* 0x000fc8000f8e02ff */
[----:B------:R-:W-:Y:S01]  /*2960*/  UIMAD UR7, UR18, UR6, UR7 ;  /* 0x00000006120772a4 */ /* 0x000fe2000f8e0207 */
[----:B0-----:R-:W-:Y:S01]  /*2970*/  FMUL.FTZ R0, R18, R3 ;  /* 0x0000000312007220 */ /* 0x001fe20000410000 */
[----:B------:R-:W-:-:S04]  /*2980*/  IMAD.WIDE.U32 R2, R11, UR6, R12 ;  /* 0x000000060b027c25 */ /* 0x000fc8000f8e000c */
[----:B------:R-:W-:Y:S01]  /*2990*/  VIADD R13, R3, UR7 ;  /* 0x00000007030d7c36 */ /* 0x000fe20008000000 */
[----:B------:R-:W-:Y:S01]  /*29a0*/  F2FP.F16.F32.PACK_AB R0, RZ, R0 ;  /* 0x00000000ff00723e */ /* 0x000fe200000000ff */
[----:B------:R-:W-:Y:S01]  /*29b0*/  IMAD.MOV.U32 R11, RZ, RZ, RZ ;  /* 0x000000ffff0b7224 */ /* 0x000fe200078e00ff */
[----:B------:R-:W-:Y:S06]  /*29c0*/  @!P0 BRA `(.L_x_303) ;  /* 0x0000000c00748947 */ /* 0x000fec0003800000 */
[----:B------:R-:W-:Y:S01]  /*29d0*/  ISETP.GT.U32.AND P0, PT, R6, RZ, PT ;  /* 0x000000ff0600720c */ /* 0x000fe20003f04070 */
[----:B------:R-:W-:Y:S01]  /*29e0*/  BSSY.RELIABLE B0, `(.L_x_304) ;  /* 0x00000ba000007945 */ /* 0x000fe20003800100 */
[----:B------:R-:W-:Y:S02]  /*29f0*/  IMAD.MOV.U32 R25, RZ, RZ, RZ ;  /* 0x000000ffff197224 */ /* 0x000fe400078e00ff */
[----:B------:R-:W-:Y:S01]  /*2a00*/  ISETP.GT.AND.EX P0, PT, R5, RZ, PT, P0 ;  /* 0x000000ff0500720c */ /* 0x000fe20003f04300 */
[----:B------:R-:W-:Y:S02]  /*2a10*/  IMAD.MOV.U32 R20, RZ, RZ, RZ ;  /* 0x000000ffff147224 */ /* 0x000fe400078e00ff */
[----:B------:R-:W-:Y:S02]  /*2a20*/  IMAD.MOV.U32 R19, RZ, RZ, RZ ;  /* 0x000000ffff137224 */ /* 0x000fe400078e00ff */
[----:B------:R-:W-:-:S08]  /*2a30*/  IMAD.MOV.U32 R28, RZ, RZ, RZ ;  /* 0x000000ffff1c7224 */ /* 0x000fd000078e00ff */
        /* <DEDUP_REMOVED lines=12> */
.L_x_309:
[----:B------:R-:W-:Y:S01]  /*2b00*/  IADD3 R25, P1, PT, R25, R2, RZ ;  /* 0x0000000219197210 */ /* 0x000fe20007f3e0ff */
[----:B------:R-:W-:Y:S02]  /*2b10*/  IMAD.U32 R14, RZ, RZ, UR12 ;  /* 0x0000000cff0e7e24 */ /* 0x000fe4000f8e00ff */
[----:B------:R-:W-:Y:S02]  /*2b20*/  IMAD.MOV.U32 R15, RZ, RZ, RZ ;  /* 0x000000ffff0f7224 */ /* 0x000fe400078e00ff */
[----:B------:R-:W-:Y:S01]  /*2b30*/  IMAD.X R16, R20, 0x1, R13, P1 ;  /* 0x0000000114107824 */ /* 0x000fe200008e060d */
[----:B------:R-:W-:Y:S01]  /*2b40*/  LEA R22, P1, R25, UR28, 0x1 ;  /* 0x0000001c19167c11 */ /* 0x000fe2000f8208ff */
[----:B------:R-:W-:-:S03]  /*2b50*/  IMAD.WIDE.U32 R20, R19, UR12, R14 ;  /* 0x0000000c13147c25 */ /* 0x000fc6000f8e000e */
[----:B------:R-:W-:Y:S01]  /*2b60*/  LEA.HI.X R23, R25, UR29, R16, 0x1, P1 ;  /* 0x0000001d19177c11 */ /* 0x000fe200088f0c10 */
[----:B------:R-:W-:Y:S01]  /*2b70*/  IMAD.U32 R17, RZ, RZ, UR12 ;  /* 0x0000000cff117e24 */ /* 0x000fe2000f8e00ff */
[----:B------:R-:W-:Y:S01]  /*2b80*/  IADD3 R16, P1, PT, R22, UR25, RZ ;  /* 0x0000001916107c10 */ /* 0x000fe2000ff3e0ff */
[----:B------:R-:W-:Y:S02]  /*2b90*/  IMAD R27, R28, UR12, R21 ;  /* 0x0000000c1c1b7c24 */ /* 0x000fe4000f8e0215 */
[----:B------:R0:W-:Y:S01]  /*2ba0*/  STG.E.U16 desc[UR16][R22.64], R0 ;  /* 0x0000000016007986 */ /* 0x0001e2000c101510 */
[----:B------:R-:W-:Y:S02]  /*2bb0*/  IADD3 R25, P2, P3, R17, UR25, R20 ;  /* 0x0000001911197c10 */ /* 0x000fe4000fb5e014 */
[----:B------:R-:W-:Y:S02]  /*2bc0*/  IADD3.X R17, PT, PT, R23, UR26, RZ, P1, !PT ;  /* 0x0000001a17117c10 */ /* 0x000fe40008ffe4ff */
[----:B------:R-:W-:-:S02]  /*2bd0*/  IADD3.X R27, PT, PT, RZ, UR26, R27, P2, P3 ;  /* 0x0000001aff1b7c10 */ /* 0x000fc400097e641b */
[----:B------:R-:W-:Y:S02]  /*2be0*/  IADD3 R26, P2, PT, R25, R2, RZ ;  /* 0x00000002191a7210 */ /* 0x000fe40007f5e0ff */
[----:B------:R-:W-:Y:S02]  /*2bf0*/  IADD3 R20, P1, PT, R16, UR25, RZ ;  /* 0x0000001910147c10 */ /* 0x000fe4000ff3e0ff */
[----:B0-----:R-:W-:Y:S01]  /*2c00*/  PRMT R23, R0, 0x7610, R23 ;  /* 0x0000761000177816 */ /* 0x001fe20000000017 */
[----:B------:R-:W-:Y:S01]  /*2c10*/  IMAD.X R27, R27, 0x1, R13, P2 ;  /* 0x000000011b1b7824 */ /* 0x000fe200010e060d */
[----:B------:R-:W-:Y:S02]  /*2c20*/  IADD3.X R21, PT, PT, R17, UR26, RZ, P1, !PT ;  /* 0x0000001a11157c10 */ /* 0x000fe40008ffe4ff */
[----:B------:R-:W-:Y:S01]  /*2c30*/  IADD3 R24, P1, PT, R20, UR25, RZ ;  /* 0x0000001914187c10 */ /* 0x000fe2000ff3e0ff */
[----:B------:R0:W-:Y:S01]  /*2c40*/  STG.E.U16 desc[UR16][R16.64], R23 ;  /* 0x0000001710007986 */ /* 0x0001e2000c101510 */
[----:B------:R-:W-:-:S02]  /*2c50*/  LEA R22, P2, R26, UR28, 0x1 ;  /* 0x0000001c1a167c11 */ /* 0x000fc4000f8408ff */
[----:B------:R-:W-:Y:S02]  /*2c60*/  IADD3.X R25, PT, PT, R21, UR26, RZ, P1, !PT ;  /* 0x0000001a15197c10 */ /* 0x000fe40008ffe4ff */
[----:B0-----:R-:W-:Y:S02]  /*2c70*/  PRMT R17, R0, 0x7610, R17 ;  /* 0x0000761000117816 */ /* 0x001fe40000000011 */
[----:B------:R-:W-:Y:S02]  /*2c80*/  LEA.HI.X R23, R26, UR29, R27, 0x1, P2 ;  /* 0x0000001d1a177c11 */ /* 0x000fe400090f0c1b */
[----:B------:R-:W-:Y:S01]  /*2c90*/  IADD3 R27, P1, PT, R19, 0x4, RZ ;  /* 0x00000004131b7810 */ /* 0x000fe20007f3e0ff */
[----:B------:R0:W-:Y:S04]  /*2ca0*/  STG.E.U16 desc[UR16][R20.64], R17 ;  /* 0x0000001114007986 */ /* 0x0001e8000c101510 */
[----:B------:R-:W-:Y:S01]  /*2cb0*/  IMAD.X R29, RZ, RZ, R28, P1 ;  /* 0x000000ffff1d7224 */ /* 0x000fe200008e061c */
[----:B------:R-:W-:Y:S01]  /*2cc0*/  IADD3 R16, P1, PT, R22, UR25, RZ ;  /* 0x0000001916107c10 */ /* 0x000fe2000ff3e0ff */
[----:B------:R-:W-:Y:S01]  /*2cd0*/  STG.E.U16 desc[UR16][R24.64], R0 ;  /* 0x0000000018007986 */ /* 0x000fe2000c101510 */
[----:B0-----:R-:W-:Y:S01]  /*2ce0*/  PRMT R17, R0, 0x7610, R17 ;  /* 0x0000761000117816 */ /* 0x001fe20000000011 */
[----:B------:R-:W-:-:S04]  /*2cf0*/  IMAD.WIDE.U32 R20, R27, UR12, R14 ;  /* 0x0000000c1b147c25 */ /* 0x000fc8000f8e000e */
[----:B------:R0:W-:Y:S01]  /*2d00*/  STG.E.U16 desc[UR16][R22.64], R17 ;  /* 0x0000001116007986 */ /* 0x0001e2000c101510 */
[----:B------:R-:W-:Y:S02]  /*2d10*/  IMAD.U32 R27, RZ, RZ, UR12 ;  /* 0x0000000cff1b7e24 */ /* 0x000fe4000f8e00ff */
[----:B------:R-:W-:-:S03]  /*2d20*/  IMAD R29, R29, UR12, R21 ;  /* 0x0000000c1d1d7c24 */ /* 0x000fc6000f8e0215 */
[----:B------:R-:W-:-:S04]  /*2d30*/  IADD3 R21, P2, P3, R27, UR25, R20 ;  /* 0x000000191b157c10 */ /* 0x000fc8000fb5e014 */
[----:B------:R-:W-:Y:S02]  /*2d40*/  IADD3.X R20, PT, PT, RZ, UR26, R29, P2, P3 ;  /* 0x0000001aff147c10 */ /* 0x000fe400097e641d */
[----:B0-----:R-:W-:Y:S02]  /*2d50*/  IADD3.X R17, PT, PT, R23, UR26, RZ, P1, !PT ;  /* 0x0000001a17117c10 */ /* 0x001fe40008ffe4ff */
[----:B------:R-:W-:Y:S02]  /*2d60*/  IADD3 R26, P1, PT, R16, UR25, RZ ;  /* 0x00000019101a7c10 */ /* 0x000fe4000ff3e0ff */
[----:B------:R-:W-:Y:S01]  /*2d70*/  IADD3 R24, P2, PT, R21, R2, RZ ;  /* 0x0000000215187210 */ /* 0x000fe20007f5e0ff */
[----:B------:R0:W-:Y:S01]  /*2d80*/  STG.E.U16 desc[UR16][R16.64], R0 ;  /* 0x0000000010007986 */ /* 0x0001e2000c101510 */
[----:B------:R-:W-:Y:S02]  /*2d90*/  IADD3.X R27, PT, PT, R17, UR26, RZ, P1, !PT ;  /* 0x0000001a111b7c10 */ /* 0x000fe40008ffe4ff */
[----:B------:R-:W-:Y:S01]  /*2da0*/  IADD3 R22, P1, PT, R26, UR25, RZ ;  /* 0x000000191a167c10 */ /* 0x000fe2000ff3e0ff */
[----:B------:R-:W-:-:S02]  /*2db0*/  IMAD.X R25, R20, 0x1, R13, P2 ;  /* 0x0000000114197824 */ /* 0x000fc400010e060d */
[----:B------:R-:W-:Y:S01]  /*2dc0*/  STG.E.U16 desc[UR16][R26.64], R0 ;  /* 0x000000001a007986 */ /* 0x000fe2000c101510 */
[----:B------:R-:W-:Y:S02]  /*2dd0*/  IADD3.X R23, PT, PT, R27, UR26, RZ, P1, !PT ;  /* 0x0000001a1b177c10 */ /* 0x000fe40008ffe4ff */
[----:B------:R-:W-:Y:S02]  /*2de0*/  IADD3 R21, P1, PT, R19, 0x8, RZ ;  /* 0x0000000813157810 */ /* 0x000fe40007f3e0ff */
[----:B0-----:R-:W-:Y:S02]  /*2df0*/  PRMT R17, R0, 0x7610, R17 ;  /* 0x0000761000117816 */ /* 0x001fe40000000011 */
[----:B------:R-:W-:Y:S01]  /*2e00*/  LEA R16, P2, R24, UR28, 0x1 ;  /* 0x0000001c18107c11 */ /* 0x000fe2000f8408ff */
[----:B------:R-:W-:Y:S02]  /*2e10*/  IMAD.X R29, RZ, RZ, R28, P1 ;  /* 0x000000ffff1d7224 */ /* 0x000fe400008e061c */
[----:B------:R0:W-:Y:S01]  /*2e20*/  STG.E.U16 desc[UR16][R22.64], R17 ;  /* 0x0000001116007986 */ /* 0x0001e2000c101510 */
[----:B------:R-:W-:-:S04]  /*2e30*/  IMAD.WIDE.U32 R20, R21, UR12, R14 ;  /* 0x0000000c15147c25 */ /* 0x000fc8000f8e000e */
[----:B0-----:R-:W-:Y:S01]  /*2e40*/  IMAD.U32 R23, RZ, RZ, UR12 ;  /* 0x0000000cff177e24 */ /* 0x001fe2000f8e00ff */
[----:B------:R-:W-:Y:S01]  /*2e50*/  LEA.HI.X R17, R24, UR29, R25, 0x1, P2 ;  /* 0x0000001d18117c11 */ /* 0x000fe200090f0c19 */
[----:B------:R-:W-:Y:S01]  /*2e60*/  IMAD R24, R29, UR12, R21 ;  /* 0x0000000c1d187c24 */ /* 0x000fe2000f8e0215 */
[----:B------:R-:W-:Y:S02]  /*2e70*/  PRMT R29, R0, 0x7610, R29 ;  /* 0x00007610001d7816 */ /* 0x000fe4000000001d */
[----:B------:R-:W-:Y:S01]  /*2e80*/  IADD3 R25, P2, P3, R23, UR25, R20 ;  /* 0x0000001917197c10 */ /* 0x000fe2000fb5e014 */
[----:B------:R0:W-:Y:S01]  /*2e90*/  STG.E.U16 desc[UR16][R16.64], R0 ;  /* 0x0000000010007986 */ /* 0x0001e2000c101510 */
[----:B------:R-:W-:Y:S02]  /*2ea0*/  IADD3 R20, P1, PT, R16, UR25, RZ ;  /* 0x0000001910147c10 */ /* 0x000fe4000ff3e0ff */
[----:B------:R-:W-:Y:S02]  /*2eb0*/  IADD3.X R24, PT, PT, RZ, UR26, R24, P2, P3 ;  /* 0x0000001aff187c10 */ /* 0x000fe400097e6418 */
[----:B------:R-:W-:-:S02]  /*2ec0*/  IADD3.X R21, PT, PT, R17, UR26, RZ, P1, !PT ;  /* 0x0000001a11157c10 */ /* 0x000fc40008ffe4ff */
        /* <DEDUP_REMOVED lines=10> */
[--C-:B------:R-:W-:Y:S02]  /*2f70*/  LEA.HI.X R17, R22, UR29, R23.reuse, 0x1, P2 ;  /* 0x0000001d16117c11 */ /* 0x100fe400090f0c17 */
[----:B------:R-:W-:Y:S01]  /*2f80*/  IADD3 R20, P1, PT, R16, UR25, RZ ;  /* 0x0000001910147c10 */ /* 0x000fe2000ff3e0ff */
[----:B------:R0:W-:Y:S01]  /*2f90*/  STG.E.U16 desc[UR16][R26.64], R21 ;  /* 0x000000151a007986 */ /* 0x0001e2000c101510 */
[----:B------:R-:W-:-:S03]  /*2fa0*/  PRMT R23, R0, 0x7610, R23 ;  /* 0x0000761000177816 */ /* 0x000fc60000000017 */
[----:B------:R-:W-:Y:S04]  /*2fb0*/  STG.E.U16 desc[UR16][R24.64], R0 ;  /* 0x0000000018007986 */ /* 0x000fe8000c101510 */
[----:B------:R1:W-:Y:S01]  /*2fc0*/  STG.E.U16 desc[UR16][R16.64], R23 ;  /* 0x0000001710007986 */ /* 0x0003e2000c101510 */
[----:B0-----:R-:W-:Y:S02]  /*2fd0*/  IADD3.X R21, PT, PT, R17, UR26, RZ, P1, !PT ;  /* 0x0000001a11157c10 */ /* 0x001fe40008ffe4ff */
[----:B------:R-:W-:Y:S02]  /*2fe0*/  IADD3 R22, P1, PT, R20, UR25, RZ ;  /* 0x0000001914167c10 */ /* 0x000fe4000ff3e0ff */
[----:B------:R-:W-:Y:S02]  /*2ff0*/  PRMT R27, R0, 0x7610, R27 ;  /* 0x00007610001b7816 */ /* 0x000fe4000000001b */
[----:B-1----:R-:W-:-:S03]  /*3000*/  IADD3.X R23, PT, PT, R21, UR26, RZ, P1, !PT ;  /* 0x0000001a15177c10 */ /* 0x002fc60008ffe4ff */
[----:B------:R0:W-:Y:S01]  /*3010*/  STG.E.U16 desc[UR16][R20.64], R27 ;  /* 0x0000001b14007986 */ /* 0x0001e2000c101510 */
[----:B------:R-:W-:-:S03]  /*3020*/  IADD3 R26, P1, PT, R22, UR25, RZ ;  /* 0x00000019161a7c10 */ /* 0x000fc6000ff3e0ff */
[----:B------:R1:W-:Y:S01]  /*3030*/  STG.E.U16 desc[UR16][R22.64], R29 ;  /* 0x0000001d16007986 */ /* 0x0003e2000c101510 */
[----:B0-----:R-:W-:Y:S02]  /*3040*/  IADD3.X R27, PT, PT, R23, UR26, RZ, P1, !PT ;  /* 0x0000001a171b7c10 */ /* 0x001fe40008ffe4ff */
[C---:B------:R-:W-:Y:S02]  /*3050*/  IADD3 R25, P1, PT, R19.reuse, 0xc, RZ ;  /* 0x0000000c13197810 */ /* 0x040fe40007f3e0ff */
[----:B------:R-:W-:Y:S02]  /*3060*/  PRMT R21, R0, 0x7610, R21 ;  /* 0x0000761000157816 */ /* 0x000fe40000000015 */
[----:B------:R-:W-:Y:S01]  /*3070*/  IADD3 R19, P2, PT, R19, 0x10, RZ ;  /* 0x0000001013137810 */ /* 0x000fe20007f5e0ff */
[--C-:B------:R-:W-:Y:S02]  /*3080*/  IMAD.X R17, RZ, RZ, R28.reuse, P1 ;  /* 0x000000ffff117224 */ /* 0x100fe400008e061c */
[----:B------:R1:W-:Y:S01]  /*3090*/  STG.E.U16 desc[UR16][R26.64], R21 ;  /* 0x000000151a007986 */ /* 0x0003e2000c101510 */
[----:B------:R-:W-:Y:S01]  /*30a0*/  ISETP.GE.U32.AND P1, PT, R19, R4, PT ;  /* 0x000000041300720c */ /* 0x000fe20003f26070 */
[----:B------:R-:W-:-:S02]  /*30b0*/  IMAD.X R28, RZ, RZ, R28, P2 ;  /* 0x000000ffff1c7224 */ /* 0x000fc400010e061c */
        /* <DEDUP_REMOVED lines=8> */
.L_x_308:
[----:B------:R-:W-:Y:S02]  /*3140*/  IMAD.MOV.U32 R11, RZ, RZ, R6 ;  /* 0x000000ffff0b7224 */ /* 0x000fe400078e0006 */
[----:B------:R-:W-:-:S07]  /*3150*/  IMAD.MOV.U32 R4, RZ, RZ, R5 ;  /* 0x000000ffff047224 */ /* 0x000fce00078e0005 */
.L_x_307:
[----:B------:R-:W-:Y:S05]  /*3160*/  BSYNC.RECONVERGENT B3 ;  /* 0x0000000000037941 */ /* 0x000fea0003800200 */
.L_x_306:
[----:B------:R-:W-:Y:S01]  /*3170*/  IADD3 R14, P2, PT, -R19, R6, RZ ;  /* 0x00000006130e7210 */ /* 0x000fe20007f5e1ff */
[----:B------:R-:W-:Y:S03]  /*3180*/  BSSY.RECONVERGENT B3, `(.L_x_310) ;  /* 0x000003b000037945 */ /* 0x000fe60003800200 */
[----:B------:R-:W-:Y:S01]  /*3190*/  ISETP.GT.U32.AND P1, PT, R14, 0x4, PT ;  /* 0x000000040e00780c */ /* 0x000fe20003f24070 */
[----:B------:R-:W-:-:S05]  /*31a0*/  IMAD.X R14, R5, 0x1, ~R28, P2 ;  /* 0x00000001050e7824 */ /* 0x000fca00010e0e1c */
[----:B------:R-:W-:-:S13]  /*31b0*/  ISETP.GT.AND.EX P1, PT, R14, RZ, PT, P1 ;  /* 0x000000ff0e00720c */ /* 0x000fda0003f24310 */
[----:B------:R-:W-:Y:S05]  /*31c0*/  @!P1 BRA `(.L_x_311) ;  /* 0x0000000000d89947 */ /* 0x000fea0003800000 */
[----:B------:R-:W0:Y:S01]  /*31d0*/  LDCU.64 UR6, c[0x0][0x380] ;  /* 0x00007000ff0677ac */ /* 0x000e220008000a00 */
[----:B------:R-:W-:Y:S01]  /*31e0*/  IADD3 R25, P0, PT, R25, R2, RZ ;  /* 0x0000000219197210 */ /* 0x000fe20007f1e0ff */
[----:B------:R-:W-:Y:S02]  /*31f0*/  IMAD.U32 R14, RZ, RZ, UR12 ;  /* 0x0000000cff0e7e24 */ /* 0x000fe4000f8e00ff */
[----:B------:R-:W-:Y:S02]  /*3200*/  IMAD.MOV.U32 R15, RZ, RZ, RZ ;  /* 0x000000ffff0f7224 */ /* 0x000fe400078e00ff */
[----:B------:R-:W-:Y:S02]  /*3210*/  IMAD.X R20, R20, 0x1, R13, P0 ;  /* 0x0000000114147824 */ /* 0x000fe400000e060d */
[----:B------:R-:W-:-:S04]  /*3220*/  IMAD.WIDE.U32 R16, R19, UR12, R14 ;  /* 0x0000000c13107c25 */ /* 0x000fc8000f8e000e */
[----:B------:R-:W-:Y:S02]  /*3230*/  IMAD.U32 R11, RZ, RZ, UR12 ;  /* 0x0000000cff0b7e24 */ /* 0x000fe4000f8e00ff */
[----:B------:R-:W-:-:S03]  /*3240*/  IMAD R24, R28, UR12, R17 ;  /* 0x0000000c1c187c24 */ /* 0x000fc6000f8e0211 */
[----:B------:R-:W-:Y:S02]  /*3250*/  IADD3 R11, P1, P2, R11, UR25, R16 ;  /* 0x000000190b0b7c10 */ /* 0x000fe4000fa3e010 */
[C---:B0-----:R-:W-:Y:S02]  /*3260*/  LEA R22, P0, R25.reuse, UR6, 0x1 ;  /* 0x0000000619167c11 */ /* 0x041fe4000f8008ff */
[----:B------:R-:W-:Y:S02]  /*3270*/  IADD3.X R24, PT, PT, RZ, UR26, R24, P1, P2 ;  /* 0x0000001aff187c10 */ /* 0x000fe40008fe4418 */
[----:B------:R-:W-:Y:S02]  /*3280*/  LEA.HI.X R23, R25, UR7, R20, 0x1, P0 ;  /* 0x0000000719177c11 */ /* 0x000fe400080f0c14 */
[----:B------:R-:W-:Y:S02]  /*3290*/  IADD3 R20, P0, PT, R22, UR25, RZ ;  /* 0x0000001916147c10 */ /* 0x000fe4000ff1e0ff */
[----:B------:R-:W-:Y:S01]  /*32a0*/  IADD3 R4, P1, PT, R11, R2, RZ ;  /* 0x000000020b047210 */ /* 0x000fe20007f3e0ff */
[----:B------:R0:W-:Y:S01]  /*32b0*/  STG.E.U16 desc[UR16][R22.64], R0 ;  /* 0x0000000016007986 */ /* 0x0001e2000c101510 */
[----:B------:R-:W-:-:S02]  /*32c0*/  IADD3.X R21, PT, PT, R23, UR26, RZ, P0, !PT ;  /* 0x0000001a17157c10 */ /* 0x000fc400087fe4ff */
[----:B------:R-:W-:Y:S01]  /*32d0*/  IADD3 R16, P0, PT, R20, UR25, RZ ;  /* 0x0000001914107c10 */ /* 0x000fe2000ff1e0ff */
[----:B------:R-:W-:Y:S01]  /*32e0*/  IMAD.X R11, R24, 0x1, R13, P1 ;  /* 0x00000001180b7824 */ /* 0x000fe200008e060d */
[----:B------:R-:W-:Y:S02]  /*32f0*/  LEA R24, P1, R4, UR6, 0x1 ;  /* 0x0000000604187c11 */ /* 0x000fe4000f8208ff */
[----:B------:R-:W-:Y:S02]  /*3300*/  IADD3.X R17, PT, PT, R21, UR26, RZ, P0, !PT ;  /* 0x0000001a15117c10 */ /* 0x000fe400087fe4ff */
[----:B------:R-:W-:Y:S02]  /*3310*/  IADD3 R26, P0, PT, R16, UR25, RZ ;  /* 0x00000019101a7c10 */ /* 0x000fe4000ff1e0ff */
[----:B------:R-:W-:Y:S02]  /*3320*/  LEA.HI.X R25, R4, UR7, R11, 0x1, P1 ;  /* 0x0000000704197c11 */ /* 0x000fe400088f0c0b */
[----:B0-----:R-:W-:-:S02]  /*3330*/  PRMT R23, R0, 0x7610, R23 ;  /* 0x0000761000177816 */ /* 0x001fc40000000017 */
[----:B------:R-:W-:Y:S02]  /*3340*/  IADD3.X R27, PT, PT, R17, UR26, RZ, P0, !PT ;  /* 0x0000001a111b7c10 */ /* 0x000fe400087fe4ff */
[----:B------:R-:W-:Y:S01]  /*3350*/  IADD3 R22, P0, PT, R24, UR25, RZ ;  /* 0x0000001918167c10 */ /* 0x000fe2000ff1e0ff */
[----:B------:R0:W-:Y:S01]  /*3360*/  STG.E.U16 desc[UR16][R20.64], R23 ;  /* 0x0000001714007986 */ /* 0x0001e2000c101510 */
[C---:B------:R-:W-:Y:S02]  /*3370*/  PRMT R4, R0.reuse, 0x7610, R4 ;  /* 0x0000761000047816 */ /* 0x040fe40000000004 */
[----:B0-----:R-:W-:Y:S02]  /*3380*/  PRMT R21, R0, 0x7610, R21 ;  /* 0x0000761000157816 */ /* 0x001fe40000000015 */
[----:B------:R-:W-:Y:S02]  /*3390*/  IADD3.X R23, PT, PT, R25, UR26, RZ, P0, !PT ;  /* 0x0000001a19177c10 */ /* 0x000fe400087fe4ff */
[----:B------:R-:W-:Y:S01]  /*33a0*/  IADD3 R20, P0, PT, R22, UR25, RZ ;  /* 0x0000001916147c10 */ /* 0x000fe2000ff1e0ff */
[----:B------:R0:W-:Y:S04]  /*33b0*/  STG.E.U16 desc[UR16][R16.64], R21 ;  /* 0x0000001510007986 */ /* 0x0001e8000c101510 */
[----:B------:R1:W-:Y:S04]  /*33c0*/  STG.E.U16 desc[UR16][R26.64], R0 ;  /* 0x000000001a007986 */ /* 0x0003e8000c101510 */
[----:B------:R2:W-:Y:S01]  /*33d0*/  STG.E.U16 desc[UR16][R24.64], R4 ;  /* 0x0000000418007986 */ /* 0x0005e2000c101510 */
[----:B0-----:R-:W-:-:S02]  /*33e0*/  PRMT R17, R0, 0x7610, R17 ;  /* 0x0000761000117816 */ /* 0x001fc40000000011 */
[----:B------:R-:W-:Y:S02]  /*33f0*/  IADD3.X R21, PT, PT, R23, UR26, RZ, P0, !PT ;  /* 0x0000001a17157c10 */ /* 0x000fe400087fe4ff */
[----:B------:R-:W-:Y:S01]  /*3400*/  IADD3 R16, P0, PT, R20, UR25, RZ ;  /* 0x0000001914107c10 */ /* 0x000fe2000ff1e0ff */
[----:B------:R0:W-:Y:S01]  /*3410*/  STG.E.U16 desc[UR16][R22.64], R17 ;  /* 0x0000001116007986 */ /* 0x0001e2000c101510 */
[----:B-1----:R-:W-:Y:S01]  /*3420*/  PRMT R27, R0, 0x7610, R27 ;  /* 0x00007610001b7816 */ /* 0x002fe2000000001b */
[----:B--2---:R-:W-:-:S04]  /*3430*/  IMAD.MOV.U32 R4, RZ, RZ, R5 ;  /* 0x000000ffff047224 */ /* 0x004fc800078e0005 */
[----:B------:R1:W-:Y:S01]  /*3440*/  STG.E.U16 desc[UR16][R20.64], R27 ;  /* 0x0000001b14007986 */ /* 0x0003e2000c101510 */
[----:B0-----:R-:W-:Y:S02]  /*3450*/  IADD3.X R17, PT, PT, R21, UR26, RZ, P0, !PT ;  /* 0x0000001a15117c10 */ /* 0x001fe400087fe4ff */
[----:B------:R-:W-:Y:S02]  /*3460*/  PRMT R23, R0, 0x7610, R23 ;  /* 0x0000761000177816 */ /* 0x000fe40000000017 */
[C---:B------:R-:W-:Y:S02]  /*3470*/  IADD3 R11, P0, PT, R19.reuse, 0x4, RZ ;  /* 0x00000004130b7810 */ /* 0x040fe40007f1e0ff */
        /* <DEDUP_REMOVED lines=8> */
[----:B------:R-:W-:Y:S01]  /*3500*/  IADD3 R25, P2, P3, R11, UR25, R14 ;  /* 0x000000190b197c10 */ /* 0x000fe2000fb5e00e */
[----:B------:R-:W-:-:S03]  /*3510*/  IMAD.MOV.U32 R11, RZ, RZ, R6 ;  /* 0x000000ffff0b7224 */ /* 0x000fc600078e0006 */
[----:B01----:R-:W-:-:S09]  /*3520*/  IADD3.X R20, PT, PT, RZ, UR26, R15, P2, P3 ;  /* 0x0000001aff147c10 */ /* 0x003fd200097e640f */
.L_x_311:
[----:B------:R-:W-:Y:S05]  /*3530*/  BSYNC.RECONVERGENT B3 ;  /* 0x0000000000037941 */ /* 0x000fea0003800200 */
.L_x_310:
[----:B------:R-:W-:-:S04]  /*3540*/  ISETP.NE.U32.AND P1, PT, R19, R6, PT ;  /* 0x000000061300720c */ /* 0x000fc80003f25070 */
[----:B------:R-:W-:-:S13]  /*3550*/  ISETP.NE.OR.EX P0, PT, R28, R5, P0, P1 ;  /* 0x000000051c00720c */ /* 0x000fda0000705710 */
[----:B------:R-:W-:Y:S05]  /*3560*/  @!P0 BREAK.RELIABLE B0 ;  /* 0x0000000000008942 */ /* 0x000fea0003800100 */
[----:B------:R-:W-:Y:S05]  /*3570*/  @!P0 BRA `(.L_x_303) ;  /* 0x0000000000888947 */ /* 0x000fea0003800000 */
.L_x_305:
[----:B------:R-:W-:Y:S05]  /*3580*/  BSYNC.RELIABLE B0 ;  /* 0x0000000000007941 */ /* 0x000fea0003800100 */
.L_x_304:
[----:B------:R-:W-:Y:S01]  /*3590*/  BSSY.RECONVERGENT B0, `(.L_x_312) ;  /* 0x000001e000007945 */ /* 0x000fe20003800200 */
.L_x_313:
[----:B------:R-:W-:Y:S01]  /*35a0*/  IADD3 R25, P0, PT, R25, R2, RZ ;  /* 0x0000000219197210 */ /* 0x000fe20007f1e0ff */
[----:B------:R-:W-:Y:S01]  /*35b0*/  IMAD.U32 R22, RZ, RZ, UR12 ;  /* 0x0000000cff167e24 */ /* 0x000fe2000f8e00ff */
[C---:B------:R-:W-:Y:S01]  /*35c0*/  PRMT R4, R0.reuse, 0x7610, R4 ;  /* 0x0000761000047816 */ /* 0x040fe20000000004 */
[----:B------:R-:W-:Y:S01]  /*35d0*/  IMAD.MOV.U32 R23, RZ, RZ, RZ ;  /* 0x000000ffff177224 */ /* 0x000fe200078e00ff */
[----:B------:R-:W-:Y:S01]  /*35e0*/  PRMT R11, R0, 0x7610, R11 ;  /* 0x00007610000b7816 */ /* 0x000fe2000000000b */
[----:B------:R-:W-:Y:S01]  /*35f0*/  IMAD.X R20, R20, 0x1, R13, P0 ;  /* 0x0000000114147824 */ /* 0x000fe200000e060d */
[----:B------:R-:W-:Y:S01]  /*3600*/  LEA R24, P0, R25, UR32, 0x1 ;  /* 0x0000002019187c11 */ /* 0x000fe2000f8008ff */
[----:B------:R-:W-:-:S03]  /*3610*/  IMAD.WIDE.U32 R22, R19, UR12, R22 ;  /* 0x0000000c13167c25 */ /* 0x000fc6000f8e0016 */
[----:B------:R-:W-:Y:S02]  /*3620*/  LEA.HI.X R25, R25, UR33, R20, 0x1, P0 ;  /* 0x0000002119197c11 */ /* 0x000fe400080f0c14 */
[----:B------:R-:W-:-:S03]  /*3630*/  IADD3 R20, P0, PT, R24, UR25, RZ ;  /* 0x0000001918147c10 */ /* 0x000fc6000ff1e0ff */
[----:B------:R0:W-:Y:S01]  /*3640*/  STG.E.U16 desc[UR16][R24.64], R0 ;  /* 0x0000000018007986 */ /* 0x0001e2000c101510 */
[----:B------:R-:W-:Y:S02]  /*3650*/  IADD3.X R21, PT, PT, R25, UR26, RZ, P0, !PT ;  /* 0x0000001a19157c10 */ /* 0x000fe400087fe4ff */
[----:B------:R-:W-:-:S03]  /*3660*/  IADD3 R16, P0, PT, R20, UR25, RZ ;  /* 0x0000001914107c10 */ /* 0x000fc6000ff1e0ff */
[----:B------:R1:W-:Y:S01]  /*3670*/  STG.E.U16 desc[UR16][R20.64], R4 ;  /* 0x0000000414007986 */ /* 0x0003e2000c101510 */
[----:B------:R-:W-:Y:S02]  /*3680*/  IADD3.X R17, PT, PT, R21, UR26, RZ, P0, !PT ;  /* 0x0000001a15117c10 */ /* 0x000fe400087fe4ff */
[----:B------:R-:W-:-:S03]  /*3690*/  IADD3 R14, P0, PT, R16, UR25, RZ ;  /* 0x00000019100e7c10 */ /* 0x000fc6000ff1e0ff */
[----:B------:R2:W-:Y:S01]  /*36a0*/  STG.E.U16 desc[UR16][R16.64], R11 ;  /* 0x0000000b10007986 */ /* 0x0005e2000c101510 */
[----:B------:R-:W-:Y:S01]  /*36b0*/  IADD3.X R15, PT, PT, R17, UR26, RZ, P0, !PT ;  /* 0x0000001a110f7c10 */ /* 0x000fe200087fe4ff */
[----:B0-----:R-:W-:Y:S01]  /*36c0*/  IMAD.U32 R25, RZ, RZ, UR12 ;  /* 0x0000000cff197e24 */ /* 0x001fe2000f8e00ff */
[----:B------:R-:W-:Y:S02]  /*36d0*/  IADD3 R19, P0, PT, R19, 0x4, RZ ;  /* 0x0000000413137810 */ /* 0x000fe40007f1e0ff */
[----:B-1----:R-:W-:Y:S01]  /*36e0*/  PRMT R21, R0, 0x7610, R21 ;  /* 0x0000761000157816 */ /* 0x002fe20000000015 */
[----:B------:R-:W-:Y:S01]  /*36f0*/  IMAD R20, R28, UR12, R23 ;  /* 0x0000000c1c147c24 */ /* 0x000fe2000f8e0217 */
[----:B------:R-:W-:Y:S01]  /*3700*/  IADD3 R25, P1, P2, R25, UR25, R22 ;  /* 0x0000001919197c10 */ /* 0x000fe2000fa3e016 */
[----:B------:R-:W-:Y:S01]  /*3710*/  IMAD.X R28, RZ, RZ, R28, P0 ;  /* 0x000000ffff1c7224 */ /* 0x000fe200000e061c */
[----:B------:R-:W-:Y:S01]  /*3720*/  ISETP.NE.U32.AND P0, PT, R19, R6, PT ;  /* 0x000000061300720c */ /* 0x000fe20003f05070 */
[----:B------:R2:W-:Y:S01]  /*3730*/  STG.E.U16 desc[UR16][R14.64], R21 ;  /* 0x000000150e007986 */ /* 0x0005e2000c101510 */
[----:B------:R-:W-:-:S02]  /*3740*/  IADD3.X R20, PT, PT, RZ, UR26, R20, P1, P2 ;  /* 0x0000001aff147c10 */ /* 0x000fc40008fe4414 */
[----:B------:R-:W-:-:S13]  /*3750*/  ISETP.NE.AND.EX P0, PT, R28, R5, PT, P0 ;  /* 0x000000051c00720c */ /* 0x000fda0003f05300 */
[----:B--2---:R-:W-:Y:S05]  /*3760*/  @P0 BRA `(.L_x_313) ;  /* 0xfffffffc008c0947 */ /* 0x004fea000383ffff */
[----:B------:R-:W-:Y:S05]  /*3770*/  BSYNC.RECONVERGENT B0 ;  /* 0x0000000000007941 */ /* 0x000fea0003800200 */
.L_x_312:
[----:B------:R-:W-:Y:S02]  /*3780*/  IMAD.MOV.U32 R11, RZ, RZ, R6 ;  /* 0x000000ffff0b7224 */ /* 0x000fe400078e0006 */
[----:B------:R-:W-:-:S07]  /*3790*/  IMAD.MOV.U32 R4, RZ, RZ, R5 ;  /* 0x000000ffff047224 */ /* 0x000fce00078e0005 */
.L_x_303:
[----:B------:R-:W-:Y:S05]  /*37a0*/  BSYNC.RECONVERGENT B1 ;  /* 0x0000000000017941 */ /* 0x000fea0003800200 */
.L_x_302:
[----:B------:R-:W-:-:S04]  /*37b0*/  ISETP.NE.U32.AND P0, PT, R7, RZ, PT ;  /* 0x000000ff0700720c */ /* 0x000fc80003f05070 */
[----:B------:R-:W-:-:S13]  /*37c0*/  ISETP.NE.AND.EX P0, PT, RZ, RZ, PT, P0 ;  /* 0x000000ffff00720c */ /* 0x000fda0003f05300 */
[----:B------:R-:W-:Y:S05]  /*37d0*/  @!P0 BRA `(.L_x_301) ;  /* 0x0000000000608947 */ /* 0x000fea0003800000 */
[----:B------:R-:W0:Y:S01]  /*37e0*/  LDC.64 R14, c[0x0][0x380] ;  /* 0x0000e000ff0e7b82 */ /* 0x000e220000000a00 */
[----:B------:R-:W-:Y:S02]  /*37f0*/  IADD3 R25, P0, PT, R25, R2, RZ ;  /* 0x0000000219197210 */ /* 0x000fe40007f1e0ff */
[----:B------:R-:W-:-:S03]  /*3800*/  IADD3 R19, P1, PT, R11, 0x1, RZ ;  /* 0x000000010b137810 */ /* 0x000fc60007f3e0ff */
[----:B------:R-:W-:Y:S02]  /*3810*/  IMAD.X R20, R20, 0x1, R13, P0 ;  /* 0x0000000114147824 */ /* 0x000fe400000e060d */
[----:B------:R-:W-:Y:S01]  /*3820*/  IMAD.X R11, RZ, RZ, R4, P1 ;  /* 0x000000ffff0b7224 */ /* 0x000fe200008e0604 */
[----:B0-----:R-:W-:-:S04]  /*3830*/  LEA R16, P0, R25, R14, 0x1 ;  /* 0x0000000e19107211 */ /* 0x001fc800078008ff */
[----:B------:R-:W-:Y:S02]  /*3840*/  LEA.HI.X R17, R25, R15, R20, 0x1, P0 ;  /* 0x0000000f19117211 */ /* 0x000fe400000f0c14 */
[----:B------:R-:W-:-:S03]  /*3850*/  ISETP.NE.U32.AND P0, PT, R7, 0x1, PT ;  /* 0x000000010700780c */ /* 0x000fc60003f05070 */
[----:B------:R1:W-:Y:S01]  /*3860*/  STG.E.U16 desc[UR16][R16.64], R0 ;  /* 0x0000000010007986 */ /* 0x0003e2000c101510 */
[----:B------:R-:W-:-:S13]  /*3870*/  ISETP.NE.AND.EX P0, PT, RZ, RZ, PT, P0 ;  /* 0x000000ffff00720c */ /* 0x000fda0003f05300 */
[----:B-1----:R-:W-:Y:S05]  /*3880*/  @!P0 BRA `(.L_x_301) ;  /* 0x0000000000348947 */ /* 0x002fea0003800000 */
[----:B------:R-:W-:Y:S01]  /*3890*/  ISETP.NE.U32.AND P0, PT, R7, 0x2, PT ;  /* 0x000000020700780c */ /* 0x000fe20003f05070 */
[----:B------:R-:W-:Y:S01]  /*38a0*/  IMAD.MOV.U32 R3, RZ, RZ, R13 ;  /* 0x000000ffff037224 */ /* 0x000fe200078e000d */
[----:B------:R-:W-:Y:S01]  /*38b0*/  PRMT R4, R0, 0x7610, R4 ;  /* 0x0000761000047816 */ /* 0x000fe20000000004 */
[----:B------:R-:W-:Y:S01]  /*38c0*/  IMAD R11, R11, UR12, RZ ;  /* 0x0000000c0b0b7c24 */ /* 0x000fe2000f8e02ff */
[----:B------:R-:W-:Y:S01]  /*38d0*/  ISETP.NE.AND.EX P0, PT, RZ, RZ, PT, P0 ;  /* 0x000000ffff00720c */ /* 0x000fe20003f05300 */
[----:B------:R-:W-:-:S04]  /*38e0*/  IMAD.WIDE.U32 R2, R19, UR12, R2 ;  /* 0x0000000c13027c25 */ /* 0x000fc8000f8e0002 */
[----:B------:R-:W-:Y:S01]  /*38f0*/  IMAD.IADD R3, R3, 0x1, R11 ;  /* 0x0000000103037824 */ /* 0x000fe200078e020b */
[----:B------:R-:W-:-:S04]  /*3900*/  LEA R14, P1, R2, R14, 0x1 ;  /* 0x0000000e020e7211 */ /* 0x000fc800078208ff */
[----:B------:R-:W-:-:S03]  /*3910*/  LEA.HI.X R15, R2, R15, R3, 0x1, P1 ;  /* 0x0000000f020f7211 */ /* 0x000fc600008f0c03 */
[----:B------:R-:W-:Y:S02]  /*3920*/  @P0 IADD3 R2, P1, PT, R14, UR25, RZ ;  /* 0x000000190e020c10 */ /* 0x000fe4000ff3e0ff */
[----:B------:R1:W-:Y:S02]  /*3930*/  STG.E.U16 desc[UR16][R14.64], R0 ;  /* 0x000000000e007986 */ /* 0x0003e4000c101510 */
[----:B------:R-:W-:-:S05]  /*3940*/  @P0 IADD3.X R3, PT, PT, R15, UR26, RZ, P1, !PT ;  /* 0x0000001a0f030c10 */ /* 0x000fca0008ffe4ff */
[----:B------:R1:W-:Y:S04]  /*3950*/  @P0 STG.E.U16 desc[UR16][R2.64], R4 ;  /* 0x0000000402000986 */ /* 0x0003e8000c101510 */
.L_x_301:
[----:B------:R-:W-:Y:S05]  /*3960*/  BSYNC.RECONVERGENT B2 ;  /* 0x0000000000027941 */ /* 0x000fea0003800200 */
.L_x_300:
[----:B------:R-:W-:Y:S05]  /*3970*/  WARPSYNC.ALL ;  /* 0x0000000000007948 */ /* 0x000fea0003800000 */
[----:B------:R-:W2:Y:S01]  /*3980*/  LDCU UR6, c[0x0][0x3a8] ;  /* 0x00007500ff0677ac */ /* 0x000ea20008000800 */
[----:B------:R-:W-:-:S04]  /*3990*/  UIADD3 UR14, UP0, UPT, UR20, UR14, URZ ;  /* 0x0000000e140e7290 */ /* 0x000fc8000ff1e0ff */
[----:B------:R-:W-:Y:S02]  /*39a0*/  UIADD3.X UR5, UPT, UPT, URZ, UR5, URZ, UP0, !UPT ;  /* 0x00000005ff057290 */ /* 0x000fe400087fe4ff */
[----:B--2---:R-:W-:-:S04]  /*39b0*/  UISETP.GE.U32.AND UP0, UPT, UR14, UR6, UPT ;  /* 0x000000060e00728c */ /* 0x004fc8000bf06070 */
[----:B------:R-:W-:-:S09]  /*39c0*/  UISETP.GE.AND.EX UP0, UPT, UR5, UR19, UPT, UP0 ;  /* 0x000000130500728c */ /* 0x000fd2000bf06300 */
[----:B------:R-:W-:Y:S05]  /*39d0*/  BRA.U !UP0, `(.L_x_314) ;  /* 0xffffffcd086c7547 */ /* 0x000fea000b83ffff */
[----:B------:R-:W-:Y:S05]  /*39e0*/  EXIT ;  /* 0x000000000000794d */ /* 0x000fea0003800000 */
        .weak           $__internal_3_$__cuda_sm20_div_u64
        .type           $__internal_3_$__cuda_sm20_div_u64,@function
        .size           $__internal_3_$__cuda_sm20_div_u64,(.L_x_684 - $__internal_3_$__cuda_sm20_div_u64)
$__internal_3_$__cuda_sm20_div_u64:
        /* <DEDUP_REMOVED lines=15> */
[----:B------:R-:W-:-:S05]  /*3ae0*/  IMAD.HI.U32 R6, P1, R5, R11, R6 ;  /* 0x0000000b05067227 */ /* 0x000fca0007820006 */
[----:B------:R-:W-:Y:S01]  /*3af0*/  IADD3 R7, P2, PT, R15, R6, RZ ;  /* 0x000000060f077210 */ /* 0x000fe20007f5e0ff */
[----:B------:R-:W-:-:S04]  /*3b00*/  IMAD.X R6, R13, 0x1, R5, P0 ;  /* 0x000000010d067824 */ /* 0x000fc800000e0605 */
[----:B------:R-:W-:Y:S01]  /*3b10*/  IMAD.WIDE.U32 R4, R7, UR12, RZ ;  /* 0x0000000c07047c25 */ /* 0x000fe2000f8e00ff */
[----:B------:R-:W-:Y:S02]  /*3b20*/  IADD3.X R11, PT, PT, RZ, RZ, R6, P2, P1 ;  /* 0x000000ffff0b7210 */ /* 0x000fe400017e2406 */
[----:B------:R-:W-:-:S03]  /*3b30*/  IADD3 R13, P0, PT, RZ, -R4, RZ ;  /* 0x80000004ff0d7210 */ /* 0x000fc60007f1e0ff */
        /* <DEDUP_REMOVED lines=17> */
[----:B------:R-:W-:-:S04]  /*3c50*/  IMAD.X R4, RZ, RZ, R11, P0 ;  /* 0x000000ffff047224 */ /* 0x000fc800000e060b */
[----:B------:R-:W-:Y:S02]  /*3c60*/  IMAD.X R7, RZ, RZ, R4, P1 ;  /* 0x000000ffff077224 */ /* 0x000fe400008e0604 */
[----:B------:R-:W-:-:S04]  /*3c70*/  IMAD.WIDE.U32 R4, R6, UR12, RZ ;  /* 0x0000000c06047c25 */ /* 0x000fc8000f8e00ff */
[----:B------:R-:W-:Y:S01]  /*3c80*/  IMAD R8, R7, UR12, R5 ;  /* 0x0000000c07087c24 */ /* 0x000fe2000f8e0205 */
[----:B------:R-:W-:-:S04]  /*3c90*/  IADD3 R11, P0, PT, -R4, R0, RZ ;  /* 0x00000000040b7210 */ /* 0x000fc80007f1e1ff */
[----:B------:R-:W-:Y:S01]  /*3ca0*/  IADD3 R0, P1, PT, R11, -UR12, RZ ;  /* 0x8000000c0b007c10 */ /* 0x000fe2000ff3e0ff */
[----:B------:R-:W-:Y:S01]  /*3cb0*/  IMAD.X R8, R3, 0x1, ~R8, P0 ;  /* 0x0000000103087824 */ /* 0x000fe200000e0e08 */
[----:B------:R-:W-:Y:S02]  /*3cc0*/  ISETP.GE.U32.AND P0, PT, R11, UR12, PT ;  /* 0x0000000c0b007c0c */ /* 0x000fe4000bf06070 */
[----:B------:R-:W-:Y:S02]  /*3cd0*/  IADD3 R3, P2, PT, R6, 0x1, RZ ;  /* 0x0000000106037810 */ /* 0x000fe40007f5e0ff */
[C---:B------:R-:W-:Y:S02]  /*3ce0*/  ISETP.GE.U32.AND.EX P0, PT, R8.reuse, RZ, PT, P0 ;  /* 0x000000ff0800720c */ /* 0x040fe40003f06100 */
[----:B------:R-:W-:Y:S01]  /*3cf0*/  IADD3.X R5, PT, PT, R8, -0x1, RZ, P1, !PT ;  /* 0xffffffff08057810 */ /* 0x000fe20000ffe4ff */
[----:B------:R-:W-:Y:S01]  /*3d00*/  IMAD.X R4, RZ, RZ, R7, P2 ;  /* 0x000000ffff047224 */ /* 0x000fe200010e0607 */
[----:B------:R-:W-:-:S02]  /*3d10*/  SEL R0, R0, R11, P0 ;  /* 0x0000000b00007207 */ /* 0x000fc40000000000 */
[----:B------:R-:W-:Y:S02]  /*3d20*/  SEL R3, R3, R6, P0 ;  /* 0x0000000603037207 */ /* 0x000fe40000000000 */
[----:B------:R-:W-:Y:S02]  /*3d30*/  SEL R5, R5, R8, P0 ;  /* 0x0000000805057207 */ /* 0x000fe40000000000 */
[----:B------:R-:W-:Y:S02]  /*3d40*/  SEL R4, R4, R7, P0 ;  /* 0x0000000704047207 */ /* 0x000fe40000000000 */
[----:B------:R-:W-:Y:S02]  /*3d50*/  ISETP.GE.U32.AND P0, PT, R0, UR12, PT ;  /* 0x0000000c00007c0c */ /* 0x000fe4000bf06070 */
[----:B------:R-:W-:Y:S02]  /*3d60*/  IADD3 R0, P2, PT, R3, 0x1, RZ ;  /* 0x0000000103007810 */ /* 0x000fe40007f5e0ff */
[----:B------:R-:W-:-:S02]  /*3d70*/  ISETP.GE.U32.AND.EX P0, PT, R5, RZ, PT, P0 ;  /* 0x000000ff0500720c */ /* 0x000fc40003f06100 */
[----:B------:R-:W-:Y:S01]  /*3d80*/  ISETP.NE.U32.AND P1, PT, RZ, UR12, PT ;  /* 0x0000000cff007c0c */ /* 0x000fe2000bf25070 */
[----:B------:R-:W-:Y:S01]  /*3d90*/  IMAD.X R5, RZ, RZ, R4, P2 ;  /* 0x000000ffff057224 */ /* 0x000fe200010e0604 */
[----:B------:R-:W-:Y:S01]  /*3da0*/  SEL R0, R0, R3, P0 ;  /* 0x0000000300007207 */ /* 0x000fe20000000000 */
[----:B------:R-:W-:Y:S01]  /*3db0*/  IMAD.MOV.U32 R3, RZ, RZ, 0x0 ;  /* 0x00000000ff037424 */ /* 0x000fe200078e00ff */
[----:B------:R-:W-:Y:S02]  /*3dc0*/  ISETP.NE.AND.EX P1, PT, RZ, RZ, PT, P1 ;  /* 0x000000ffff00720c */ /* 0x000fe40003f25310 */
[----:B------:R-:W-:Y:S02]  /*3dd0*/  SEL R5, R5, R4, P0 ;  /* 0x0000000405057207 */ /* 0x000fe40000000000 */
[----:B------:R-:W-:Y:S02]  /*3de0*/  SEL R0, R0, 0xffffffff, P1 ;  /* 0xffffffff00007807 */ /* 0x000fe40000800000 */
[----:B------:R-:W-:Y:S01]  /*3df0*/  SEL R5, R5, 0xffffffff, P1 ;  /* 0xffffffff05057807 */ /* 0x000fe20000800000 */
[----:B------:R-:W-:Y:S06]  /*3e00*/  RET.REL.NODEC R2 `(_ZN17fastertransformer14softmax_kernelI6__halffLi1EEEvPT_PKT0_PKS2_S8_iiiif) ;  /* 0xffffffc0027c7950 */ /* 0x000fec0003c3ffff */
.L_x_315:
        /* <DEDUP_REMOVED lines=15> */
.L_x_684:


//--------------------- .text._ZN17fastertransformer14softmax_kernelI6__halffLi2EEEvPT_PKT0_PKS2_S8_iiiif --------------------------
	.section	.text._ZN17fastertransformer14softmax_kernelI6__halffLi2EEEvPT_PKT0_PKS2_S8_iiiif,"ax",@progbits
	.align	128
        .global         _ZN17fastertransformer14softmax_kernelI6__halffLi2EEEvPT_PKT0_PKS2_S8_iiiif
        .type           _ZN17fastertransformer14softmax_kernelI6__halffLi2EEEvPT_PKT0_PKS2_S8_iiiif,@function
        .size           _ZN17fastertransformer14softmax_kernelI6__halffLi2EEEvPT_PKT0_PKS2_S8_iiiif,(.L_x_685 - _ZN17fastertransformer14softmax_kernelI6__halffLi2EEEvPT_PKT0_PKS2_S8_iiiif)
        .other          _ZN17fastertransformer14softmax_kernelI6__halffLi2EEEvPT_PKT0_PKS2_S8_iiiif,@"STO_CUDA_ENTRY STV_DEFAULT"
_ZN17fastertransformer14softmax_kernelI6__halffLi2EEEvPT_PKT0_PKS2_S8_iiiif:
.text._ZN17fastertransformer14softmax_kernelI6__halffLi2EEEvPT_PKT0_PKS2_S8_iiiif:
        /* <DEDUP_REMOVED lines=12> */
[----:B------:R-:W-:-:S06]  /*00c0*/  IMAD.U32 R3, RZ, RZ, UR5 ;  /* 0x00000005ff037e24 */ /* 0x000fcc000f8e00ff */
        /* <DEDUP_REMOVED lines=10> */
[----:B------:R-:W2:Y:S04]  /*0170*/  LDCU UR9, c[0x0][0x3a4] ;  /* 0x00007480ff0977ac */ /* 0x000ea80008000800 */
        /* <DEDUP_REMOVED lines=10> */
[-C--:B------:R-:W-:Y:S01]  /*0220*/  ISETP.GT.U32.AND P0, PT, R4, R5.reuse, PT ;  /* 0x000000050400720c */ /* 0x080fe20003f04070 */
[----:B------:R-:W-:Y:S01]  /*0230*/  UIADD3 UR6, UPT, UPT, UR5, UR6, URZ ;  /* 0x0000000605067290 */ /* 0x000fe2000fffe0ff */
[----:B------:R-:W-:Y:S01]  /*0240*/  @P2 R2UR UR7, R6 ;  /* 0x00000000060722ca */ /* 0x000fe200000e0000 */
        /* <DEDUP_REMOVED lines=24> */
[----:B------:R-:W-:-:S04]  /*03d0*/  IMAD.HI.U32 R8, R5, R7, R4 ;  /* 0x0000000705087227 */ /* 0x000fc800078e0004 */
[----:B------:R-:W-:Y:S02]  /*03e0*/  IMAD.MOV.U32 R5, RZ, RZ, RZ ;  /* 0x000000ffff057224 */ /* 0x000fe400078e00ff */
        /* <DEDUP_REMOVED lines=10> */
.L_x_317:
[----:B------:R-:W-:-:S07]  /*0490*/  MOV R4, 0x4b0 ;  /* 0x000004b000047802 */ /* 0x000fce0000000f00 */
[----:B------:R-:W-:Y:S05]  /*04a0*/  CALL.REL.NOINC `($__internal_4_$__cuda_sm20_div_u64) ;  /* 0x0000003400007944 */ /* 0x000fea0003c00000 */
[----:B------:R-:W-:Y:S02]  /*04b0*/  IMAD.MOV.U32 R4, RZ, RZ, R3 ;  /* 0x000000ffff047224 */ /* 0x000fe400078e0003 */
[----:B------:R-:W-:-:S07]  /*04c0*/  IMAD.MOV.U32 R5, RZ, RZ, R6 ;  /* 0x000000ffff057224 */ /* 0x000fce00078e0006 */
.L_x_318:
[----:B------:R-:W-:Y:S05]  /*04d0*/  BSYNC.RECONVERGENT B0 ;  /* 0x0000000000007941 */ /* 0x000fea0003800200 */
.L_x_316:
[----:B------:R-:W0:Y:S01]  /*04e0*/  I2F.U32.RP R6, UR10 ;  /* 0x0000000a00067d06 */ /* 0x000e220008209000 */
[----:B------:R-:W1:Y:S01]  /*04f0*/  LDCU.64 UR6, c[0x0][0x3a8] ;  /* 0x00007500ff0677ac */ /* 0x000e620008000a00 */
[----:B------:R-:W-:Y:S01]  /*0500*/  ISETP.NE.U32.AND P2, PT, RZ, UR10, PT ;  /* 0x0000000aff007c0c */ /* 0x000fe2000bf45070 */
[----:B------:R-:W-:Y:S02]  /*0510*/  UIMAD UR15, UR5, UR18, URZ ;  /* 0x00000012050f72a4 */ /* 0x000fe4000f8e02ff */
[----:B------:R-:W-:Y:S02]  /*0520*/  USHF.L.U32 UR19, UR10, 0x2, URZ ;  /* 0x000000020a137899 */ /* 0x000fe400080006ff */
[----:B------:R-:W-:Y:S02]  /*0530*/  USHF.R.U32.HI UR20, URZ, 0x1e, UR10 ;  /* 0x0000001eff147899 */ /* 0x000fe4000801160a */
[----:B------:R-:W-:Y:S02]  /*0540*/  USHF.L.U32 UR21, UR10, 0x3, URZ ;  /* 0x000000030a157899 */ /* 0x000fe400080006ff */
[----:B------:R-:W-:Y:S01]  /*0550*/  USHF.R.U32.HI UR22, URZ, 0x1d, UR10 ;  /* 0x0000001dff167899 */ /* 0x000fe2000801160a */
[----:B0-----:R-:W0:Y:S01]  /*0560*/  MUFU.RCP R6, R6 ;  /* 0x0000000600067308 */ /* 0x001e220000001000 */
[----:B------:R-:W-:Y:S01]  /*0570*/  USHF.L.U32 UR23, UR10, 0x1, URZ ;  /* 0x000000010a177899 */ /* 0x000fe200080006ff */
[----:B------:R-:W2:Y:S01]  /*0580*/  LDCU UR24, c[0x0][0x370] ;  /* 0x00006e00ff1877ac */ /* 0x000ea20008000800 */
[----:B-1----:R-:W-:Y:S01]  /*0590*/  IADD3 R0, P0, PT, -R0, UR7, RZ ;  /* 0x0000000700007c10 */ /* 0x002fe2000ff1e1ff */
[----:B------:R-:W-:-:S03]  /*05a0*/  UIMAD.WIDE.U32 UR6, UR18, UR6, URZ ;  /* 0x00000006120672a5 */ /* 0x000fc6000f8e00ff */
[----:B------:R-:W-:Y:S01]  /*05b0*/  IADD3.X R2, PT, PT, R2, -0x1, RZ, P0, !PT ;  /* 0xffffffff02027810 */ /* 0x000fe200007fe4ff */
[----:B------:R-:W-:Y:S02]  /*05c0*/  USHF.R.U32.HI UR25, URZ, 0x1f, UR10 ;  /* 0x0000001fff197899 */ /* 0x000fe4000801160a */
[----:B------:R-:W-:Y:S01]  /*05d0*/  ISETP.GT.U32.AND P0, PT, R0, UR10, PT ;  /* 0x0000000a00007c0c */ /* 0x000fe2000bf04070 */
[----:B------:R-:W-:Y:S01]  /*05e0*/  UIADD3 UR15, UPT, UPT, UR7, UR15, URZ ;  /* 0x0000000f070f7290 */ /* 0x000fe2000fffe0ff */
[----:B------:R-:W-:Y:S02]  /*05f0*/  UMOV UR14, UR12 ;  /* 0x0000000c000e7c82 */ /* 0x000fe40008000000 */
[----:B------:R-:W-:Y:S01]  /*0600*/  ISETP.GT.AND.EX P0, PT, R2, RZ, PT, P0 ;  /* 0x000000ff0200720c */ /* 0x000fe20003f04300 */
[----:B------:R-:W-:Y:S01]  /*0610*/  IMAD.MOV.U32 R2, RZ, RZ, RZ ;  /* 0x000000ffff027224 */ /* 0x000fe200078e00ff */
[----:B------:R-:W-:Y:S01]  /*0620*/  UMOV UR5, URZ ;  /* 0x000000ff00057c82 */ /* 0x000fe20008000000 */
        /* <DEDUP_REMOVED lines=15> */
[----:B------:R-:W-:Y:S01]  /*0720*/  IMAD.X R11, RZ, RZ, R5, P0 ;  /* 0x000000ffff0b7224 */ /* 0x000fe200000e0605 */
[----:B------:R-:W-:-:S04]  /*0730*/  IADD3 R9, P0, PT, R12, 0x1, RZ ;  /* 0x000000010c097810 */ /* 0x000fc80007f1e0ff */
[C---:B------:R-:W-:Y:S01]  /*0740*/  LOP3.LUT R10, R9.reuse, 0x3, RZ, 0xc0, !PT ;  /* 0x00000003090a7812 */ /* 0x040fe200078ec0ff */
[----:B------:R-:W-:Y:S01]  /*0750*/  IMAD.X R8, RZ, RZ, R11, P0 ;  /* 0x000000ffff087224 */ /* 0x000fe200000e060b */
[----:B------:R-:W-:-:S03]  /*0760*/  LOP3.LUT R9, R9, 0xfffffffc, RZ, 0xc0, !PT ;  /* 0xfffffffc09097812 */ /* 0x000fc600078ec0ff */
[----:B------:R-:W-:Y:S01]  /*0770*/  @P1 VIADD R13, R13, 0x1 ;  /* 0x000000010d0d1836 */ /* 0x000fe20000000000 */
[----:B------:R-:W-:-:S04]  /*0780*/  @!P2 LOP3.LUT R13, RZ, UR10, RZ, 0x33, !PT ;  /* 0x0000000aff0dac12 */ /* 0x000fc8000f8e33ff */
[----:B------:R-:W-:-:S04]  /*0790*/  IADD3 R6, P1, PT, R13, 0x1, RZ ;  /* 0x000000010d067810 */ /* 0x000fc80007f3e0ff */
[C---:B------:R-:W-:Y:S01]  /*07a0*/  LOP3.LUT R7, R6.reuse, 0x3, RZ, 0xc0, !PT ;  /* 0x0000000306077812 */ /* 0x040fe200078ec0ff */
[----:B------:R-:W-:Y:S01]  /*07b0*/  IMAD.X R5, RZ, RZ, RZ, P1 ;  /* 0x000000ffff057224 */ /* 0x000fe200008e06ff */
[----:B------:R-:W-:-:S04]  /*07c0*/  LOP3.LUT R6, R6, 0xfffffffc, RZ, 0xc0, !PT ;  /* 0xfffffffc06067812 */ /* 0x000fc800078ec0ff */
[----:B--2---:R-:W-:-:S07]  /*07d0*/  LOP3.LUT R5, R5, 0x1, RZ, 0xc0, !PT ;  /* 0x0000000105057812 */ /* 0x004fce00078ec0ff */
.L_x_349:
[----:B0-----:R-:W0:Y:S01]  /*07e0*/  S2R R21, SR_TID.X ;  /* 0x0000000000157919 */ /* 0x001e220000002100 */
[----:B------:R-:W0:Y:S01]  /*07f0*/  LDCU UR28, c[0x0][0x3ac] ;  /* 0x00007580ff1c77ac */ /* 0x000e220008000800 */
[----:B------:R-:W-:Y:S01]  /*0800*/  BSSY.RECONVERGENT B0, `(.L_x_319) ;  /* 0x00000e2000007945 */ /* 0x000fe20003800200 */
[----:B------:R-:W-:Y:S01]  /*0810*/  IMAD.MOV.U32 R24, RZ, RZ, -0x1f528714 ;  /* 0xe0ad78ecff187424 */ /* 0x000fe200078e00ff */
[----:B-1----:R-:W1:Y:S01]  /*0820*/  LDCU UR27, c[0x0][0x3b0] ;  /* 0x00007600ff1b77ac */ /* 0x002e620008000800 */
[----:B--2---:R-:W2:Y:S01]  /*0830*/  LDCU.64 UR30, c[0x0][0x398] ;  /* 0x00007300ff1e77ac */ /* 0x004ea20008000a00 */
[----:B0-----:R-:W-:-:S13]  /*0840*/  ISETP.GE.AND P2, PT, R21, UR28, PT ;  /* 0x0000001c15007c0c */ /* 0x001fda000bf46270 */
[----:B-123--:R-:W-:Y:S05]  /*0850*/  @P2 BRA `(.L_x_320) ;  /* 0x0000000c00702947 */ /* 0x00efea0003800000 */
        /* <DEDUP_REMOVED lines=15> */
[----:B------:R-:W-:-:S03]  /*0950*/  IMAD.MOV.U32 R3, RZ, RZ, RZ ;  /* 0x000000ffff037224 */ /* 0x000fc600078e00ff */
[----:B------:R-:W-:Y:S02]  /*0960*/  UIADD3 UR6, UP1, UPT, UR14, UR6, URZ ;  /* 0x000000060e067290 */ /* 0x000fe4000ff3e0ff */
[----:B-1----:R-:W-:Y:S02]  /*0970*/  USHF.R.S32.HI UR13, URZ, 0x1f, UR7 ;  /* 0x0000001fff0d7899 */ /* 0x002fe40008011407 */
[----:B------:R-:W-:Y:S02]  /*0980*/  UIADD3.X UR7, UPT, UPT, UR5, UR15, URZ, UP1, !UPT ;  /* 0x0000000f05077290 */ /* 0x000fe40008ffe4ff */
[----:B------:R-:W-:Y:S01]  /*0990*/  UIMAD UR12, UR13, UR26, UR12 ;  /* 0x0000001a0d0c72a4 */ /* 0x000fe2000f8e020c */
[----:B------:R-:W-:Y:S01]  /*09a0*/  IMAD.WIDE.U32 R14, R14, UR6, RZ ;  /* 0x000000060e0e7c25 */ /* 0x000fe2000f8e00ff */
[----:B------:R-:W-:-:S04]  /*09b0*/  UIMAD UR7, UR7, UR28, URZ ;  /* 0x0000001c070772a4 */ /* 0x000fc8000f8e02ff */
[----:B------:R-:W-:Y:S01]  /*09c0*/  UIMAD UR7, UR13, UR6, UR7 ;  /* 0x000000060d0772a4 */ /* 0x000fe2000f8e0207 */
[----:B------:R-:W-:-:S05]  /*09d0*/  VIADD R2, R17, UR12 ;  /* 0x0000000c11027c36 */ /* 0x000fca0008000000 */
[----:B------:R-:W-:Y:S01]  /*09e0*/  VIADD R0, R15, UR7 ;  /* 0x000000070f007c36 */ /* 0x000fe20008000000 */
[----:B------:R-:W-:Y:S06]  /*09f0*/  @!P0 BRA `(.L_x_322) ;  /* 0x0000000400bc8947 */ /* 0x000fec0003800000 */
[----:B------:R-:W0:Y:S01]  /*0a00*/  LDCU.64 UR6, c[0x0][0x388] ;  /* 0x00007100ff0677ac */ /* 0x000e220008000a00 */
[C---:B------:R-:W-:Y:S01]  /*0a10*/  IADD3 R25, P0, PT, R21.reuse, R16, RZ ;  /* 0x0000001015197210 */ /* 0x040fe20007f1e0ff */
[----:B------:R-:W-:Y:S01]  /*0a20*/  IMAD.U32 R27, RZ, RZ, UR10 ;  /* 0x0000000aff1b7e24 */ /* 0x000fe2000f8e00ff */
[----:B------:R-:W-:Y:S01]  /*0a30*/  IADD3 R19, P1, PT, R21, R14, RZ ;  /* 0x0000000e15137210 */ /* 0x000fe20007f3e0ff */
[----:B------:R-:W1:Y:S01]  /*0a40*/  LDCU.64 UR12, c[0x0][0x390] ;  /* 0x00007200ff0c77ac */ /* 0x000e620008000a00 */
[----:B------:R-:W-:Y:S01]  /*0a50*/  BSSY.RECONVERGENT B2, `(.L_x_323) ;  /* 0x0000067000027945 */ /* 0x000fe20003800200 */
[----:B------:R-:W-:Y:S02]  /*0a60*/  IMAD.X R20, RZ, RZ, R2, P0 ;  /* 0x000000ffff147224 */ /* 0x000fe400000e0602 */
[----:B------:R-:W-:Y:S02]  /*0a70*/  IMAD.X R4, RZ, RZ, R0, P1 ;  /* 0x000000ffff047224 */ /* 0x000fe400008e0600 */
[----:B------:R-:W-:-:S02]  /*0a80*/  VIADD R26, R1, 0x8 ;  /* 0x00000008011a7836 */ /* 0x000fc40000000000 */
[----:B------:R-:W-:Y:S02]  /*0a90*/  IMAD.MOV.U32 R24, RZ, RZ, -0x1f528714 ;  /* 0xe0ad78ecff187424 */ /* 0x000fe400078e00ff */
[----:B------:R-:W-:Y:S02]  /*0aa0*/  IMAD.MOV.U32 R31, RZ, RZ, R9 ;  /* 0x000000ffff1f7224 */ /* 0x000fe400078e0009 */
[----:B------:R-:W-:Y:S01]  /*0ab0*/  IMAD.MOV.U32 R29, RZ, RZ, R8 ;  /* 0x000000ffff1d7224 */ /* 0x000fe200078e0008 */
[----:B0-----:R-:W-:Y:S01]  /*0ac0*/  LEA R30, P0, R25, UR6, 0x2 ;  /* 0x00000006191e7c11 */ /* 0x001fe2000f8010ff */
[----:B------:R-:W-:-:S03]  /*0ad0*/  IMAD.MOV.U32 R3, RZ, RZ, RZ ;  /* 0x000000ffff037224 */ /* 0x000fc600078e00ff */
[----:B------:R-:W-:Y:S02]  /*0ae0*/  LEA.HI.X R25, R25, UR7, R20, 0x2, P0 ;  /* 0x0000000719197c11 */ /* 0x000fe400080f1414 */
[----:B-1----:R-:W-:Y:S02]  /*0af0*/  LEA R18, P1, R19, UR12, 0x1 ;  /* 0x0000000c13127c11 */ /* 0x002fe4000f8208ff */
[----:B------:R-:W-:Y:S02]  /*0b00*/  IADD3 R27, P0, PT, R27, -UR14, RZ ;  /* 0x8000000e1b1b7c10 */ /* 0x000fe4000ff1e0ff */
[----:B------:R-:W-:Y:S01]  /*0b10*/  LEA.HI.X R19, R19, UR13, R4, 0x1, P1 ;  /* 0x0000000d13137c11 */ /* 0x000fe200088f0c04 */
[----:B------:R-:W-:Y:S02]  /*0b20*/  IMAD.MOV.U32 R4, RZ, RZ, R21 ;  /* 0x000000ffff047224 */ /* 0x000fe400078e0015 */
[----:B------:R-:W-:-:S08]  /*0b30*/  IMAD.X R28, RZ, RZ, ~UR5, P0 ;  /* 0x80000005ff1c7e24 */ /* 0x000fd000080e06ff */
.L_x_324:
[----:B------:R-:W-:-:S04]  /*0b40*/  IADD3 R34, P0, PT, R18, UR23, RZ ;  /* 0x0000001712227c10 */ /* 0x000fc8000ff1e0ff */
[----:B------:R-:W-:-:S05]  /*0b50*/  IADD3.X R35, PT, PT, R19, UR25, RZ, P0, !PT ;  /* 0x0000001913237c10 */ /* 0x000fca00087fe4ff */
[----:B------:R-:W2:Y:S01]  /*0b60*/  LDG.E.U16.CONSTANT R34, desc[UR16][R34.64] ;  /* 0x0000001022227981 */ /* 0x000ea2000c1e9500 */
[----:B------:R-:W-:-:S05]  /*0b70*/  IADD3 R20, P0, PT, R4, R27, RZ ;  /* 0x0000001b04147210 */ /* 0x000fca0007f1e0ff */
[----:B------:R-:W-:Y:S01]  /*0b80*/  IMAD.X R21, R3, 0x1, R28, P0 ;  /* 0x0000000103157824 */ /* 0x000fe200000e061c */
[----:B------:R-:W-:-:S03]  /*0b90*/  IADD3 R22, P0, PT, R30, UR19, RZ ;  /* 0x000000131e167c10 */ /* 0x000fc6000ff1e0ff */
[----:B------:R-:W0:Y:S01]  /*0ba0*/  I2F.S64 R20, R20 ;  /* 0x0000001400147312 */ /* 0x000e220000301400 */
[----:B------:R-:W-:Y:S01]  /*0bb0*/  IADD3.X R23, PT, PT, R25, UR20, RZ, P0, !PT ;  /* 0x0000001419177c10 */ /* 0x000fe200087fe4ff */
[----:B------:R-:W3:Y:S01]  /*0bc0*/  LDG.E.U16.CONSTANT R35, desc[UR16][R18.64] ;  /* 0x0000001012237981 */ /* 0x000ee2000c1e9500 */
[----:B------:R-:W-:-:S04]  /*0bd0*/  IADD3 R32, P0, PT, R4, -UR14, RZ ;  /* 0x8000000e04207c10 */ /* 0x000fc8000ff1e0ff */
[----:B------:R-:W-:Y:S01]  /*0be0*/  IADD3.X R33, PT, PT, R3, ~UR5, RZ, P0, !PT ;  /* 0x8000000503217c10 */ /* 0x000fe200087fe4ff */
[----:B------:R-:W4:Y:S01]  /*0bf0*/  LDG.E R23, desc[UR16][R22.64] ;  /* 0x0000001016177981 */ /* 0x000f22000c1e1900 */
[----:B------:R-:W-:Y:S02]  /*0c00*/  ISETP.NE.U32.AND P0, PT, RZ, UR30, PT ;  /* 0x0000001eff007c0c */ /* 0x000fe4000bf05070 */
[----:B------:R-:W1:Y:S02]  /*0c10*/  I2F.S64 R32, R32 ;  /* 0x0000002000207312 */ /* 0x000e640000301400 */
[----:B------:R-:W-:Y:S01]  /*0c20*/  ISETP.NE.AND.EX P0, PT, RZ, UR31, PT, P0 ;  /* 0x0000001fff007c0c */ /* 0x000fe2000bf05300 */
[----:B0-----:R-:W-:-:S05]  /*0c30*/  FFMA.FTZ R36, R20, UR4, RZ ;  /* 0x0000000414247c23 */ /* 0x001fca00080100ff */
[----:B------:R-:W-:Y:S01]  /*0c40*/  FSEL R36, R36, RZ, P0 ;  /* 0x000000ff24247208 */ /* 0x000fe20000000000 */
[----:B------:R-:W-:Y:S02]  /*0c50*/  IMAD.MOV.U32 R20, RZ, RZ, R30 ;  /* 0x000000ffff147224 */ /* 0x000fe400078e001e */
[----:B--2---:R-:W-:-:S05]  /*0c60*/  HADD2.F32 R34, -RZ, R34.H0_H0 ;  /* 0x20000022ff227230 */ /* 0x004fca0000004100 */
[----:B------:R-:W-:-:S04]  /*0c70*/  FADD.FTZ R21, -R34, 1 ;  /* 0x3f80000022157421 */ /* 0x000fc80000010100 */
[----:B------:R-:W-:Y:S01]  /*0c80*/  FFMA.FTZ R36, R21, -10000, R36 ;  /* 0xc61c400015247823 */ /* 0x000fe20000010024 */
[----:B------:R-:W-:-:S05]  /*0c90*/  IMAD.MOV.U32 R21, RZ, RZ, R25 ;  /* 0x000000ffff157224 */ /* 0x000fca00078e0019 */
[----:B------:R0:W2:Y:S01]  /*0ca0*/  LDG.E R22, desc[UR16][R20.64] ;  /* 0x0000001014167981 */ /* 0x0000a2000c1e1900 */
[----:B-1----:R-:W-:Y:S01]  /*0cb0*/  FFMA.FTZ R32, R32, UR4, RZ ;  /* 0x0000000420207c23 */ /* 0x002fe200080100ff */
[----:B---3--:R-:W-:-:S04]  /*0cc0*/  HADD2.F32 R35, -RZ, R35.H0_H0 ;  /* 0x20000023ff237230 */ /* 0x008fc80000004100 */
[----:B------:R-:W-:Y:S01]  /*0cd0*/  FSEL R32, R32, RZ, P0 ;  /* 0x000000ff20207208 */ /* 0x000fe20000000000 */
[----:B------:R-:W-:-:S04]  /*0ce0*/  FADD.FTZ R35, -R35, 1 ;  /* 0x3f80000023237421 */ /* 0x000fc80000010100 */
[----:B------:R-:W-:Y:S01]  /*0cf0*/  FFMA.FTZ R35, R35, -10000, R32 ;  /* 0xc61c400023237823 */ /* 0x000fe20000010020 */
[----:B----4-:R-:W-:Y:S01]  /*0d00*/  FFMA.FTZ R23, R23, UR27, R36 ;  /* 0x0000001b17177c23 */ /* 0x010fe20008010024 */
[----:B------:R-:W-:Y:S01]  /*0d10*/  IMAD.U32 R33, RZ, RZ, UR10 ;  /* 0x0000000aff217e24 */ /* 0x000fe2000f8e00ff */
[----:B------:R-:W-:-:S03]  /*0d20*/  UIADD3 UR12, UP0, UPT, URZ, -UR14, URZ ;  /* 0x8000000eff0c7290 */ /* 0x000fc6000ff1e0ff */
[----:B------:R-:W-:-:S04]  /*0d30*/  IMAD.WIDE.U32 R32, R33, 0xc, R20 ;  /* 0x0000000c21207825 */ /* 0x000fc800078e0014 */
[----:B0-----:R-:W-:Y:S01]  /*0d40*/  IMAD.U32 R21, RZ, RZ, UR14 ;  /* 0x0000000eff157e24 */ /* 0x001fe2000f8e00ff */
[----:B------:R-:W-:Y:S02]  /*0d50*/  UIADD3.X UR13, UPT, UPT, URZ, ~UR5, URZ, UP0, !UPT ;  /* 0x80000005ff0d7290 */ /* 0x000fe400087fe4ff */
[----:B------:R-:W-:Y:S01]  /*0d60*/  IMAD.U32 R34, RZ, RZ, UR5 ;  /* 0x00000005ff227e24 */ /* 0x000fe2000f8e00ff */
[----:B------:R-:W-:Y:S01]  /*0d70*/  UMOV UR6, URZ ;  /* 0x000000ff00067c82 */ /* 0x000fe20008000000 */
[----:B------:R-:W-:Y:S01]  /*0d80*/  IADD3 R20, P1, P3, R4, UR23, -R21 ;  /* 0x0000001704147c10 */ /* 0x000fe2000fb3e815 */
[----:B------:R-:W-:-:S03]  /*0d90*/  VIADD R33, R33, UR6 ;  /* 0x0000000621217c36 */ /* 0x000fc60008000000 */
[----:B------:R-:W-:Y:S02]  /*0da0*/  IADD3.X R21, PT, PT, R3, UR25, ~R34, P1, P3 ;  /* 0x0000001903157c10 */ /* 0x000fe40008fe6c22 */
[----:B------:R-:W-:Y:S01]  /*0db0*/  IADD3 R34, P1, PT, R18, UR19, RZ ;  /* 0x0000001312227c10 */ /* 0x000fe2000ff3e0ff */
[----:B------:R-:W3:Y:S01]  /*0dc0*/  LDG.E R32, desc[UR16][R32.64] ;  /* 0x0000001020207981 */ /* 0x000ee2000c1e1900 */
[----:B------:R-:W0:Y:S01]  /*0dd0*/  I2F.S64 R20, R20 ;  /* 0x0000001400147312 */ /* 0x000e220000301400 */
[----:B--2---:R-:W-:-:S05]  /*0de0*/  FFMA.FTZ R22, R22, UR27, R35 ;  /* 0x0000001b16167c23 */ /* 0x004fca0008010023 */
[----:B------:R1:W-:Y:S01]  /*0df0*/  STL.64 [R26+-0x8], R22 ;  /* 0xfffff8161a007387 */ /* 0x0003e20000100a00 */
[----:B------:R-:W-:Y:S01]  /*0e00*/  FMNMX3.FTZ R24, R24, R22, R23, !PT ;  /* 0x0000001618187276 */ /* 0x000fe20007810017 */
[----:B-1----:R-:W-:-:S04]  /*0e10*/  IMAD.U32 R23, RZ, RZ, UR10 ;  /* 0x0000000aff177e24 */ /* 0x002fc8000f8e00ff */
[----:B------:R-:W-:-:S04]  /*0e20*/  IMAD.WIDE.U32 R22, R23, 0x6, R18 ;  /* 0x0000000617167825 */ /* 0x000fc800078e0012 */
[----:B------:R-:W-:Y:S01]  /*0e30*/  VIADD R37, R23, UR6 ;  /* 0x0000000617257c36 */ /* 0x000fe20008000000 */
[----:B------:R-:W-:Y:S01]  /*0e40*/  UIMAD.WIDE.U32 UR6, UR10, 0x3, UR12 ;  /* 0x000000030a0678a5 */ /* 0x000fe2000f8e000c */
[----:B------:R-:W-:Y:S01]  /*0e50*/  IMAD.MOV.U32 R36, RZ, RZ, R22 ;  /* 0x000000ffff247224 */ /* 0x000fe200078e0016 */
[----:B------:R-:W-:Y:S01]  /*0e60*/  IADD3.X R35, PT, PT, R19, UR20, RZ, P1, !PT ;  /* 0x0000001413237c10 */ /* 0x000fe20008ffe4ff */
[----:B------:R-:W-:-:S03]  /*0e70*/  IMAD.MOV.U32 R23, RZ, RZ, RZ ;  /* 0x000000ffff177224 */ /* 0x000fc600078e00ff */
[----:B------:R-:W-:Y:S01]  /*0e80*/  IADD3 R22, P3, PT, R4, UR6, RZ ;  /* 0x0000000604167c10 */ /* 0x000fe2000ff7e0ff */
[----:B------:R1:W2:Y:S03]  /*0e90*/  LDG.E.U16.CONSTANT R36, desc[UR16][R36.64] ;  /* 0x0000001024247981 */ /* 0x0002a6000c1e9500 */
[----:B------:R-:W-:Y:S01]  /*0ea0*/  IADD3.X R23, PT, PT, R3, UR7, R23, P3, !PT ;  /* 0x0000000703177c10 */ /* 0x000fe20009ffe417 */
[----:B------:R-:W4:Y:S03]  /*0eb0*/  LDG.E.U16.CONSTANT R34, desc[UR16][R34.64] ;  /* 0x0000001022227981 */ /* 0x000f26000c1e9500 */
[----:B------:R5:W1:Y:S02]  /*0ec0*/  I2F.S64 R21, R22 ;  /* 0x0000001600157312 */ /* 0x000a640000301400 */
[----:B-----5:R-:W-:-:S04]  /*0ed0*/  IADD3 R22, P1, PT, R30, UR21, RZ ;  /* 0x000000151e167c10 */ /* 0x020fc8000ff3e0ff */
[----:B------:R-:W-:-:S05]  /*0ee0*/  IADD3.X R23, PT, PT, R25, UR22, RZ, P1, !PT ;  /* 0x0000001619177c10 */ /* 0x000fca0008ffe4ff */
[----:B------:R5:W3:Y:S01]  /*0ef0*/  LDG.E R33, desc[UR16][R22.64] ;  /* 0x0000001016217981 */ /* 0x000ae2000c1e1900 */
[----:B0-----:R-:W-:Y:S01]  /*0f00*/  FFMA.FTZ R20, R20, UR4, RZ ;  /* 0x0000000414147c23 */ /* 0x001fe200080100ff */
[----:B-1----:R-:W-:-:S04]  /*0f10*/  FFMA.FTZ R37, R21, UR4, RZ ;  /* 0x0000000415257c23 */ /* 0x002fc800080100ff */
[----:B------:R-:W-:Y:S02]  /*0f20*/  FSEL R20, R20, RZ, P0 ;  /* 0x000000ff14147208 */ /* 0x000fe40000000000 */
[----:B------:R-:W-:Y:S02]  /*0f30*/  FSEL R37, R37, RZ, P0 ;  /* 0x000000ff25257208 */ /* 0x000fe40000000000 */
[----:B------:R-:W-:-:S04]  /*0f40*/  IADD3 R31, P0, PT, R31, -0x4, RZ ;  /* 0xfffffffc1f1f7810 */ /* 0x000fc80007f1e0ff */
[----:B------:R-:W-:Y:S02]  /*0f50*/  IADD3.X R29, PT, PT, R29, -0x1, RZ, P0, !PT ;  /* 0xffffffff1d1d7810 */ /* 0x000fe400007fe4ff */
[----:B------:R-:W-:-:S04]  /*0f60*/  ISETP.NE.U32.AND P0, PT, R31, RZ, PT ;  /* 0x000000ff1f00720c */ /* 0x000fc80003f05070 */
[----:B------:R-:W-:Y:S01]  /*0f70*/  ISETP.NE.AND.EX P0, PT, R29, RZ, PT, P0 ;  /* 0x000000ff1d00720c */ /* 0x000fe20003f05300 */
[----:B-----5:R-:W-:Y:S01]  /*0f80*/  IMAD.U32 R23, RZ, RZ, UR10 ;  /* 0x0000000aff177e24 */ /* 0x020fe2000f8e00ff */
[----:B------:R-:W-:Y:S01]  /*0f90*/  IADD3 R18, P1, PT, R18, UR21, RZ ;  /* 0x0000001512127c10 */ /* 0x000fe2000ff3e0ff */
[----:B------:R-:W-:Y:S01]  /*0fa0*/  IMAD.U32 R22, RZ, RZ, UR10 ;  /* 0x0000000aff167e24 */ /* 0x000fe2000f8e00ff */
[----:B------:R-:W-:Y:S02]  /*0fb0*/  IADD3 R4, P4, PT, R4, UR19, RZ ;  /* 0x0000001304047c10 */ /* 0x000fe4000ff9e0ff */
[----:B------:R-:W-:Y:S02]  /*0fc0*/  LEA R30, P3, R23, R30, 0x4 ;  /* 0x0000001e171e7211 */ /* 0x000fe400078620ff */
[----:B------:R-:W-:Y:S02]  /*0fd0*/  IADD3.X R19, PT, PT, R19, UR22, RZ, P1, !PT ;  /* 0x0000001613137c10 */ /* 0x000fe40008ffe4ff */
[----:B------:R-:W-:-:S02]  /*0fe0*/  LEA.HI.X R25, R22, R25, RZ, 0x4, P3 ;  /* 0x0000001916197211 */ /* 0x000fc400018f24ff */
[----:B------:R-:W-:Y:S01]  /*0ff0*/  IADD3.X R3, PT, PT, R3, UR20, RZ, P4, !PT ;  /* 0x0000001403037c10 */ /* 0x000fe2000a7fe4ff */
[----:B--2---:R-:W-:Y:S02]  /*1000*/  HADD2.F32 R36, -RZ, R36.H0_H0 ;  /* 0x20000024ff247230 */ /* 0x004fe40000004100 */
[----:B----4-:R-:W-:-:S03]  /*1010*/  HADD2.F32 R21, -RZ, R34.H0_H0 ;  /* 0x20000022ff157230 */ /* 0x010fc60000004100 */
[----:B------:R-:W-:Y:S02]  /*1020*/  FADD.FTZ R36, -R36, 1 ;  /* 0x3f80000024247421 */ /* 0x000fe40000010100 */
[----:B------:R-:W-:Y:S02]  /*1030*/  FADD.FTZ R21, -R21, 1 ;  /* 0x3f80000015157421 */ /* 0x000fe40000010100 */
[----:B------:R-:W-:Y:S02]  /*1040*/  FFMA.FTZ R37, R36, -10000, R37 ;  /* 0xc61c400024257823 */ /* 0x000fe40000010025 */
[----:B------:R-:W-:Y:S02]  /*1050*/  FFMA.FTZ R20, R21, -10000, R20 ;  /* 0xc61c400015147823 */ /* 0x000fe40000010014 */
[----:B---3--:R-:W-:Y:S02]  /*1060*/  FFMA.FTZ R21, R32, UR27, R37 ;  /* 0x0000001b20157c23 */ /* 0x008fe40008010025 */
[----:B------:R-:W-:-:S05]  /*1070*/  FFMA.FTZ R20, R33, UR27, R20 ;  /* 0x0000001b21147c23 */ /* 0x000fca0008010014 */
[----:B------:R0:W-:Y:S01]  /*1080*/  STL.64 [R26], R20 ;  /* 0x000000141a007387 */ /* 0x0001e20000100a00 */
[----:B------:R-:W-:Y:S01]  /*1090*/  FMNMX3.FTZ R24, R24, R20, R21, !PT ;  /* 0x0000001418187276 */ /* 0x000fe20007810015 */
[----:B0-----:R-:W-:Y:S01]  /*10a0*/  VIADD R26, R26, 0x10 ;  /* 0x000000101a1a7836 */ /* 0x001fe20000000000 */
[----:B------:R-:W-:Y:S06]  /*10b0*/  @P0 BRA `(.L_x_324) ;  /* 0xfffffff800a00947 */ /* 0x000fec000383ffff */
[----:B------:R-:W-:Y:S05]  /*10c0*/  BSYNC.RECONVERGENT B2 ;  /* 0x0000000000027941 */ /* 0x000fea0003800200 */
.L_x_323:
[----:B------:R-:W-:Y:S02]  /*10d0*/  IMAD.MOV.U32 R32, RZ, RZ, R9 ;  /* 0x000000ffff207224 */ /* 0x000fe400078e0009 */
[----:B------:R-:W-:-:S07]  /*10e0*/  IMAD.MOV.U32 R25, RZ, RZ, R8 ;  /* 0x000000ffff197224 */ /* 0x000fce00078e0008 */
.L_x_322:
[----:B------:R-:W-:Y:S05]  /*10f0*/  BSYNC.RECONVERGENT B1 ;  /* 0x0000000000017941 */ /* 0x000fea0003800200 */
.L_x_321:
[----:B------:R-:W-:-:S04]  /*1100*/  ISETP.NE.U32.AND P0, PT, R10, RZ, PT ;  /* 0x000000ff0a00720c */ /* 0x000fc80003f05070 */
[----:B------:R-:W-:-:S13]  /*1110*/  ISETP.NE.AND.EX P0, PT, RZ, RZ, PT, P0 ;  /* 0x000000ffff00720c */ /* 0x000fda0003f05300 */
[----:B------:R-:W-:Y:S05]  /*1120*/  @!P0 BRA `(.L_x_320) ;  /* 0x00000004003c8947 */ /* 0x000fea0003800000 */
[----:B------:R-:W0:Y:S01]  /*1130*/  LDC.64 R18, c[0x0][0x390] ;  /* 0x0000e400ff127b82 */ /* 0x000e220000000a00 */
[----:B------:R-:W-:-:S05]  /*1140*/  IADD3 R22, P0, PT, R4, R14, RZ ;  /* 0x0000000e04167210 */ /* 0x000fca0007f1e0ff */
[----:B------:R-:W-:Y:S02]  /*1150*/  IMAD.X R23, R3, 0x1, R0, P0 ;  /* 0x0000000103177824 */ /* 0x000fe400000e0600 */
[----:B------:R-:W1:Y:S01]  /*1160*/  LDC.64 R20, c[0x0][0x388] ;  /* 0x0000e200ff147b82 */ /* 0x000e620000000a00 */
[----:B0-----:R-:W-:-:S04]  /*1170*/  LEA R26, P0, R22, R18, 0x1 ;  /* 0x00000012161a7211 */ /* 0x001fc800078008ff */
[----:B------:R-:W-:Y:S02]  /*1180*/  LEA.HI.X R27, R22, R19, R23, 0x1, P0 ;  /* 0x00000013161b7211 */ /* 0x000fe400000f0c17 */
[----:B------:R-:W-:-:S03]  /*1190*/  IADD3 R22, P0, PT, R4, R16, RZ ;  /* 0x0000001004167210 */ /* 0x000fc60007f1e0ff */
[----:B------:R-:W2:Y:S02]  /*11a0*/  LDG.E.U16.CONSTANT R26, desc[UR16][R26.64] ;  /* 0x000000101a1a7981 */ /* 0x000ea4000c1e9500 */
[----:B------:R-:W-:Y:S01]  /*11b0*/  IMAD.X R23, R3, 0x1, R2, P0 ;  /* 0x0000000103177824 */ /* 0x000fe200000e0602 */
[----:B-1----:R-:W-:-:S04]  /*11c0*/  LEA R30, P0, R22, R20, 0x2 ;  /* 0x00000014161e7211 */ /* 0x002fc800078010ff */
[----:B------:R-:W-:Y:S02]  /*11d0*/  LEA.HI.X R31, R22, R21, R23, 0x2, P0 ;  /* 0x00000015161f7211 */ /* 0x000fe400000f1417 */
[----:B------:R-:W0:Y:S03]  /*11e0*/  LDC.64 R22, c[0x0][0x398] ;  /* 0x0000e600ff167b82 */ /* 0x000e260000000a00 */
[----:B------:R-:W3:Y:S01]  /*11f0*/  LDG.E R30, desc[UR16][R30.64] ;  /* 0x000000101e1e7981 */ /* 0x000ee2000c1e1900 */
[----:B------:R-:W-:Y:S02]  /*1200*/  IADD3 R28, P0, PT, R4, -UR14, RZ ;  /* 0x8000000e041c7c10 */ /* 0x000fe4000ff1e0ff */
[----:B------:R-:W-:Y:S02]  /*1210*/  ISETP.NE.U32.AND P1, PT, R10, 0x1, PT ;  /* 0x000000010a00780c */ /* 0x000fe40003f25070 */
[----:B------:R-:W-:-:S02]  /*1220*/  IADD3.X R29, PT, PT, R3, ~UR5, RZ, P0, !PT ;  /* 0x80000005031d7c10 */ /* 0x000fc400087fe4ff */
[----:B------:R-:W3:Y:S01]  /*1230*/  LDC R3, c[0x0][0x3b0] ;  /* 0x0000ec00ff037b82 */ /* 0x000ee20000000800 */
[----:B------:R-:W-:Y:S01]  /*1240*/  ISETP.NE.AND.EX P1, PT, RZ, RZ, PT, P1 ;  /* 0x000000ffff00720c */ /* 0x000fe20003f25310 */
[----:B------:R-:W1:Y:S01]  /*1250*/  I2F.S64 R28, R28 ;  /* 0x0000001c001c7312 */ /* 0x000e620000301400 */
[----:B0-----:R-:W-:Y:S01]  /*1260*/  ISETP.NE.U32.AND P0, PT, R22, RZ, PT ;  /* 0x000000ff1600720c */ /* 0x001fe20003f05070 */
[----:B------:R-:W-:Y:S02]  /*1270*/  IMAD.U32 R22, RZ, RZ, UR10 ;  /* 0x0000000aff167e24 */ /* 0x000fe4000f8e00ff */
[----:B-1----:R-:W-:Y:S01]  /*1280*/  FFMA.FTZ R4, R28, UR4, RZ ;  /* 0x000000041c047c23 */ /* 0x002fe200080100ff */
[----:B------:R-:W-:-:S04]  /*1290*/  ISETP.NE.AND.EX P0, PT, R23, RZ, PT, P0 ;  /* 0x000000ff1700720c */ /* 0x000fc80003f05300 */
[----:B------:R-:W-:Y:S01]  /*12a0*/  FSEL R4, R4, RZ, P0 ;  /* 0x000000ff04047208 */ /* 0x000fe20000000000 */
[----:B--2---:R-:W-:-:S05]  /*12b0*/  HADD2.F32 R26, -RZ, R26.H0_H0 ;  /* 0x2000001aff1a7230 */ /* 0x004fca0000004100 */
[----:B------:R-:W-:-:S04]  /*12c0*/  FADD.FTZ R23, -R26, 1 ;  /* 0x3f8000001a177421 */ /* 0x000fc80000010100 */
[----:B------:R-:W-:Y:S01]  /*12d0*/  FFMA.FTZ R23, R23, -10000, R4 ;  /* 0xc61c400017177823 */ /* 0x000fe20000010004 */
[----:B------:R-:W-:-:S03]  /*12e0*/  IMAD.U32 R4, R32, 0x4, R1 ;  /* 0x0000000420047824 */ /* 0x000fc600078e0001 */
[----:B---3--:R-:W-:Y:S01]  /*12f0*/  FFMA.FTZ R27, R30, R3, R23 ;  /* 0x000000031e1b7223 */ /* 0x008fe20000010017 */
[----:B------:R-:W-:-:S04]  /*1300*/  IMAD.MOV.U32 R23, RZ, RZ, RZ ;  /* 0x000000ffff177224 */ /* 0x000fc800078e00ff */
[----:B------:R0:W-:Y:S01]  /*1310*/  STL [R4], R27 ;  /* 0x0000001b04007387 */ /* 0x0001e20000100800 */
[----:B------:R-:W-:Y:S01]  /*1320*/  IMAD.WIDE.U32 R22, R32, UR10, R22 ;  /* 0x0000000a20167c25 */ /* 0x000fe2000f8e0016 */
[----:B------:R-:W-:Y:S01]  /*1330*/  FMNMX.FTZ R24, R24, R27, !PT ;  /* 0x0000001b18187209 */ /* 0x000fe20007810000 */
[----:B------:R-:W-:Y:S06]  /*1340*/  @!P1 BRA `(.L_x_320) ;  /* 0x0000000000b49947 */ /* 0x000fec0003800000 */
[----:B------:R-:W1:Y:S01]  /*1350*/  S2R R15, SR_TID.X ;  /* 0x00000000000f7919 */ /* 0x000e620000002100 */
[----:B------:R-:W-:Y:S01]  /*1360*/  ISETP.NE.U32.AND P1, PT, R10, 0x2, PT ;  /* 0x000000020a00780c */ /* 0x000fe20003f25070 */
[----:B------:R-:W-:-:S03]  /*1370*/  IMAD R17, R25, UR10, R23 ;  /* 0x0000000a19117c24 */ /* 0x000fc6000f8e0217 */
[----:B------:R-:W-:Y:S02]  /*1380*/  ISETP.NE.AND.EX P1, PT, RZ, RZ, PT, P1 ;  /* 0x000000ffff00720c */ /* 0x000fe40003f25310 */
[----:B-1----:R-:W-:-:S04]  /*1390*/  IADD3 R25, P3, PT, R15, R22, RZ ;  /* 0x000000160f197210 */ /* 0x002fc80007f7e0ff */
[----:B------:R-:W-:Y:S01]  /*13a0*/  IADD3 R14, P4, PT, R25, R14, RZ ;  /* 0x0000000e190e7210 */ /* 0x000fe20007f9e0ff */
[----:B------:R-:W-:-:S03]  /*13b0*/  IMAD.X R17, RZ, RZ, R17, P3 ;  /* 0x000000ffff117224 */ /* 0x000fc600018e0611 */
[----:B------:R-:W-:Y:S01]  /*13c0*/  LEA R18, P3, R14, R18, 0x1 ;  /* 0x000000120e127211 */ /* 0x000fe200078608ff */
[----:B------:R-:W-:-:S05]  /*13d0*/  IMAD.X R0, R17, 0x1, R0, P4 ;  /* 0x0000000111007824 */ /* 0x000fca00020e0600 */
[----:B------:R-:W-:Y:S02]  /*13e0*/  LEA.HI.X R19, R14, R19, R0, 0x1, P3 ;  /* 0x000000130e137211 */ /* 0x000fe400018f0c00 */
[----:B------:R-:W-:Y:S02]  /*13f0*/  @P1 IADD3 R14, P4, PT, R18, UR23, RZ ;  /* 0x00000017120e1c10 */ /* 0x000fe4000ff9e0ff */
[----:B------:R-:W-:Y:S01]  /*1400*/  IADD3 R16, P3, PT, R25, R16, RZ ;  /* 0x0000001019107210 */ /* 0x000fe20007f7e0ff */
[----:B------:R-:W2:Y:S01]  /*1410*/  LDG.E.U16.CONSTANT R18, desc[UR16][R18.64] ;  /* 0x0000001012127981 */ /* 0x000ea2000c1e9500 */
[----:B------:R-:W-:-:S03]  /*1420*/  @P1 IADD3.X R15, PT, PT, R19, UR25, RZ, P4, !PT ;  /* 0x00000019130f1c10 */ /* 0x000fc6000a7fe4ff */
[----:B------:R-:W-:Y:S01]  /*1430*/  IMAD.X R2, R17, 0x1, R2, P3 ;  /* 0x0000000111027824 */ /* 0x000fe200018e0602 */
[C---:B------:R-:W-:Y:S01]  /*1440*/  LEA R20, P3, R16.reuse, R20, 0x2 ;  /* 0x0000001410147211 */ /* 0x040fe200078610ff */
[----:B------:R-:W3:Y:S03]  /*1450*/  @P1 LDG.E.U16.CONSTANT R14, desc[UR16][R14.64] ;  /* 0x000000100e0e1981 */ /* 0x000ee6000c1e9500 */
[----:B------:R-:W-:Y:S02]  /*1460*/  LEA.HI.X R21, R16, R21, R2, 0x2, P3 ;  /* 0x0000001510157211 */ /* 0x000fe400018f1402 */
[----:B------:R-:W-:-:S03]  /*1470*/  @P1 IADD3 R26, P3, PT, R20, UR19, RZ ;  /* 0x00000013141a1c10 */ /* 0x000fc6000ff7e0ff */
[----:B------:R-:W4:Y:S01]  /*1480*/  LDG.E R20, desc[UR16][R20.64] ;  /* 0x0000001014147981 */ /* 0x000f22000c1e1900 */
[----:B0-----:R-:W-:-:S05]  /*1490*/  @P1 IADD3.X R27, PT, PT, R21, UR20, RZ, P3, !PT ;  /* 0x00000014151b1c10 */ /* 0x001fca0009ffe4ff */
[----:B------:R-:W5:Y:S01]  /*14a0*/  @P1 LDG.E R26, desc[UR16][R26.64] ;  /* 0x000000101a1a1981 */ /* 0x000f62000c1e1900 */
[----:B------:R-:W-:Y:S01]  /*14b0*/  IADD3 R22, P3, PT, R25, -UR14, RZ ;  /* 0x8000000e19167c10 */ /* 0x000fe2000ff7e0ff */
[----:B------:R-:W-:-:S03]  /*14c0*/  IMAD.U32 R16, RZ, RZ, UR14 ;  /* 0x0000000eff107e24 */ /* 0x000fc6000f8e00ff */
[----:B------:R-:W-:Y:S02]  /*14d0*/  IADD3.X R23, PT, PT, R17, ~UR5, RZ, P3, !PT ;  /* 0x8000000511177c10 */ /* 0x000fe40009ffe4ff */
[----:B------:R-:W-:-:S04]  /*14e0*/  @P1 IADD3 R16, P3, P4, -R16, UR10, R25 ;  /* 0x0000000a10101c10 */ /* 0x000fc8000fc7e119 */
[----:B------:R-:W-:Y:S01]  /*14f0*/  @P1 IADD3.X R17, PT, PT, R17, ~UR5, RZ, P3, P4 ;  /* 0x8000000511111c10 */ /* 0x000fe20009fe84ff */
[----:B------:R-:W0:Y:S08]  /*1500*/  I2F.S64 R0, R22 ;  /* 0x0000001600007312 */ /* 0x000e300000301400 */
[----:B------:R-:W1:Y:S01]  /*1510*/  @P1 I2F.S64 R2, R16 ;  /* 0x0000001000021312 */ /* 0x000e620000301400 */
[----:B0-----:R-:W-:Y:S01]  /*1520*/  FFMA.FTZ R0, R0, UR4, RZ ;  /* 0x0000000400007c23 */ /* 0x001fe200080100ff */
[----:B-1----:R-:W-:-:S04]  /*1530*/  @P1 FFMA.FTZ R2, R2, UR4, RZ ;  /* 0x0000000402021c23 */ /* 0x002fc800080100ff */
[----:B------:R-:W-:Y:S02]  /*1540*/  FSEL R0, R0, RZ, P0 ;  /* 0x000000ff00007208 */ /* 0x000fe40000000000 */
[----:B------:R-:W-:Y:S01]  /*1550*/  @P1 FSEL R2, R2, RZ, P0 ;  /* 0x000000ff02021208 */ /* 0x000fe20000000000 */
[----:B--2---:R-:W-:Y:S02]  /*1560*/  HADD2.F32 R18, -RZ, R18.H0_H0 ;  /* 0x20000012ff127230 */ /* 0x004fe40000004100 */
[----:B---3--:R-:W-:-:S03]  /*1570*/  @P1 HADD2.F32 R14, -RZ, R14.H0_H0 ;  /* 0x2000000eff0e1230 */ /* 0x008fc60000004100 */
[----:B------:R-:W-:Y:S02]  /*1580*/  FADD.FTZ R15, -R18, 1 ;  /* 0x3f800000120f7421 */ /* 0x000fe40000010100 */
[----:B------:R-:W-:Y:S02]  /*1590*/  @P1 FADD.FTZ R19, -R14, 1 ;  /* 0x3f8000000e131421 */ /* 0x000fe40000010100 */
[----:B------:R-:W-:Y:S02]  /*15a0*/  FFMA.FTZ R15, R15, -10000, R0 ;  /* 0xc61c40000f0f7823 */ /* 0x000fe40000010000 */
[----:B------:R-:W-:Y:S02]  /*15b0*/  @P1 FFMA.FTZ R19, R19, -10000, R2 ;  /* 0xc61c400013131823 */ /* 0x000fe40000010002 */
[-C--:B----4-:R-:W-:Y:S02]  /*15c0*/  FFMA.FTZ R15, R20, R3.reuse, R15 ;  /* 0x00000003140f7223 */ /* 0x090fe4000001000f */
[----:B-----5:R-:W-:-:S03]  /*15d0*/  @P1 FFMA.FTZ R19, R26, R3, R19 ;  /* 0x000000031a131223 */ /* 0x020fc60000010013 */
[----:B------:R1:W-:Y:S04]  /*15e0*/  STL [R4+0x4], R15 ;  /* 0x0000040f04007387 */ /* 0x0003e80000100800 */
[----:B------:R1:W-:Y:S01]  /*15f0*/  @P1 STL [R4+0x8], R19 ;  /* 0x0000081304001387 */ /* 0x0003e20000100800 */
[----:B------:R-:W-:-:S04]  /*1600*/  FMNMX.FTZ R24, R24, R15, !PT ;  /* 0x0000000f18187209 */ /* 0x000fc80007810000 */
[----:B------:R-:W-:-:S07]  /*1610*/  @P1 FMNMX.FTZ R24, R24, R19, !PT ;  /* 0x0000001318181209 */ /* 0x000fce0007810000 */
.L_x_320:
[----:B------:R-:W-:Y:S05]  /*1620*/  BSYNC.RECONVERGENT B0 ;  /* 0x0000000000007941 */ /* 0x000fea0003800200 */
.L_x_319:
[----:B------:R-:W2:Y:S01]  /*1630*/  S2R R2, SR_TID.X ;  /* 0x0000000000027919 */ /* 0x000ea20000002100 */
[----:B------:R-:W-:-:S09]  /*1640*/  UISETP.GT.U32.AND UP0, UPT, UR10, 0x20, UPT ;  /* 0x000000200a00788c */ /* 0x000fd2000bf04070 */
[----:B------:R-:W-:Y:S05]  /*1650*/  BRA.U UP0, `(.L_x_325) ;  /* 0x00000001002c7547 */ /* 0x000fea000b800000 */
[----:B------:R-:W3:Y:S02]  /*1660*/  SHFL.BFLY PT, R3, R24, 0x10, 0x1f ;  /* 0x0e001f0018037f89 */ /* 0x000ee400000e0000 */
[----:B---3--:R-:W-:-:S05]  /*1670*/  FMNMX.FTZ R3, R3, R24, !PT ;  /* 0x0000001803037209 */ /* 0x008fca0007810000 */
[----:B------:R-:W3:Y:S02]  /*1680*/  SHFL.BFLY PT, R0, R3, 0x8, 0x1f ;  /* 0x0d001f0003007f89 */ /* 0x000ee400000e0000 */
[----:B---3--:R-:W-:-:S05]  /*1690*/  FMNMX.FTZ R0, R3, R0, !PT ;  /* 0x0000000003007209 */ /* 0x008fca0007810000 */
[----:B-1----:R-:W1:Y:S02]  /*16a0*/  SHFL.BFLY PT, R15, R0, 0x4, 0x1f ;  /* 0x0c801f00000f7f89 */ /* 0x002e6400000e0000 */
[----:B-1----:R-:W-:-:S05]  /*16b0*/  FMNMX.FTZ R15, R0, R15, !PT ;  /* 0x0000000f000f7209 */ /* 0x002fca0007810000 */
[----:B0-----:R-:W0:Y:S02]  /*16c0*/  SHFL.BFLY PT, R4, R15, 0x2, 0x1f ;  /* 0x0c401f000f047f89 */ /* 0x001e2400000e0000 */
[----:B0-----:R-:W-:-:S05]  /*16d0*/  FMNMX.FTZ R4, R15, R4, !PT ;  /* 0x000000040f047209 */ /* 0x001fca0007810000 */
[----:B------:R-:W0:Y:S02]  /*16e0*/  SHFL.BFLY PT, R17, R4, 0x1, 0x1f ;  /* 0x0c201f0004117f89 */ /* 0x000e2400000e0000 */
[----:B0-----:R-:W-:Y:S01]  /*16f0*/  FMNMX.FTZ R17, R4, R17, !PT ;  /* 0x0000001104117209 */ /* 0x001fe20007810000 */
[----:B------:R-:W-:Y:S06]  /*1700*/  BRA `(.L_x_326) ;  /* 0x0000000000947947 */ /* 0x000fec0003800000 */
.L_x_325:
[----:B------:R-:W3:Y:S01]  /*1710*/  SHFL.BFLY PT, R3, R24, 0x10, 0x1f ;  /* 0x0e001f0018037f89 */ /* 0x000ee200000e0000 */
[----:B------:R-:W4:Y:S01]  /*1720*/  S2UR UR7, SR_CgaCtaId ;  /* 0x00000000000779c3 */ /* 0x000f220000008800 */
[----:B------:R-:W-:Y:S01]  /*1730*/  UMOV UR6, 0x400 ;  /* 0x0000040000067882 */ /* 0x000fe20000000000 */
[----:B--2---:R-:W-:Y:S01]  /*1740*/  LOP3.LUT R16, R2, 0x1f, RZ, 0xc0, !PT ;  /* 0x0000001f02107812 */ /* 0x004fe200078ec0ff */
[----:B------:R-:W-:Y:S01]  /*1750*/  UIADD3 UR6, UPT, UPT, UR6, 0x8, URZ ;  /* 0x0000000806067890 */ /* 0x000fe2000fffe0ff */
[----:B------:R-:W-:Y:S02]  /*1760*/  I2FP.F32.U32 R14, UR10 ;  /* 0x0000000a000e7c45 */ /* 0x000fe40008201000 */
[----:B------:R-:W-:Y:S02]  /*1770*/  ISETP.NE.AND P0, PT, R16, RZ, PT ;  /* 0x000000ff1000720c */ /* 0x000fe40003f05270 */
[----:B---3--:R-:W-:Y:S01]  /*1780*/  FMNMX.FTZ R3, R3, R24, !PT ;  /* 0x0000001803037209 */ /* 0x008fe20007810000 */
[----:B----4-:R-:W-:-:S04]  /*1790*/  ULEA UR6, UR7, UR6, 0x18 ;  /* 0x0000000607067291 */ /* 0x010fc8000f8ec0ff */
[----:B------:R-:W2:Y:S02]  /*17a0*/  SHFL.BFLY PT, R0, R3, 0x8, 0x1f ;  /* 0x0d001f0003007f89 */ /* 0x000ea400000e0000 */
[----:B------:R-:W-:Y:S02]  /*17b0*/  LEA.HI R16, R2, UR6, RZ, 0x1d ;  /* 0x0000000602107c11 */ /* 0x000fe4000f8fe8ff */
[----:B--2---:R-:W-:Y:S01]  /*17c0*/  FMNMX.FTZ R0, R3, R0, !PT ;  /* 0x0000000003007209 */ /* 0x004fe20007810000 */
[----:B------:R-:W-:Y:S01]  /*17d0*/  FMUL.FTZ R3, R14, 0.03125 ;  /* 0x3d0000000e037820 */ /* 0x000fe20000410000 */
[----:B------:R-:W-:-:S03]  /*17e0*/  I2FP.F32.U32 R14, R2 ;  /* 0x00000002000e7245 */ /* 0x000fc60000201000 */
[----:B-1----:R-:W1:Y:S01]  /*17f0*/  SHFL.BFLY PT, R15, R0, 0x4, 0x1f ;  /* 0x0c801f00000f7f89 */ /* 0x002e6200000e0000 */
[----:B------:R-:W-:Y:S01]  /*1800*/  FSETP.GT.FTZ.AND P1, PT, R3, R14, PT ;  /* 0x0000000e0300720b */ /* 0x000fe20003f34000 */
[----:B------:R-:W-:-:S05]  /*1810*/  IMAD.SHL.U32 R3, R2, 0x4, RZ ;  /* 0x0000000402037824 */ /* 0x000fca00078e00ff */
[----:B------:R-:W-:Y:S02]  /*1820*/  LOP3.LUT R18, R3, 0x7c, RZ, 0xc0, !PT ;  /* 0x0000007c03127812 */ /* 0x000fe400078ec0ff */
[----:B-1----:R-:W-:Y:S01]  /*1830*/  FMNMX.FTZ R15, R0, R15, !PT ;  /* 0x0000000f000f7209 */ /* 0x002fe20007810000 */
[----:B------:R-:W-:-:S04]  /*1840*/  IMAD.MOV.U32 R0, RZ, RZ, -0x1f528714 ;  /* 0xe0ad78ecff007424 */ /* 0x000fc800078e00ff */
[----:B0-----:R-:W0:Y:S02]  /*1850*/  SHFL.BFLY PT, R4, R15, 0x2, 0x1f ;  /* 0x0c401f000f047f89 */ /* 0x001e2400000e0000 */
        /* <DEDUP_REMOVED lines=16> */
.L_x_326:
[----:B--2---:R-:W-:Y:S01]  /*1960*/  ISETP.NE.AND P1, PT, R2, RZ, PT ;  /* 0x000000ff0200720c */ /* 0x004fe20003f25270 */
        /* <DEDUP_REMOVED lines=12> */
[----:B------:R-:W-:Y:S02]  /*1a30*/  IMAD.MOV.U32 R19, RZ, RZ, RZ ;  /* 0x000000ffff137224 */ /* 0x000fe400078e00ff */
[----:B0-----:R-:W-:Y:S01]  /*1a40*/  IMAD.MOV.U32 R0, RZ, RZ, RZ ;  /* 0x000000ffff007224 */ /* 0x001fe200078e00ff */
[----:B-1----:R-:W-:-:S09]  /*1a50*/  ULEA UR6, UR7, UR6, 0x18 ;  /* 0x0000000607067291 */ /* 0x002fd2000f8ec0ff */
[----:B------:R-:W0:Y:S01]  /*1a60*/  LDS R3, [UR6+0x4] ;  /* 0x00000406ff037984 */ /* 0x000e220008000800 */
[----:B------:R-:W-:Y:S05]  /*1a70*/  @!P0 BRA `(.L_x_330) ;  /* 0x0000000000808947 */ /* 0x000fea0003800000 */
[----:B------:R-:W-:Y:S01]  /*1a80*/  BSSY.RECONVERGENT B2, `(.L_x_331) ;  /* 0x000001e000027945 */ /* 0x000fe20003800200 */
[----:B------:R-:W-:Y:S02]  /*1a90*/  IMAD.MOV.U32 R19, RZ, RZ, RZ ;  /* 0x000000ffff137224 */ /* 0x000fe400078e00ff */
[----:B------:R-:W-:Y:S02]  /*1aa0*/  IMAD.MOV.U32 R0, RZ, RZ, RZ ;  /* 0x000000ffff007224 */ /* 0x000fe400078e00ff */
[----:B------:R-:W-:-:S07]  /*1ab0*/  IMAD.MOV.U32 R20, RZ, RZ, RZ ;  /* 0x000000ffff147224 */ /* 0x000fce00078e00ff */
.L_x_332:
[----:B-1----:R-:W-:-:S05]  /*1ac0*/  IMAD.U32 R18, R0, 0x4, R1 ;  /* 0x0000000400127824 */ /* 0x002fca00078e0001 */
[----:B------:R-:W0:Y:S04]  /*1ad0*/  LDL.64 R16, [R18] ;  /* 0x0000000012107983 */ /* 0x000e280000100a00 */
[----:B------:R-:W2:Y:S01]  /*1ae0*/  LDL.64 R14, [R18+0x8] ;  /* 0x00000800120e7983 */ /* 0x000ea20000100a00 */
[----:B------:R-:W-:-:S05]  /*1af0*/  IADD3 R0, P0, PT, R0, 0x4, RZ ;  /* 0x0000000400007810 */ /* 0x000fca0007f1e0ff */
[----:B------:R-:W-:Y:S01]  /*1b00*/  IMAD.X R20, RZ, RZ, R20, P0 ;  /* 0x000000ffff147224 */ /* 0x000fe200000e0614 */
[----:B------:R-:W-:-:S04]  /*1b10*/  ISETP.NE.U32.AND P0, PT, R0, R6, PT ;  /* 0x000000060000720c */ /* 0x000fc80003f05070 */
[----:B------:R-:W-:Y:S01]  /*1b20*/  ISETP.NE.AND.EX P0, PT, R20, R5, PT, P0 ;  /* 0x000000051400720c */ /* 0x000fe20003f05300 */
[C---:B0-----:R-:W-:Y:S01]  /*1b30*/  FADD.FTZ R16, -R3.reuse, R16 ;  /* 0x0000001003107221 */ /* 0x041fe20000010100 */
[C---:B------:R-:W-:Y:S01]  /*1b40*/  FADD.FTZ R17, -R3.reuse, R17 ;  /* 0x0000001103117221 */ /* 0x040fe20000010100 */
[C---:B--2---:R-:W-:Y:S01]  /*1b50*/  FADD.FTZ R14, -R3.reuse, R14 ;  /* 0x0000000e030e7221 */ /* 0x044fe20000010100 */
[----:B------:R-:W-:Y:S01]  /*1b60*/  FADD.FTZ R15, -R3, R15 ;  /* 0x0000000f030f7221 */ /* 0x000fe20000010100 */
[----:B------:R-:W-:Y:S01]  /*1b70*/  FMUL.FTZ R16, R16, 1.4426950216293334961 ;  /* 0x3fb8aa3b10107820 */ /* 0x000fe20000410000 */
[----:B------:R-:W-:Y:S01]  /*1b80*/  FMUL.FTZ R17, R17, 1.4426950216293334961 ;  /* 0x3fb8aa3b11117820 */ /* 0x000fe20000410000 */
[----:B------:R-:W-:Y:S01]  /*1b90*/  FMUL.FTZ R14, R14, 1.4426950216293334961 ;  /* 0x3fb8aa3b0e0e7820 */ /* 0x000fe20000410000 */
[----:B------:R-:W-:-:S03]  /*1ba0*/  FMUL.FTZ R15, R15, 1.4426950216293334961 ;  /* 0x3fb8aa3b0f0f7820 */ /* 0x000fc60000410000 */
[----:B------:R-:W0:Y:S08]  /*1bb0*/  MUFU.EX2 R16, R16 ;  /* 0x0000001000107308 */ /* 0x000e300000000800 */
[----:B------:R-:W1:Y:S08]  /*1bc0*/  MUFU.EX2 R17, R17 ;  /* 0x0000001100117308 */ /* 0x000e700000000800 */
[----:B------:R-:W2:Y:S01]  /*1bd0*/  MUFU.EX2 R14, R14 ;  /* 0x0000000e000e7308 */ /* 0x000ea20000000800 */
[----:B0-----:R-:W-:-:S07]  /*1be0*/  FADD.FTZ R4, R16, R19 ;  /* 0x0000001310047221 */ /* 0x001fce0000010000 */
[----:B------:R-:W0:Y:S01]  /*1bf0*/  MUFU.EX2 R15, R15 ;  /* 0x0000000f000f7308 */ /* 0x000e220000000800 */
[----:B-1----:R1:W-:Y:S01]  /*1c00*/  STL.64 [R18], R16 ;  /* 0x0000001012007387 */ /* 0x0023e20000100a00 */
[----:B------:R-:W-:-:S04]  /*1c10*/  FADD.FTZ R19, R4, R17 ;  /* 0x0000001104137221 */ /* 0x000fc80000010000 */
[----:B--2---:R-:W-:Y:S01]  /*1c20*/  FADD.FTZ R4, R19, R14 ;  /* 0x0000000e13047221 */ /* 0x004fe20000010000 */
[----:B0-----:R1:W-:Y:S03]  /*1c30*/  STL.64 [R18+0x8], R14 ;  /* 0x0000080e12007387 */ /* 0x0013e60000100a00 */
[----:B------:R-:W-:Y:S01]  /*1c40*/  FADD.FTZ R19, R4, R15 ;  /* 0x0000000f04137221 */ /* 0x000fe20000010000 */
[----:B------:R-:W-:Y:S06]  /*1c50*/  @P0 BRA `(.L_x_332) ;  /* 0xfffffffc00980947 */ /* 0x000fec000383ffff */
[----:B------:R-:W-:Y:S05]  /*1c60*/  BSYNC.RECONVERGENT B2 ;  /* 0x0000000000027941 */ /* 0x000fea0003800200 */
.L_x_331:
[----:B------:R-:W-:-:S07]  /*1c70*/  IMAD.MOV.U32 R0, RZ, RZ, R6 ;  /* 0x000000ffff007224 */ /* 0x000fce00078e0006 */
.L_x_330:
[----:B------:R-:W-:Y:S05]  /*1c80*/  BSYNC.RECONVERGENT B1 ;  /* 0x0000000000017941 */ /* 0x000fea0003800200 */
.L_x_329:
[----:B------:R-:W-:-:S04]  /*1c90*/  ISETP.NE.U32.AND P0, PT, R7, RZ, PT ;  /* 0x000000ff0700720c */ /* 0x000fc80003f05070 */
[----:B------:R-:W-:-:S13]  /*1ca0*/  ISETP.NE.AND.EX P0, PT, RZ, RZ, PT, P0 ;  /* 0x000000ffff00720c */ /* 0x000fda0003f05300 */
[----:B------:R-:W-:Y:S05]  /*1cb0*/  @!P0 BRA `(.L_x_328) ;  /* 0x0000000000648947 */ /* 0x000fea0003800000 */
[----:B-1----:R-:W-:-:S05]  /*1cc0*/  IMAD.U32 R15, R0, 0x4, R1 ;  /* 0x00000004000f7824 */ /* 0x002fca00078e0001 */
[----:B------:R-:W0:Y:S01]  /*1cd0*/  LDL R0, [R15] ;  /* 0x000000000f007983 */ /* 0x000e220000100800 */
[----:B------:R-:W-:-:S04]  /*1ce0*/  ISETP.NE.U32.AND P0, PT, R7, 0x1, PT ;  /* 0x000000010700780c */ /* 0x000fc80003f05070 */
[----:B------:R-:W-:Y:S01]  /*1cf0*/  ISETP.NE.AND.EX P0, PT, RZ, RZ, PT, P0 ;  /* 0x000000ffff00720c */ /* 0x000fe20003f05300 */
[----:B0-----:R-:W-:-:S04]  /*1d00*/  FADD.FTZ R0, -R3, R0 ;  /* 0x0000000003007221 */ /* 0x001fc80000010100 */
[----:B------:R-:W-:-:S06]  /*1d10*/  FMUL.FTZ R0, R0, 1.4426950216293334961 ;  /* 0x3fb8aa3b00007820 */ /* 0x000fcc0000410000 */
[----:B------:R-:W0:Y:S02]  /*1d20*/  MUFU.EX2 R0, R0 ;  /* 0x0000000000007308 */ /* 0x000e240000000800 */
[----:B0-----:R2:W-:Y:S01]  /*1d30*/  STL [R15], R0 ;  /* 0x000000000f007387 */ /* 0x0015e20000100800 */
[----:B------:R-:W-:Y:S01]  /*1d40*/  FADD.FTZ R19, R19, R0 ;  /* 0x0000000013137221 */ /* 0x000fe20000010000 */
[----:B------:R-:W-:Y:S06]  /*1d50*/  @!P0 BRA `(.L_x_328) ;  /* 0x00000000003c8947 */ /* 0x000fec0003800000 */
[----:B--2---:R-:W2:Y:S01]  /*1d60*/  LDL R0, [R15+0x4] ;  /* 0x000004000f007983 */ /* 0x004ea20000100800 */
[----:B------:R-:W-:-:S04]  /*1d70*/  ISETP.NE.U32.AND P0, PT, R7, 0x2, PT ;  /* 0x000000020700780c */ /* 0x000fc80003f05070 */
[----:B------:R-:W-:Y:S01]  /*1d80*/  ISETP.NE.AND.EX P0, PT, RZ, RZ, PT, P0 ;  /* 0x000000ffff00720c */ /* 0x000fe20003f05300 */
[----:B--2---:R-:W-:-:S04]  /*1d90*/  FADD.FTZ R0, -R3, R0 ;  /* 0x0000000003007221 */ /* 0x004fc80000010100 */
[----:B------:R-:W-:-:S06]  /*1da0*/  FMUL.FTZ R0, R0, 1.4426950216293334961 ;  /* 0x3fb8aa3b00007820 */ /* 0x000fcc0000410000 */
[----:B------:R-:W0:Y:S02]  /*1db0*/  MUFU.EX2 R0, R0 ;  /* 0x0000000000007308 */ /* 0x000e240000000800 */
[----:B0-----:R3:W-:Y:S01]  /*1dc0*/  STL [R15+0x4], R0 ;  /* 0x000004000f007387 */ /* 0x0017e20000100800 */
[----:B------:R-:W-:Y:S01]  /*1dd0*/  FADD.FTZ R19, R19, R0 ;  /* 0x0000000013137221 */ /* 0x000fe20000010000 */
[----:B------:R-:W-:Y:S06]  /*1de0*/  @!P0 BRA `(.L_x_328) ;  /* 0x0000000000188947 */ /* 0x000fec0003800000 */
[----:B---3--:R-:W2:Y:S02]  /*1df0*/  LDL R0, [R15+0x8] ;  /* 0x000008000f007983 */ /* 0x008ea40000100800 */
[----:B--2---:R-:W-:-:S04]  /*1e00*/  FADD.FTZ R0, -R3, R0 ;  /* 0x0000000003007221 */ /* 0x004fc80000010100 */
[----:B------:R-:W-:-:S06]  /*1e10*/  FMUL.FTZ R0, R0, 1.4426950216293334961 ;  /* 0x3fb8aa3b00007820 */ /* 0x000fcc0000410000 */
[----:B------:R-:W0:Y:S02]  /*1e20*/  MUFU.EX2 R0, R0 ;  /* 0x0000000000007308 */ /* 0x000e240000000800 */
[----:B0-----:R4:W-:Y:S01]  /*1e30*/  STL [R15+0x8], R0 ;  /* 0x000008000f007387 */ /* 0x0019e20000100800 */
[----:B------:R-:W-:-:S07]  /*1e40*/  FADD.FTZ R19, R19, R0 ;  /* 0x0000000013137221 */ /* 0x000fce0000010000 */
.L_x_328:
[----:B------:R-:W-:Y:S05]  /*1e50*/  BSYNC.RECONVERGENT B0 ;  /* 0x0000000000007941 */ /* 0x000fea0003800200 */
.L_x_327:
[----:B------:R-:W-:Y:S05]  /*1e60*/  BRA.U UP0, `(.L_x_333) ;  /* 0x00000001002c7547 */ /* 0x000fea000b800000 */
[----:B0-234-:R-:W0:Y:S02]  /*1e70*/  SHFL.BFLY PT, R0, R19, 0x10, 0x1f ;  /* 0x0e001f0013007f89 */ /* 0x01de2400000e0000 */
[----:B0-----:R-:W-:-:S05]  /*1e80*/  FADD.FTZ R0, R0, R19 ;  /* 0x0000001300007221 */ /* 0x001fca0000010000 */
[----:B------:R-:W0:Y:S02]  /*1e90*/  SHFL.BFLY PT, R3, R0, 0x8, 0x1f ;  /* 0x0d001f0000037f89 */ /* 0x000e2400000e0000 */
        /* <DEDUP_REMOVED lines=8> */
.L_x_333:
[----:B0-234-:R-:W0:Y:S01]  /*1f20*/  SHFL.BFLY PT, R0, R19, 0x10, 0x1f ;  /* 0x0e001f0013007f89 */ /* 0x01de2200000e0000 */
[----:B------:R-:W2:Y:S01]  /*1f30*/  S2UR UR7, SR_CgaCtaId ;  /* 0x00000000000779c3 */ /* 0x000ea20000008800 */
[----:B------:R-:W-:Y:S01]  /*1f40*/  UMOV UR6, 0x400 ;  /* 0x0000040000067882 */ /* 0x000fe20000000000 */
[----:B-1----:R-:W-:Y:S01]  /*1f50*/  LOP3.LUT R16, R2, 0x1f, RZ, 0xc0, !PT ;  /* 0x0000001f02107812 */ /* 0x002fe200078ec0ff */
[----:B------:R-:W-:Y:S01]  /*1f60*/  UIADD3 UR6, UPT, UPT, UR6, 0x88, URZ ;  /* 0x0000008806067890 */ /* 0x000fe2000fffe0ff */
[----:B------:R-:W-:Y:S02]  /*1f70*/  I2FP.F32.U32 R17, UR10 ;  /* 0x0000000a00117c45 */ /* 0x000fe40008201000 */
[----:B------:R-:W-:Y:S01]  /*1f80*/  ISETP.NE.AND P0, PT, R16, RZ, PT ;  /* 0x000000ff1000720c */ /* 0x000fe20003f05270 */
[----:B0-----:R-:W-:Y:S01]  /*1f90*/  FADD.FTZ R0, R0, R19 ;  /* 0x0000001300007221 */ /* 0x001fe20000010000 */
[----:B--2---:R-:W-:-:S04]  /*1fa0*/  ULEA UR6, UR7, UR6, 0x18 ;  /* 0x0000000607067291 */ /* 0x004fc8000f8ec0ff */
[----:B------:R-:W0:Y:S02]  /*1fb0*/  SHFL.BFLY PT, R3, R0, 0x8, 0x1f ;  /* 0x0d001f0000037f89 */ /* 0x000e2400000e0000 */
[----:B------:R-:W-:Y:S01]  /*1fc0*/  LEA.HI R18, R2, UR6, RZ, 0x1d ;  /* 0x0000000602127c11 */ /* 0x000fe2000f8fe8ff */
[----:B0-----:R-:W-:Y:S01]  /*1fd0*/  FADD.FTZ R3, R0, R3 ;  /* 0x0000000300037221 */ /* 0x001fe20000010000 */
[----:B------:R-:W-:Y:S01]  /*1fe0*/  FMUL.FTZ R0, R17, 0.03125 ;  /* 0x3d00000011007820 */ /* 0x000fe20000410000 */
[----:B------:R-:W-:-:S03]  /*1ff0*/  I2FP.F32.U32 R17, R2 ;  /* 0x0000000200117245 */ /* 0x000fc60000201000 */
[----:B------:R-:W0:Y:S01]  /*2000*/  SHFL.BFLY PT, R4, R3, 0x4, 0x1f ;  /* 0x0c801f0003047f89 */ /* 0x000e2200000e0000 */
[----:B------:R-:W-:Y:S01]  /*2010*/  FSETP.GT.FTZ.AND P3, PT, R0, R17, PT ;  /* 0x000000110000720b */ /* 0x000fe20003f74000 */
[----:B------:R-:W-:Y:S02]  /*2020*/  IMAD.MOV.U32 R0, RZ, RZ, RZ ;  /* 0x000000ffff007224 */ /* 0x000fe400078e00ff */
[----:B0-----:R-:W-:Y:S01]  /*2030*/  FADD.FTZ R4, R3, R4 ;  /* 0x0000000403047221 */ /* 0x001fe20000010000 */
[----:B------:R-:W-:-:S04]  /*2040*/  IMAD.SHL.U32 R3, R2, 0x4, RZ ;  /* 0x0000000402037824 */ /* 0x000fc800078e00ff */
[----:B------:R-:W0:Y:S01]  /*2050*/  SHFL.BFLY PT, R15, R4, 0x2, 0x1f ;  /* 0x0c401f00040f7f89 */ /* 0x000e2200000e0000 */
[----:B------:R-:W-:Y:S01]  /*2060*/  LOP3.LUT R19, R3, 0x7c, RZ, 0xc0, !PT ;  /* 0x0000007c03137812 */ /* 0x000fe200078ec0ff */
        /* <DEDUP_REMOVED lines=16> */
.L_x_334:
        /* <DEDUP_REMOVED lines=14> */
[----:B------:R-:W2:Y:S01]  /*2250*/  LDCU UR12, c[0x0][0x3ac] ;  /* 0x00007580ff0c77ac */ /* 0x000ea20008000800 */
[----:B------:R-:W-:Y:S01]  /*2260*/  ISETP.GE.U32.AND P0, PT, R13, 0x3, PT ;  /* 0x000000030d00780c */ /* 0x000fe20003f06070 */
[----:B0-----:R-:W-:Y:S01]  /*2270*/  IMAD.MOV.U32 R3, RZ, RZ, RZ ;  /* 0x000000ffff037224 */ /* 0x001fe200078e00ff */
[----:B------:R-:W-:Y:S01]  /*2280*/  BSSY.RECONVERGENT B1, `(.L_x_337) ;  /* 0x0000134000017945 */ /* 0x000fe20003800200 */
[----:B------:R-:W-:Y:S01]  /*2290*/  UIADD3 UR13, UP0, UPT, UR14, UR8, URZ ;  /* 0x000000080e0d7290 */ /* 0x000fe2000ff1e0ff */
[----:B------:R-:W-:Y:S01]  /*22a0*/  CS2R R22, SRZ ;  /* 0x0000000000167805 */ /* 0x000fe2000001ff00 */
[----:B------:R-:W-:Y:S02]  /*22b0*/  IMAD.MOV.U32 R4, RZ, RZ, RZ ;  /* 0x000000ffff047224 */ /* 0x000fe400078e00ff */
[----:B------:R-:W-:Y:S01]  /*22c0*/  IMAD.MOV.U32 R20, RZ, RZ, RZ ;  /* 0x000000ffff147224 */ /* 0x000fe200078e00ff */
[----:B--2---:R-:W-:-:S02]  /*22d0*/  USHF.R.S32.HI UR12, URZ, 0x1f, UR12 ;  /* 0x0000001fff0c7899 */ /* 0x004fc4000801140c */
[----:B-1----:R-:W-:Y:S01]  /*22e0*/  ULEA UR6, UR7, UR6, 0x18 ;  /* 0x0000000607067291 */ /* 0x002fe2000f8ec0ff */
[----:B------:R-:W0:Y:S08]  /*22f0*/  LDCU UR7, c[0x0][0x3ac] ;  /* 0x00007580ff0777ac */ /* 0x000e300008000800 */
[----:B------:R-:W1:Y:S01]  /*2300*/  LDS R0, [UR6] ;  /* 0x00000006ff007984 */ /* 0x000e620008000800 */
[----:B------:R-:W-:-:S04]  /*2310*/  UIADD3.X UR6, UPT, UPT, UR5, UR11, URZ, UP0, !UPT ;  /* 0x0000000b05067290 */ /* 0x000fc800087fe4ff */
[----:B0-----:R-:W-:Y:S02]  /*2320*/  UIMAD UR6, UR6, UR7, URZ ;  /* 0x00000007060672a4 */ /* 0x001fe4000f8e02ff */
[----:B------:R-:W-:Y:S02]  /*2330*/  IMAD.U32 R15, RZ, RZ, UR7 ;  /* 0x00000007ff0f7e24 */ /* 0x000fe4000f8e00ff */
[----:B------:R-:W-:Y:S02]  /*2340*/  UIMAD UR6, UR12, UR13, UR6 ;  /* 0x0000000d0c0672a4 */ /* 0x000fe4000f8e0206 */
[----:B------:R-:W-:-:S04]  /*2350*/  IMAD.WIDE.U32 R2, R15, UR13, R2 ;  /* 0x0000000d0f027c25 */ /* 0x000fc8000f8e0002 */
        /* <DEDUP_REMOVED lines=20> */
.L_x_344:
[----:B------:R-:W-:-:S05]  /*24a0*/  IMAD.U32 R36, R31, 0x4, R1 ;  /* 0x000000041f247824 */ /* 0x000fca00078e0001 */
[----:B------:R-:W1:Y:S04]  /*24b0*/  LDL.64 R18, [R36] ;  /* 0x0000000024127983 */ /* 0x000e680000100a00 */
[----:B------:R-:W2:Y:S04]  /*24c0*/  LDL.64 R20, [R36+0x8] ;  /* 0x0000080024147983 */ /* 0x000ea80000100a00 */
[----:B------:R-:W3:Y:S04]  /*24d0*/  LDL.64 R14, [R36+0x10] ;  /* 0x00001000240e7983 */ /* 0x000ee80000100a00 */
[----:B------:R-:W4:Y:S01]  /*24e0*/  LDL.64 R16, [R36+0x18] ;  /* 0x0000180024107983 */ /* 0x000f220000100a00 */
[----:B------:R-:W-:-:S05]  /*24f0*/  IADD3 R23, P1, PT, R23, R2, RZ ;  /* 0x0000000217177210 */ /* 0x000fca0007f3e0ff */
[----:B------:R-:W-:Y:S01]  /*2500*/  IMAD.X R22, R22, 0x1, R33, P1 ;  /* 0x0000000116167824 */ /* 0x000fe200008e0621 */
[----:B------:R-:W-:-:S04]  /*2510*/  LEA R24, P1, R23, UR26, 0x1 ;  /* 0x0000001a17187c11 */ /* 0x000fc8000f8208ff */
[----:B------:R-:W-:Y:S02]  /*2520*/  LEA.HI.X R25, R23, UR27, R22, 0x1, P1 ;  /* 0x0000001b17197c11 */ /* 0x000fe400088f0c16 */
[----:B------:R-:W-:Y:S01]  /*2530*/  IADD3 R26, P1, PT, R24, UR23, RZ ;  /* 0x00000017181a7c10 */ /* 0x000fe2000ff3e0ff */
[----:B------:R-:W-:Y:S02]  /*2540*/  IMAD.U32 R35, RZ, RZ, UR10 ;  /* 0x0000000aff237e24 */ /* 0x000fe4000f8e00ff */
[C---:B-1----:R-:W-:Y:S01]  /*2550*/  FMUL.FTZ R18, R0.reuse, R18 ;  /* 0x0000001200127220 */ /* 0x042fe20000410000 */
[----:B------:R-:W-:-:S04]  /*2560*/  FMUL.FTZ R22, R0, R19 ;  /* 0x0000001300167220 */ /* 0x000fc80000410000 */
[----:B------:R-:W-:-:S04]  /*2570*/  F2FP.F16.F32.PACK_AB R18, RZ, R18 ;  /* 0x00000012ff12723e */ /* 0x000fc800000000ff */
[----:B------:R-:W-:Y:S02]  /*2580*/  PRMT R27, R18, 0x7610, R27 ;  /* 0x00007610121b7816 */ /* 0x000fe4000000001b */
[----:B------:R-:W5:Y:S01]  /*2590*/  LDL.64 R18, [R36+0x20] ;  /* 0x0000200024127983 */ /* 0x000f620000100a00 */
[C---:B--2---:R-:W-:Y:S01]  /*25a0*/  FMUL.FTZ R23, R0.reuse, R20 ;  /* 0x0000001400177220 */ /* 0x044fe20000410000 */
[----:B------:R-:W-:Y:S02]  /*25b0*/  F2FP.F16.F32.PACK_AB R20, RZ, R22 ;  /* 0x00000016ff14723e */ /* 0x000fe400000000ff */
[----:B------:R0:W-:Y:S01]  /*25c0*/  STG.E.U16 desc[UR16][R24.64], R27 ;  /* 0x0000001b18007986 */ /* 0x0001e2000c101510 */
[----:B------:R-:W-:Y:S01]  /*25d0*/  FMUL.FTZ R21, R0, R21 ;  /* 0x0000001500157220 */ /* 0x000fe20000410000 */
[----:B------:R-:W-:Y:S01]  /*25e0*/  PRMT R29, R20, 0x7610, R29 ;  /* 0x00007610141d7816 */ /* 0x000fe2000000001d */
[----:B------:R-:W-:Y:S01]  /*25f0*/  IMAD.U32 R20, RZ, RZ, UR10 ;  /* 0x0000000aff147e24 */ /* 0x000fe2000f8e00ff */
[----:B0-----:R-:W-:-:S02]  /*2600*/  IADD3.X R27, PT, PT, R25, UR25, RZ, P1, !PT ;  /* 0x00000019191b7c10 */ /* 0x001fc40008ffe4ff */
[----:B------:R-:W-:Y:S02]  /*2610*/  IADD3 R22, P1, PT, R26, UR23, RZ ;  /* 0x000000171a167c10 */ /* 0x000fe4000ff3e0ff */
[----:B------:R-:W-:Y:S01]  /*2620*/  F2FP.F16.F32.PACK_AB R25, RZ, R23 ;  /* 0x00000017ff19723e */ /* 0x000fe200000000ff */
[----:B------:R0:W-:Y:S01]  /*2630*/  STG.E.U16 desc[UR16][R26.64], R29 ;  /* 0x0000001d1a007986 */ /* 0x0001e2000c101510 */
[----:B------:R-:W-:Y:S02]  /*2640*/  IADD3.X R23, PT, PT, R27, UR25, RZ, P1, !PT ;  /* 0x000000191b177c10 */ /* 0x000fe40008ffe4ff */
[----:B------:R-:W-:-:S03]  /*2650*/  IADD3 R28, P1, PT, R22, UR23, RZ ;  /* 0x00000017161c7c10 */ /* 0x000fc6000ff3e0ff */
[----:B------:R1:W-:Y:S01]  /*2660*/  STG.E.U16 desc[UR16][R22.64], R25 ;  /* 0x0000001916007986 */ /* 0x0003e2000c101510 */
[----:B0-----:R-:W-:Y:S01]  /*2670*/  F2FP.F16.F32.PACK_AB R27, RZ, R21 ;  /* 0x00000015ff1b723e */ /* 0x001fe200000000ff */
[----:B------:R-:W-:Y:S01]  /*2680*/  IMAD.MOV.U32 R21, RZ, RZ, RZ ;  /* 0x000000ffff157224 */ /* 0x000fe200078e00ff */
[----:B------:R-:W-:Y:S02]  /*2690*/  IADD3.X R29, PT, PT, R23, UR25, RZ, P1, !PT ;  /* 0x00000019171d7c10 */ /* 0x000fe40008ffe4ff */
[----:B-1----:R-:W2:Y:S01]  /*26a0*/  LDL.64 R22, [R36+0x28] ;  /* 0x0000280024167983 */ /* 0x002ea20000100a00 */
[----:B------:R-:W-:-:S04]  /*26b0*/  IMAD.WIDE.U32 R24, R31, UR10, R20 ;  /* 0x0000000a1f187c25 */ /* 0x000fc8000f8e0014 */
[----:B------:R-:W-:Y:S01]  /*26c0*/  IMAD R34, R32, UR10, R25 ;  /* 0x0000000a20227c24 */ /* 0x000fe2000f8e0219 */
[----:B------:R-:W-:Y:S02]  /*26d0*/  IADD3 R35, P1, P2, R35, UR23, R24 ;  /* 0x0000001723237c10 */ /* 0x000fe4000fa3e018 */
[----:B------:R-:W2:Y:S04]  /*26e0*/  LDL.64 R24, [R36+0x30] ;  /* 0x0000300024187983 */ /* 0x000ea80000100a00 */
[----:B------:R0:W-:Y:S04]  /*26f0*/  STG.E.U16 desc[UR16][R28.64], R27 ;  /* 0x0000001b1c007986 */ /* 0x0001e8000c101510 */
[----:B0-----:R0:W2:Y:S01]  /*2700*/  LDL.64 R28, [R36+0x38] ;  /* 0x00003800241c7983 */ /* 0x0010a20000100a00 */
[----:B------:R-:W-:-:S02]  /*2710*/  IADD3.X R34, PT, PT, RZ, UR25, R34, P1, P2 ;  /* 0x00000019ff227c10 */ /* 0x000fc40008fe4422 */
[----:B------:R-:W-:Y:S01]  /*2720*/  IADD3 R35, P1, PT, R35, R2, RZ ;  /* 0x0000000223237210 */ /* 0x000fe20007f3e0ff */
[----:B---3--:R-:W-:-:S04]  /*2730*/  FMUL.FTZ R14, R0, R14 ;  /* 0x0000000e000e7220 */ /* 0x008fc80000410000 */
[----:B------:R-:W-:Y:S01]  /*2740*/  IMAD.X R34, R34, 0x1, R33, P1 ;  /* 0x0000000122227824 */ /* 0x000fe200008e0621 */
[C---:B------:R-:W-:Y:S02]  /*2750*/  LEA R26, P1, R35.reuse, UR26, 0x1 ;  /* 0x0000001a231a7c11 */ /* 0x040fe4000f8208ff */
[----:B------:R-:W-:Y:S01]  /*2760*/  F2FP.F16.F32.PACK_AB R14, RZ, R14 ;  /* 0x0000000eff0e723e */ /* 0x000fe200000000ff */
[----:B------:R-:W-:Y:S01]  /*2770*/  FMUL.FTZ R15, R0, R15 ;  /* 0x0000000f000f7220 */ /* 0x000fe20000410000 */
[----:B------:R-:W-:Y:S02]  /*2780*/  LEA.HI.X R27, R35, UR27, R34, 0x1, P1 ;  /* 0x0000001b231b7c11 */ /* 0x000fe400088f0c22 */
[----:B------:R-:W-:Y:S01]  /*2790*/  PRMT R35, R14, 0x7610, R35 ;  /* 0x000076100e237816 */ /* 0x000fe20000000023 */
[----:B----4-:R-:W-:Y:S01]  /*27a0*/  FMUL.FTZ R14, R0, R16 ;  /* 0x00000010000e7220 */ /* 0x010fe20000410000 */
[----:B------:R-:W-:Y:S02]  /*27b0*/  IADD3 R34, P1, PT, R26, UR23, RZ ;  /* 0x000000171a227c10 */ /* 0x000fe4000ff3e0ff */
[----:B------:R-:W-:Y:S01]  /*27c0*/  F2FP.F16.F32.PACK_AB R15, RZ, R15 ;  /* 0x0000000fff0f723e */ /* 0x000fe200000000ff */
[----:B------:R1:W-:Y:S01]  /*27d0*/  STG.E.U16 desc[UR16][R26.64], R35 ;  /* 0x000000231a007986 */ /* 0x0003e2000c101510 */
[----:B------:R-:W-:-:S04]  /*27e0*/  F2FP.F16.F32.PACK_AB R14, RZ, R14 ;  /* 0x0000000eff0e723e */ /* 0x000fc800000000ff */
[----:B0-----:R-:W-:Y:S02]  /*27f0*/  PRMT R36, R14, 0x7610, R36 ;  /* 0x000076100e247816 */ /* 0x001fe40000000024 */
[----:B-1----:R-:W-:Y:S02]  /*2800*/  IADD3.X R35, PT, PT, R27, UR25, RZ, P1, !PT ;  /* 0x000000191b237c10 */ /* 0x002fe40008ffe4ff */
[----:B------:R-:W-:Y:S02]  /*2810*/  IADD3 R16, P1, PT, R34, UR23, RZ ;  /* 0x0000001722107c10 */ /* 0x000fe4000ff3e0ff */
[----:B------:R-:W-:Y:S01]  /*2820*/  PRMT R27, R15, 0x7610, R27 ;  /* 0x000076100f1b7816 */ /* 0x000fe2000000001b */
[----:B------:R-:W-:Y:S01]  /*2830*/  FMUL.FTZ R15, R0, R17 ;  /* 0x00000011000f7220 */ /* 0x000fe20000410000 */
[----:B------:R-:W-:Y:S02]  /*2840*/  IADD3.X R17, PT, PT, R35, UR25, RZ, P1, !PT ;  /* 0x0000001923117c10 */ /* 0x000fe40008ffe4ff */
[----:B------:R-:W-:Y:S01]  /*2850*/  IADD3 R14, P1, PT, R16, UR23, RZ ;  /* 0x00000017100e7c10 */ /* 0x000fe2000ff3e0ff */
[----:B------:R0:W-:Y:S01]  /*2860*/  STG.E.U16 desc[UR16][R34.64], R27 ;  /* 0x0000001b22007986 */ /* 0x0001e2000c101510 */
[----:B------:R-:W-:-:S02]  /*2870*/  F2FP.F16.F32.PACK_AB R26, RZ, R15 ;  /* 0x0000000fff1a723e */ /* 0x000fc400000000ff */
[----:B------:R-:W-:Y:S01]  /*2880*/  IADD3.X R15, PT, PT, R17, UR25, RZ, P1, !PT ;  /* 0x00000019110f7c10 */ /* 0x000fe20008ffe4ff */
[----:B------:R1:W-:Y:S01]  /*2890*/  STG.E.U16 desc[UR16][R16.64], R36 ;  /* 0x0000002410007986 */ /* 0x0003e2000c101510 */
[C---:B------:R-:W-:Y:S02]  /*28a0*/  IADD3 R37, P3, PT, R31.reuse, 0x8, RZ ;  /* 0x000000081f257810 */ /* 0x040fe40007f7e0ff */
[----:B0-----:R-:W-:Y:S02]  /*28b0*/  IADD3 R27, P1, PT, R31, 0x4, RZ ;  /* 0x000000041f1b7810 */ /* 0x001fe40007f3e0ff */
[----:B-1----:R-:W-:-:S03]  /*28c0*/  PRMT R17, R26, 0x7610, R17 ;  /* 0x000076101a117816 */ /* 0x002fc60000000011 */
[----:B------:R-:W-:Y:S02]  /*28d0*/  IMAD.X R35, RZ, RZ, R32, P1 ;  /* 0x000000ffff237224 */ /* 0x000fe400008e0620 */
[----:B------:R-:W-:Y:S01]  /*28e0*/  IMAD.WIDE.U32 R26, R27, UR10, R20 ;  /* 0x0000000a1b1a7c25 */ /* 0x000fe2000f8e0014 */
[----:B------:R0:W-:Y:S03]  /*28f0*/  STG.E.U16 desc[UR16][R14.64], R17 ;  /* 0x000000110e007986 */ /* 0x0001e6000c101510 */
[----:B------:R-:W-:Y:S02]  /*2900*/  IMAD.U32 R36, RZ, RZ, UR10 ;  /* 0x0000000aff247e24 */ /* 0x000fe4000f8e00ff */
[----:B------:R-:W-:Y:S02]  /*2910*/  IMAD R34, R35, UR10, R27 ;  /* 0x0000000a23227c24 */ /* 0x000fe4000f8e021b */
[----:B------:R-:W-:Y:S01]  /*2920*/  IMAD.X R27, RZ, RZ, R32, P3 ;  /* 0x000000ffff1b7224 */ /* 0x000fe200018e0620 */
[----:B------:R-:W-:Y:S01]  /*2930*/  IADD3 R35, P1, P2, R36, UR23, R26 ;  /* 0x0000001724237c10 */ /* 0x000fe2000fa3e01a */
[----:B0-----:R-:W-:-:S04]  /*2940*/  IMAD.WIDE.U32 R16, R37, UR10, R20 ;  /* 0x0000000a25107c25 */ /* 0x001fc8000f8e0014 */
[----:B------:R-:W-:Y:S02]  /*2950*/  IMAD.U32 R37, RZ, RZ, UR10 ;  /* 0x0000000aff257e24 */ /* 0x000fe4000f8e00ff */
[----:B------:R-:W-:-:S03]  /*2960*/  IMAD R26, R27, UR10, R17 ;  /* 0x0000000a1b1a7c24 */ /* 0x000fc6000f8e0211 */
[----:B------:R-:W-:Y:S02]  /*2970*/  IADD3 R27, P3, P4, R37, UR23, R16 ;  /* 0x00000017251b7c10 */ /* 0x000fe4000fc7e010 */
[----:B------:R-:W-:Y:S02]  /*2980*/  IADD3.X R16, PT, PT, RZ, UR25, R34, P1, P2 ;  /* 0x00000019ff107c10 */ /* 0x000fe40008fe4422 */
[----:B------:R-:W-:-:S05]  /*2990*/  IADD3 R35, P1, PT, R35, R2, RZ ;  /* 0x0000000223237210 */ /* 0x000fca0007f3e0ff */
[----:B------:R-:W-:Y:S01]  /*29a0*/  IMAD.X R16, R16, 0x1, R33, P1 ;  /* 0x0000000110107824 */ /* 0x000fe200008e0621 */
[----:B------:R-:W-:-:S04]  /*29b0*/  LEA R14, P1, R35, UR26, 0x1 ;  /* 0x0000001a230e7c11 */ /* 0x000fc8000f8208ff */
[----:B------:R-:W-:Y:S02]  /*29c0*/  LEA.HI.X R15, R35, UR27, R16, 0x1, P1 ;  /* 0x0000001b230f7c11 */ /* 0x000fe400088f0c10 */
[----:B------:R-:W-:Y:S02]  /*29d0*/  IADD3 R16, P1, PT, R14, UR23, RZ ;  /* 0x000000170e107c10 */ /* 0x000fe4000ff3e0ff */
[----:B------:R-:W-:Y:S01]  /*29e0*/  IADD3.X R26, PT, PT, RZ, UR25, R26, P3, P4 ;  /* 0x00000019ff1a7c10 */ /* 0x000fe20009fe841a */
[----:B-----5:R-:W-:-:S05]  /*29f0*/  FMUL.FTZ R18, R0, R18 ;  /* 0x0000001200127220 */ /* 0x020fca0000410000 */
[----:B------:R-:W-:-:S04]  /*2a00*/  F2FP.F16.F32.PACK_AB R18, RZ, R18 ;  /* 0x00000012ff12723e */ /* 0x000fc800000000ff */
[----:B------:R-:W-:Y:S01]  /*2a10*/  PRMT R17, R18, 0x7610, R17 ;  /* 0x0000761012117816 */ /* 0x000fe20000000011 */
[----:B------:R-:W-:-:S04]  /*2a20*/  FMUL.FTZ R19, R0, R19 ;  /* 0x0000001300137220 */ /* 0x000fc80000410000 */
[----:B------:R0:W-:Y:S01]  /*2a30*/  STG.E.U16 desc[UR16][R14.64], R17 ;  /* 0x000000110e007986 */ /* 0x0001e2000c101510 */
[----:B------:R-:W-:Y:S02]  /*2a40*/  F2FP.F16.F32.PACK_AB R19, RZ, R19 ;  /* 0x00000013ff13723e */ /* 0x000fe400000000ff */
[----:B0-----:R-:W-:Y:S02]  /*2a50*/  IADD3.X R17, PT, PT, R15, UR25, RZ, P1, !PT ;  /* 0x000000190f117c10 */ /* 0x001fe40008ffe4ff */
[----:B------:R-:W-:-:S05]  /*2a60*/  IADD3 R27, P1, PT, R27, R2, RZ ;  /* 0x000000021b1b7210 */ /* 0x000fca0007f3e0ff */
[----:B------:R-:W-:Y:S01]  /*2a70*/  IMAD.X R34, R26, 0x1, R33, P1 ;  /* 0x000000011a227824 */ /* 0x000fe200008e0621 */
[C---:B------:R-:W-:Y:S01]  /*2a80*/  LEA R18, P1, R27.reuse, UR26, 0x1 ;  /* 0x0000001a1b127c11 */ /* 0x040fe2000f8208ff */
[----:B------:R0:W-:Y:S01]  /*2a90*/  STG.E.U16 desc[UR16][R16.64], R19 ;  /* 0x0000001310007986 */ /* 0x0001e2000c101510 */
[C---:B--2---:R-:W-:Y:S01]  /*2aa0*/  FMUL.FTZ R26, R0.reuse, R22 ;  /* 0x00000016001a7220 */ /* 0x044fe20000410000 */
[----:B------:R-:W-:Y:S01]  /*2ab0*/  FMUL.FTZ R15, R0, R23 ;  /* 0x00000017000f7220 */ /* 0x000fe20000410000 */
[----:B0-----:R-:W-:Y:S02]  /*2ac0*/  LEA.HI.X R19, R27, UR27, R34, 0x1, P1 ;  /* 0x0000001b1b137c11 */ /* 0x001fe400088f0c22 */
[----:B------:R-:W-:Y:S01]  /*2ad0*/  IADD3 R22, P1, PT, R16, UR23, RZ ;  /* 0x0000001710167c10 */ /* 0x000fe2000ff3e0ff */
[----:B------:R-:W-:Y:S01]  /*2ae0*/  FMUL.FTZ R24, R0, R24 ;  /* 0x0000001800187220 */ /* 0x000fe20000410000 */
[----:B------:R-:W-:Y:S02]  /*2af0*/  F2FP.F16.F32.PACK_AB R16, RZ, R15 ;  /* 0x0000000fff10723e */ /* 0x000fe400000000ff */
[----:B------:R-:W-:-:S02]  /*2b00*/  IADD3.X R23, PT, PT, R17, UR25, RZ, P1, !PT ;  /* 0x0000001911177c10 */ /* 0x000fc40008ffe4ff */
[----:B------:R-:W-:Y:S02]  /*2b10*/  IADD3 R14, P1, PT, R22, UR23, RZ ;  /* 0x00000017160e7c10 */ /* 0x000fe4000ff3e0ff */
[----:B------:R-:W-:Y:S01]  /*2b20*/  F2FP.F16.F32.PACK_AB R26, RZ, R26 ;  /* 0x0000001aff1a723e */ /* 0x000fe200000000ff */
[----:B------:R-:W-:Y:S01]  /*2b30*/  FMUL.FTZ R25, R0, R25 ;  /* 0x0000001900197220 */ /* 0x000fe20000410000 */
[----:B------:R-:W-:Y:S02]  /*2b40*/  IADD3.X R15, PT, PT, R23, UR25, RZ, P1, !PT ;  /* 0x00000019170f7c10 */ /* 0x000fe40008ffe4ff */
[----:B------:R-:W-:Y:S02]  /*2b50*/  PRMT R17, R16, 0x7610, R17 ;  /* 0x0000761010117816 */ /* 0x000fe40000000011 */
[----:B------:R-:W-:Y:S02]  /*2b60*/  F2FP.F16.F32.PACK_AB R24, RZ, R24 ;  /* 0x00000018ff18723e */ /* 0x000fe400000000ff */
[----:B------:R-:W-:Y:S01]  /*2b70*/  IADD3 R16, P1, PT, R18, UR23, RZ ;  /* 0x0000001712107c10 */ /* 0x000fe2000ff3e0ff */
[----:B------:R0:W-:Y:S01]  /*2b80*/  STG.E.U16 desc[UR16][R22.64], R26 ;  /* 0x0000001a16007986 */ /* 0x0001e2000c101510 */
[----:B------:R-:W-:-:S03]  /*2b90*/  F2FP.F16.F32.PACK_AB R25, RZ, R25 ;  /* 0x00000019ff19723e */ /* 0x000fc600000000ff */
[----:B------:R1:W-:Y:S01]  /*2ba0*/  STG.E.U16 desc[UR16][R14.64], R17 ;  /* 0x000000110e007986 */ /* 0x0003e2000c101510 */
[----:B------:R-:W-:Y:S01]  /*2bb0*/  FMUL.FTZ R28, R0, R28 ;  /* 0x0000001c001c7220 */ /* 0x000fe20000410000 */
[----:B0-----:R-:W-:Y:S02]  /*2bc0*/  PRMT R23, R24, 0x7610, R23 ;  /* 0x0000761018177816 */ /* 0x001fe40000000017 */
[----:B-1----:R-:W-:Y:S02]  /*2bd0*/  IADD3.X R17, PT, PT, R19, UR25, RZ, P1, !PT ;  /* 0x0000001913117c10 */ /* 0x002fe40008ffe4ff */
[----:B------:R-:W-:Y:S02]  /*2be0*/  IADD3 R24, P1, PT, R16, UR23, RZ ;  /* 0x0000001710187c10 */ /* 0x000fe4000ff3e0ff */
[----:B------:R-:W-:Y:S02]  /*2bf0*/  PRMT R15, R25, 0x7610, R15 ;  /* 0x00007610190f7816 */ /* 0x000fe4000000000f */
[----:B------:R-:W-:-:S02]  /*2c00*/  IADD3.X R25, PT, PT, R17, UR25, RZ, P1, !PT ;  /* 0x0000001911197c10 */ /* 0x000fc40008ffe4ff */
[----:B------:R-:W-:Y:S01]  /*2c10*/  IADD3 R14, P1, PT, R24, UR23, RZ ;  /* 0x00000017180e7c10 */ /* 0x000fe2000ff3e0ff */
[----:B------:R-:W-:Y:S01]  /*2c20*/  STG.E.U16 desc[UR16][R18.64], R23 ;  /* 0x0000001712007986 */ /* 0x000fe2000c101510 */
[----:B------:R-:W-:-:S03]  /*2c30*/  FMUL.FTZ R29, R0, R29 ;  /* 0x0000001d001d7220 */ /* 0x000fc60000410000 */
[----:B------:R0:W-:Y:S01]  /*2c40*/  STG.E.U16 desc[UR16][R16.64], R15 ;  /* 0x0000000f10007986 */ /* 0x0001e2000c101510 */
[----:B------:R-:W-:Y:S02]  /*2c50*/  F2FP.F16.F32.PACK_AB R28, RZ, R28 ;  /* 0x0000001cff1c723e */ /* 0x000fe400000000ff */
[----:B------:R-:W-:Y:S02]  /*2c60*/  F2FP.F16.F32.PACK_AB R29, RZ, R29 ;  /* 0x0000001dff1d723e */ /* 0x000fe400000000ff */
[----:B0-----:R-:W-:Y:S02]  /*2c70*/  IADD3.X R15, PT, PT, R25, UR25, RZ, P1, !PT ;  /* 0x00000019190f7c10 */ /* 0x001fe40008ffe4ff */
[C---:B------:R-:W-:Y:S02]  /*2c80*/  IADD3 R19, P1, PT, R31.reuse, 0xc, RZ ;  /* 0x0000000c1f137810 */ /* 0x040fe40007f3e0ff */
[----:B------:R-:W-:Y:S01]  /*2c90*/  IADD3 R31, P2, PT, R31, 0x10, RZ ;  /* 0x000000101f1f7810 */ /* 0x000fe20007f5e0ff */
[----:B------:R0:W-:Y:S02]  /*2ca0*/  STG.E.U16 desc[UR16][R24.64], R28 ;  /* 0x0000001c18007986 */ /* 0x0001e4000c101510 */
[----:B------:R-:W-:-:S02]  /*2cb0*/  IMAD.WIDE.U32 R20, R19, UR10, R20 ;  /* 0x0000000a13147c25 */ /* 0x000fc4000f8e0014 */
[----:B------:R0:W-:Y:S02]  /*2cc0*/  STG.E.U16 desc[UR16][R14.64], R29 ;  /* 0x0000001d0e007986 */ /* 0x0001e4000c101510 */
[--C-:B------:R-:W-:Y:S01]  /*2cd0*/  IMAD.X R19, RZ, RZ, R32.reuse, P1 ;  /* 0x000000ffff137224 */ /* 0x100fe200008e0620 */
[----:B------:R-:W-:Y:S01]  /*2ce0*/  ISETP.GE.U32.AND P1, PT, R31, R4, PT ;  /* 0x000000041f00720c */ /* 0x000fe20003f26070 */
[----:B------:R-:W-:-:S05]  /*2cf0*/  IMAD.X R32, RZ, RZ, R32, P2 ;  /* 0x000000ffff207224 */ /* 0x000fca00010e0620 */
[----:B------:R-:W-:Y:S01]  /*2d00*/  ISETP.GE.AND.EX P1, PT, R32, R30, PT, P1 ;  /* 0x0000001e2000720c */ /* 0x000fe20003f26310 */
[----:B------:R-:W-:-:S05]  /*2d10*/  IMAD.U32 R23, RZ, RZ, UR10 ;  /* 0x0000000aff177e24 */ /* 0x000fca000f8e00ff */
[----:B------:R-:W-:Y:S01]  /*2d20*/  IADD3 R23, P2, P3, R23, UR23, R20 ;  /* 0x0000001717177c10 */ /* 0x000fe2000fb5e014 */
[----:B------:R-:W-:-:S05]  /*2d30*/  IMAD R20, R19, UR10, R21 ;  /* 0x0000000a13147c24 */ /* 0x000fca000f8e0215 */
[----:B------:R-:W-:Y:S01]  /*2d40*/  IADD3.X R22, PT, PT, RZ, UR25, R20, P2, P3 ;  /* 0x00000019ff167c10 */ /* 0x000fe200097e6414 */
[----:B0-----:R-:W-:Y:S06]  /*2d50*/  @!P1 BRA `(.L_x_344) ;  /* 0xfffffff400d09947 */ /* 0x001fec000383ffff */
[----:B------:R-:W-:Y:S05]  /*2d60*/  BSYNC.RECONVERGENT B4 ;  /* 0x0000000000047941 */ /* 0x000fea0003800200 */
.L_x_343:
[----:B------:R-:W-:Y:S02]  /*2d70*/  IMAD.MOV.U32 R4, RZ, RZ, R6 ;  /* 0x000000ffff047224 */ /* 0x000fe400078e0006 */
[----:B------:R-:W-:-:S07]  /*2d80*/  IMAD.MOV.U32 R20, RZ, RZ, R5 ;  /* 0x000000ffff147224 */ /* 0x000fce00078e0005 */
.L_x_342:
[----:B------:R-:W-:Y:S05]  /*2d90*/  BSYNC.RECONVERGENT B3 ;  /* 0x0000000000037941 */ /* 0x000fea0003800200 */
.L_x_341:
[----:B------:R-:W-:Y:S01]  /*2da0*/  IADD3 R14, P2, PT, -R31, R6, RZ ;  /* 0x000000061f0e7210 */ /* 0x000fe20007f5e1ff */
[----:B------:R-:W-:Y:S03]  /*2db0*/  BSSY.RECONVERGENT B3, `(.L_x_345) ;  /* 0x000004f000037945 */ /* 0x000fe60003800200 */
[----:B------:R-:W-:Y:S01]  /*2dc0*/  ISETP.GT.U32.AND P1, PT, R14, 0x4, PT ;  /* 0x000000040e00780c */ /* 0x000fe20003f24070 */
[----:B------:R-:W-:-:S05]  /*2dd0*/  IMAD.X R14, R5, 0x1, ~R32, P2 ;  /* 0x00000001050e7824 */ /* 0x000fca00010e0e20 */
[----:B------:R-:W-:-:S13]  /*2de0*/  ISETP.GT.AND.EX P1, PT, R14, RZ, PT, P1 ;  /* 0x000000ff0e00720c */ /* 0x000fda0003f24310 */
[----:B------:R-:W-:Y:S05]  /*2df0*/  @!P1 BRA `(.L_x_346) ;  /* 0x0000000400289947 */ /* 0x000fea0003800000 */
[----:B------:R-:W-:Y:S01]  /*2e00*/  IMAD.U32 R28, R31, 0x4, R1 ;  /* 0x000000041f1c7824 */ /* 0x000fe200078e0001 */
[----:B------:R-:W0:Y:S04]  /*2e10*/  LDCU.64 UR6, c[0x0][0x380] ;  /* 0x00007000ff0677ac */ /* 0x000e280008000a00 */
[----:B------:R-:W1:Y:S04]  /*2e20*/  LDL.64 R14, [R28] ;  /* 0x000000001c0e7983 */ /* 0x000e680000100a00 */
[----:B------:R-:W2:Y:S04]  /*2e30*/  LDL.64 R16, [R28+0x8] ;  /* 0x000008001c107983 */ /* 0x000ea80000100a00 */
[----:B------:R-:W3:Y:S04]  /*2e40*/  LDL.64 R18, [R28+0x10] ;  /* 0x000010001c127983 */ /* 0x000ee80000100a00 */
[----:B------:R4:W5:Y:S01]  /*2e50*/  LDL.64 R20, [R28+0x18] ;  /* 0x000018001c147983 */ /* 0x0009620000100a00 */
[----:B------:R-:W-:Y:S01]  /*2e60*/  IMAD.U32 R24, RZ, RZ, UR10 ;  /* 0x0000000aff187e24 */ /* 0x000fe2000f8e00ff */
[----:B------:R-:W-:Y:S01]  /*2e70*/  IADD3 R23, P0, PT, R23, R2, RZ ;  /* 0x0000000217177210 */ /* 0x000fe20007f1e0ff */
[----:B------:R-:W-:-:S02]  /*2e80*/  IMAD.MOV.U32 R25, RZ, RZ, RZ ;  /* 0x000000ffff197224 */ /* 0x000fc400078e00ff */
[----:B------:R-:W-:Y:S02]  /*2e90*/  IMAD.U32 R29, RZ, RZ, UR10 ;  /* 0x0000000aff1d7e24 */ /* 0x000fe4000f8e00ff */
[----:B------:R-:W-:-:S04]  /*2ea0*/  IMAD.WIDE.U32 R26, R31, UR10, R24 ;  /* 0x0000000a1f1a7c25 */ /* 0x000fc8000f8e0018 */
[----:B------:R-:W-:Y:S01]  /*2eb0*/  IMAD R4, R32, UR10, R27 ;  /* 0x0000000a20047c24 */ /* 0x000fe2000f8e021b */
[----:B------:R-:W-:Y:S01]  /*2ec0*/  IADD3 R27, P1, P2, R29, UR23, R26 ;  /* 0x000000171d1b7c10 */ /* 0x000fe2000fa3e01a */
[----:B------:R-:W-:Y:S01]  /*2ed0*/  IMAD.X R30, R22, 0x1, R33, P0 ;  /* 0x00000001161e7824 */ /* 0x000fe200000e0621 */
[----:B0-----:R-:W-:Y:S02]  /*2ee0*/  LEA R22, P0, R23, UR6, 0x1 ;  /* 0x0000000617167c11 */ /* 0x001fe4000f8008ff */
        /* <DEDUP_REMOVED lines=9> */
[C---:B---3--:R-:W-:Y:S01]  /*2f80*/  FMUL.FTZ R30, R0.reuse, R18 ;  /* 0x00000012001e7220 */ /* 0x048fe20000410000 */
[----:B------:R-:W-:Y:S01]  /*2f90*/  PRMT R34, R15, 0x7610, R34 ;  /* 0x000076100f227816 */ /* 0x000fe20000000022 */
[C---:B------:R-:W-:Y:S01]  /*2fa0*/  FMUL.FTZ R19, R0.reuse, R19 ;  /* 0x0000001300137220 */ /* 0x040fe20000410000 */
[----:B----4-:R-:W-:Y:S01]  /*2fb0*/  F2FP.F16.F32.PACK_AB R28, RZ, R27 ;  /* 0x0000001bff1c723e */ /* 0x010fe200000000ff */
[----:B-----5:R-:W-:Y:S01]  /*2fc0*/  FMUL.FTZ R21, R0, R21 ;  /* 0x0000001500157220 */ /* 0x020fe20000410000 */
[----:B------:R-:W-:Y:S01]  /*2fd0*/  LEA.HI.X R15, R4, UR7, R29, 0x1, P1 ;  /* 0x00000007040f7c11 */ /* 0x000fe200088f0c1d */
[C---:B--2---:R-:W-:Y:S01]  /*2fe0*/  FMUL.FTZ R4, R0.reuse, R16 ;  /* 0x0000001000047220 */ /* 0x044fe20000410000 */
        /* <DEDUP_REMOVED lines=42> */
[----:B0-----:R-:W-:-:S09]  /*3290*/  IADD3.X R22, PT, PT, RZ, UR25, R22, P2, P3 ;  /* 0x00000019ff167c10 */ /* 0x001fd200097e6416 */
.L_x_346:
[----:B------:R-:W-:Y:S05]  /*32a0*/  BSYNC.RECONVERGENT B3 ;  /* 0x0000000000037941 */ /* 0x000fea0003800200 */
.L_x_345:
[----:B------:R-:W-:-:S04]  /*32b0*/  ISETP.NE.U32.AND P1, PT, R31, R6, PT ;  /* 0x000000061f00720c */ /* 0x000fc80003f25070 */
[----:B------:R-:W-:-:S13]  /*32c0*/  ISETP.NE.OR.EX P0, PT, R32, R5, P0, P1 ;  /* 0x000000052000720c */ /* 0x000fda0000705710 */
[----:B------:R-:W-:Y:S05]  /*32d0*/  @!P0 BREAK.RELIABLE B0 ;  /* 0x0000000000008942 */ /* 0x000fea0003800100 */
[----:B------:R-:W-:Y:S05]  /*32e0*/  @!P0 BRA `(.L_x_338) ;  /* 0x0000000000b48947 */ /* 0x000fea0003800000 */
.L_x_340:
[----:B------:R-:W-:Y:S05]  /*32f0*/  BSYNC.RELIABLE B0 ;  /* 0x0000000000007941 */ /* 0x000fea0003800100 */
.L_x_339:
[----:B------:R-:W-:Y:S01]  /*3300*/  BSSY.RECONVERGENT B0, `(.L_x_347) ;  /* 0x0000029000007945 */ /* 0x000fe20003800200 */
.L_x_348:
[----:B------:R-:W-:-:S05]  /*3310*/  IMAD.U32 R20, R31, 0x4, R1 ;  /* 0x000000041f147824 */ /* 0x000fca00078e0001 */
[----:B------:R-:W1:Y:S04]  /*3320*/  LDL.64 R16, [R20] ;  /* 0x0000000014107983 */ /* 0x000e680000100a00 */
[----:B------:R-:W2:Y:S01]  /*3330*/  LDL.64 R14, [R20+0x8] ;  /* 0x00000800140e7983 */ /* 0x000ea20000100a00 */
[----:B------:R-:W-:-:S05]  /*3340*/  IADD3 R23, P0, PT, R23, R2, RZ ;  /* 0x0000000217177210 */ /* 0x000fca0007f1e0ff */
[----:B------:R-:W-:Y:S02]  /*3350*/  IMAD.X R22, R22, 0x1, R33, P0 ;  /* 0x0000000116167824 */ /* 0x000fe400000e0621 */
[C---:B-1----:R-:W-:Y:S01]  /*3360*/  FMUL.FTZ R4, R0.reuse, R16 ;  /* 0x0000001000047220 */ /* 0x042fe20000410000 */
[C---:B------:R-:W-:Y:S01]  /*3370*/  LEA R16, P0, R23.reuse, UR28, 0x1 ;  /* 0x0000001c17107c11 */ /* 0x040fe2000f8008ff */
[C---:B------:R-:W-:Y:S01]  /*3380*/  FMUL.FTZ R19, R0.reuse, R17 ;  /* 0x0000001100137220 */ /* 0x040fe20000410000 */
[----:B--2---:R-:W-:Y:S02]  /*3390*/  FMUL.FTZ R21, R0, R15 ;  /* 0x0000000f00157220 */ /* 0x004fe40000410000 */
[----:B------:R-:W-:Y:S02]  /*33a0*/  F2FP.F16.F32.PACK_AB R4, RZ, R4 ;  /* 0x00000004ff04723e */ /* 0x000fe400000000ff */
[--C-:B------:R-:W-:Y:S02]  /*33b0*/  LEA.HI.X R17, R23, UR29, R22.reuse, 0x1, P0 ;  /* 0x0000001d17117c11 */ /* 0x100fe400080f0c16 */
[----:B------:R-:W-:-:S02]  /*33c0*/  PRMT R22, R4, 0x7610, R22 ;  /* 0x0000761004167816 */ /* 0x000fc40000000016 */
[----:B------:R-:W-:Y:S02]  /*33d0*/  F2FP.F16.F32.PACK_AB R4, RZ, R19 ;  /* 0x00000013ff04723e */ /* 0x000fe400000000ff */
[----:B------:R-:W-:Y:S01]  /*33e0*/  IADD3 R18, P0, PT, R16, UR23, RZ ;  /* 0x0000001710127c10 */ /* 0x000fe2000ff1e0ff */
[----:B------:R0:W-:Y:S01]  /*33f0*/  STG.E.U16 desc[UR16][R16.64], R22 ;  /* 0x0000001610007986 */ /* 0x0001e2000c101510 */
[----:B------:R-:W-:Y:S01]  /*3400*/  PRMT R23, R4, 0x7610, R23 ;  /* 0x0000761004177816 */ /* 0x000fe20000000017 */
[----:B------:R-:W-:Y:S01]  /*3410*/  FMUL.FTZ R4, R0, R14 ;  /* 0x0000000e00047220 */ /* 0x000fe20000410000 */
[----:B------:R-:W-:Y:S02]  /*3420*/  IADD3.X R19, PT, PT, R17, UR25, RZ, P0, !PT ;  /* 0x0000001911137c10 */ /* 0x000fe400087fe4ff */
[----:B------:R-:W-:Y:S02]  /*3430*/  IADD3 R14, P0, PT, R18, UR23, RZ ;  /* 0x00000017120e7c10 */ /* 0x000fe4000ff1e0ff */
[----:B------:R-:W-:Y:S01]  /*3440*/  F2FP.F16.F32.PACK_AB R4, RZ, R4 ;  /* 0x00000004ff04723e */ /* 0x000fe200000000ff */
[----:B------:R1:W-:Y:S01]  /*3450*/  STG.E.U16 desc[UR16][R18.64], R23 ;  /* 0x0000001712007986 */ /* 0x0003e2000c101510 */
[----:B------:R-:W-:-:S02]  /*3460*/  IADD3.X R15, PT, PT, R19, UR25, RZ, P0, !PT ;  /* 0x00000019130f7c10 */ /* 0x000fc400087fe4ff */
[----:B------:R-:W-:Y:S01]  /*3470*/  IADD3 R20, P0, PT, R14, UR23, RZ ;  /* 0x000000170e147c10 */ /* 0x000fe2000ff1e0ff */
[----:B0-----:R-:W-:Y:S01]  /*3480*/  IMAD.U32 R16, RZ, RZ, UR10 ;  /* 0x0000000aff107e24 */ /* 0x001fe2000f8e00ff */
[----:B------:R-:W-:Y:S01]  /*3490*/  F2FP.F16.F32.PACK_AB R17, RZ, R21 ;  /* 0x00000015ff11723e */ /* 0x000fe200000000ff */
[----:B------:R0:W-:Y:S01]  /*34a0*/  STG.E.U16 desc[UR16][R14.64], R4 ;  /* 0x000000040e007986 */ /* 0x0001e2000c101510 */
[----:B------:R-:W-:Y:S02]  /*34b0*/  IADD3.X R21, PT, PT, R15, UR25, RZ, P0, !PT ;  /* 0x000000190f157c10 */ /* 0x000fe400087fe4ff */
[----:B-1----:R-:W-:Y:S01]  /*34c0*/  PRMT R19, R17, 0x7610, R19 ;  /* 0x0000761011137816 */ /* 0x002fe20000000013 */
[----:B------:R-:W-:Y:S02]  /*34d0*/  IMAD.MOV.U32 R17, RZ, RZ, RZ ;  /* 0x000000ffff117224 */ /* 0x000fe400078e00ff */
[----:B------:R-:W-:Y:S02]  /*34e0*/  IMAD.U32 R23, RZ, RZ, UR10 ;  /* 0x0000000aff177e24 */ /* 0x000fe4000f8e00ff */
[C---:B------:R-:W-:Y:S01]  /*34f0*/  IMAD.WIDE.U32 R16, R31.reuse, UR10, R16 ;  /* 0x0000000a1f107c25 */ /* 0x040fe2000f8e0010 */
[----:B------:R-:W-:Y:S01]  /*3500*/  IADD3 R31, P0, PT, R31, 0x4, RZ ;  /* 0x000000041f1f7810 */ /* 0x000fe20007f1e0ff */
[----:B------:R0:W-:Y:S02]  /*3510*/  STG.E.U16 desc[UR16][R20.64], R19 ;  /* 0x0000001314007986 */ /* 0x0001e4000c101510 */
[----:B------:R-:W-:Y:S01]  /*3520*/  IMAD R22, R32, UR10, R17 ;  /* 0x0000000a20167c24 */ /* 0x000fe2000f8e0211 */
[----:B------:R-:W-:Y:S01]  /*3530*/  IADD3 R23, P1, P2, R23, UR23, R16 ;  /* 0x0000001717177c10 */ /* 0x000fe2000fa3e010 */
[----:B------:R-:W-:Y:S01]  /*3540*/  IMAD.X R32, RZ, RZ, R32, P0 ;  /* 0x000000ffff207224 */ /* 0x000fe200000e0620 */
[----:B------:R-:W-:-:S02]  /*3550*/  ISETP.NE.U32.AND P0, PT, R31, R6, PT ;  /* 0x000000061f00720c */ /* 0x000fc40003f05070 */
[----:B------:R-:W-:Y:S02]  /*3560*/  IADD3.X R22, PT, PT, RZ, UR25, R22, P1, P2 ;  /* 0x00000019ff167c10 */ /* 0x000fe40008fe4416 */
[----:B------:R-:W-:-:S13]  /*3570*/  ISETP.NE.AND.EX P0, PT, R32, R5, PT, P0 ;  /* 0x000000052000720c */ /* 0x000fda0003f05300 */
[----:B0-----:R-:W-:Y:S05]  /*3580*/  @P0 BRA `(.L_x_348) ;  /* 0xfffffffc00600947 */ /* 0x001fea000383ffff */
[----:B------:R-:W-:Y:S05]  /*3590*/  BSYNC.RECONVERGENT B0 ;  /* 0x0000000000007941 */ /* 0x000fea0003800200 */
.L_x_347:
[----:B------:R-:W-:Y:S02]  /*35a0*/  IMAD.MOV.U32 R4, RZ, RZ, R6 ;  /* 0x000000ffff047224 */ /* 0x000fe400078e0006 */
[----:B------:R-:W-:-:S07]  /*35b0*/  IMAD.MOV.U32 R20, RZ, RZ, R5 ;  /* 0x000000ffff147224 */ /* 0x000fce00078e0005 */
.L_x_338:
[----:B------:R-:W-:Y:S05]  /*35c0*/  BSYNC.RECONVERGENT B1 ;  /* 0x0000000000017941 */ /* 0x000fea0003800200 */
.L_x_337:
[----:B------:R-:W-:-:S04]  /*35d0*/  ISETP.NE.U32.AND P0, PT, R7, RZ, PT ;  /* 0x000000ff0700720c */ /* 0x000fc80003f05070 */
[----:B------:R-:W-:-:S13]  /*35e0*/  ISETP.NE.AND.EX P0, PT, RZ, RZ, PT, P0 ;  /* 0x000000ffff00720c */ /* 0x000fda0003f05300 */
[----:B------:R-:W-:Y:S05]  /*35f0*/  @!P0 BRA `(.L_x_336) ;  /* 0x0000000000808947 */ /* 0x000fea0003800000 */
[----:B------:R-:W-:Y:S01]  /*3600*/  IMAD.U32 R24, R4, 0x4, R1 ;  /* 0x0000000404187824 */ /* 0x000fe200078e0001 */
[----:B------:R-:W0:Y:S04]  /*3610*/  LDC.64 R14, c[0x0][0x380] ;  /* 0x0000e000ff0e7b82 */ /* 0x000e280000000a00 */
[----:B------:R-:W1:Y:S01]  /*3620*/  LDL.64 R16, [R24] ;  /* 0x0000000018107983 */ /* 0x000e620000100a00 */
[----:B------:R-:W-:-:S05]  /*3630*/  IADD3 R23, P0, PT, R23, R2, RZ ;  /* 0x0000000217177210 */ /* 0x000fca0007f1e0ff */
[----:B------:R-:W-:Y:S01]  /*3640*/  IMAD.X R22, R22, 0x1, R33, P0 ;  /* 0x0000000116167824 */ /* 0x000fe200000e0621 */
[----:B0-----:R-:W-:-:S04]  /*3650*/  LEA R18, P0, R23, R14, 0x1 ;  /* 0x0000000e17127211 */ /* 0x001fc800078008ff */
[----:B------:R-:W-:Y:S02]  /*3660*/  LEA.HI.X R19, R23, R15, R22, 0x1, P0 ;  /* 0x0000000f17137211 */ /* 0x000fe400000f0c16 */
[----:B------:R-:W-:Y:S02]  /*3670*/  ISETP.NE.U32.AND P0, PT, R7, 0x1, PT ;  /* 0x000000010700780c */ /* 0x000fe40003f05070 */
[----:B------:R-:W-:Y:S02]  /*3680*/  IADD3 R23, P1, PT, R4, 0x1, RZ ;  /* 0x0000000104177810 */ /* 0x000fe40007f3e0ff */
[----:B------:R-:W-:-:S03]  /*3690*/  ISETP.NE.AND.EX P0, PT, RZ, RZ, PT, P0 ;  /* 0x000000ffff00720c */ /* 0x000fc60003f05300 */
[----:B------:R-:W-:Y:S02]  /*36a0*/  IMAD.X R21, RZ, RZ, R20, P1 ;  /* 0x000000ffff157224 */ /* 0x000fe400008e0614 */
[----:B-1----:R-:W-:-:S05]  /*36b0*/  FMUL.FTZ R16, R0, R16 ;  /* 0x0000001000107220 */ /* 0x002fca0000410000 */
[----:B------:R-:W-:-:S05]  /*36c0*/  F2FP.F16.F32.PACK_AB R16, RZ, R16 ;  /* 0x00000010ff10723e */ /* 0x000fca00000000ff */
[----:B------:R2:W-:Y:S01]  /*36d0*/  STG.E.U16 desc[UR16][R18.64], R16 ;  /* 0x0000001012007986 */ /* 0x0005e2000c101510 */
[----:B------:R-:W-:Y:S05]  /*36e0*/  @!P0 BRA `(.L_x_336) ;  /* 0x0000000000448947 */ /* 0x000fea0003800000 */
[----:B------:R-:W-:-:S04]  /*36f0*/  ISETP.NE.U32.AND P0, PT, R7, 0x2, PT ;  /* 0x000000020700780c */ /* 0x000fc80003f05070 */
[----:B------:R-:W-:-:S13]  /*3700*/  ISETP.NE.AND.EX P0, PT, RZ, RZ, PT, P0 ;  /* 0x000000ffff00720c */ /* 0x000fda0003f05300 */
[----:B--2---:R-:W2:Y:S01]  /*3710*/  @P0 LDL R19, [R24+0x8] ;  /* 0x0000080018130983 */ /* 0x004ea20000100800 */
[----:B------:R-:W-:Y:S02]  /*3720*/  IMAD.MOV.U32 R32, RZ, RZ, R2 ;  /* 0x000000ffff207224 */ /* 0x000fe400078e0002 */
[----:B------:R-:W-:Y:S01]  /*3730*/  FMUL.FTZ R17, R0, R17 ;  /* 0x0000001100117220 */ /* 0x000fe20000410000 */
[----:B------:R-:W-:Y:S02]  /*3740*/  IMAD R21, R21, UR10, RZ ;  /* 0x0000000a15157c24 */ /* 0x000fe4000f8e02ff */
[----:B------:R-:W-:Y:S02]  /*3750*/  IMAD.WIDE.U32 R2, R23, UR10, R32 ;  /* 0x0000000a17027c25 */ /* 0x000fe4000f8e0020 */
[----:B------:R-:W-:Y:S02]  /*3760*/  F2FP.F16.F32.PACK_AB R17, RZ, R17 ;  /* 0x00000011ff11723e */ /* 0x000fe400000000ff */
[----:B------:R-:W-:Y:S01]  /*3770*/  IMAD.IADD R3, R3, 0x1, R21 ;  /* 0x0000000103037824 */ /* 0x000fe200078e0215 */
[----:B------:R-:W-:-:S04]  /*3780*/  LEA R14, P1, R2, R14, 0x1 ;  /* 0x0000000e020e7211 */ /* 0x000fc800078208ff */
[----:B------:R-:W-:Y:S02]  /*3790*/  LEA.HI.X R15, R2, R15, R3, 0x1, P1 ;  /* 0x0000000f020f7211 */ /* 0x000fe400008f0c03 */
[----:B------:R-:W-:-:S03]  /*37a0*/  @P0 IADD3 R2, P1, PT, R14, UR23, RZ ;  /* 0x000000170e020c10 */ /* 0x000fc6000ff3e0ff */
[----:B------:R3:W-:Y:S01]  /*37b0*/  STG.E.U16 desc[UR16][R14.64], R17 ;  /* 0x000000110e007986 */ /* 0x0007e2000c101510 */
[----:B------:R-:W-:Y:S01]  /*37c0*/  @P0 IADD3.X R3, PT, PT, R15, UR25, RZ, P1, !PT ;  /* 0x000000190f030c10 */ /* 0x000fe20008ffe4ff */
[----:B--2---:R-:W-:-:S05]  /*37d0*/  @P0 FMUL.FTZ R19, R0, R19 ;  /* 0x0000001300130220 */ /* 0x004fca0000410000 */
[----:B------:R-:W-:-:S05]  /*37e0*/  @P0 F2FP.F16.F32.PACK_AB R19, RZ, R19 ;  /* 0x00000013ff13023e */ /* 0x000fca00000000ff */
[----:B------:R3:W-:Y:S02]  /*37f0*/  @P0 STG.E.U16 desc[UR16][R2.64], R19 ;  /* 0x0000001302000986 */ /* 0x0007e4000c101510 */
.L_x_336:
[----:B------:R-:W-:Y:S05]  /*3800*/  BSYNC.RECONVERGENT B2 ;  /* 0x0000000000027941 */ /* 0x000fea0003800200 */
.L_x_335:
[----:B------:R-:W-:Y:S05]  /*3810*/  WARPSYNC.ALL ;  /* 0x0000000000007948 */ /* 0x000fea0003800000 */
[----:B------:R-:W4:Y:S01]  /*3820*/  LDCU UR6, c[0x0][0x3a8] ;  /* 0x00007500ff0677ac */ /* 0x000f220008000800 */
[----:B------:R-:W5:Y:S01]  /*3830*/  LDCU UR7, c[0x0][0x3a8] ;  /* 0x00007500ff0777ac */ /* 0x000f620008000800 */
[----:B------:R-:W-:-:S04]  /*3840*/  UIADD3 UR14, UP0, UPT, UR24, UR14, URZ ;  /* 0x0000000e180e7290 */ /* 0x000fc8000ff1e0ff */
[----:B------:R-:W-:Y:S02]  /*3850*/  UIADD3.X UR5, UPT, UPT, URZ, UR5, URZ, UP0, !UPT ;  /* 0x00000005ff057290 */ /* 0x000fe400087fe4ff */
[----:B----4-:R-:W-:Y:S02]  /*3860*/  USHF.R.S32.HI UR6, URZ, 0x1f, UR6 ;  /* 0x0000001fff067899 */ /* 0x010fe40008011406 */
[----:B-----5:R-:W-:-:S04]  /*3870*/  UISETP.GE.U32.AND UP0, UPT, UR14, UR7, UPT ;  /* 0x000000070e00728c */ /* 0x020fc8000bf06070 */
[----:B------:R-:W-:-:S09]  /*3880*/  UISETP.GE.AND.EX UP0, UPT, UR5, UR6, UPT, UP0 ;  /* 0x000000060500728c */ /* 0x000fd2000bf06300 */
[----:B------:R-:W-:Y:S05]  /*3890*/  BRA.U !UP0, `(.L_x_349) ;  /* 0xffffffcd08d07547 */ /* 0x000fea000b83ffff */
[----:B------:R-:W-:Y:S05]  /*38a0*/  EXIT ;  /* 0x000000000000794d */ /* 0x000fea0003800000 */
        .weak           $__internal_4_$__cuda_sm20_div_u64
        .type           $__internal_4_$__cuda_sm20_div_u64,@function
        .size           $__internal_4_$__cuda_sm20_div_u64,(.L_x_685 - $__internal_4_$__cuda_sm20_div_u64)
$__internal_4_$__cuda_sm20_div_u64:
        /* <DEDUP_REMOVED lines=32> */
[----:B------:R-:W-:Y:S02]  /*3ab0*/  IMAD.MOV.U32 R7, RZ, RZ, RZ ;  /* 0x000000ffff077224 */ /* 0x000fe400078e00ff */
        /* <DEDUP_REMOVED lines=9> */
[----:B------:R-:W-:Y:S02]  /*3b50*/  IADD3 R14, P0, PT, -R6, R3, RZ ;  /* 0x00000003060e7210 */ /* 0x000fe40007f1e1ff */
[----:B------:R-:W-:-:S03]  /*3b60*/  IADD3 R3, P2, PT, R8, 0x1, RZ ;  /* 0x0000000108037810 */ /* 0x000fc60007f5e0ff */
        /* <DEDUP_REMOVED lines=8> */
[----:B------:R-:W-:Y:S02]  /*3bf0*/  SEL R9, R6, R9, P0 ;  /* 0x0000000906097207 */ /* 0x000fe40000000000 */
[----:B------:R-:W-:Y:S02]  /*3c00*/  IADD3 R3, P2, PT, R8, 0x1, RZ ;  /* 0x0000000108037810 */ /* 0x000fe40007f5e0ff */
[----:B------:R-:W-:Y:S02]  /*3c10*/  SEL R7, R7, R10, P0 ;  /* 0x0000000a07077207 */ /* 0x000fe40000000000 */
[----:B------:R-:W-:Y:S01]  /*3c20*/  ISETP.GE.U32.AND P0, PT, R5, UR10, PT ;  /* 0x0000000a05007c0c */ /* 0x000fe2000bf06070 */
[----:B------:R-:W-:Y:S01]  /*3c30*/  IMAD.X R6, RZ, RZ, R9, P2 ;  /* 0x000000ffff067224 */ /* 0x000fe200010e0609 */
[----:B------:R-:W-:Y:S01]  /*3c40*/  ISETP.NE.U32.AND P1, PT, RZ, UR10, PT ;  /* 0x0000000aff007c0c */ /* 0x000fe2000bf25070 */
[----:B------:R-:W-:Y:S01]  /*3c50*/  IMAD.MOV.U32 R5, RZ, RZ, 0x0 ;  /* 0x00000000ff057424 */ /* 0x000fe200078e00ff */
[----:B------:R-:W-:-:S02]  /*3c60*/  ISETP.GE.U32.AND.EX P0, PT, R7, RZ, PT, P0 ;  /* 0x000000ff0700720c */ /* 0x000fc40003f06100 */
[----:B------:R-:W-:Y:S02]  /*3c70*/  ISETP.NE.AND.EX P1, PT, RZ, RZ, PT, P1 ;  /* 0x000000ffff00720c */ /* 0x000fe40003f25310 */
[----:B------:R-:W-:Y:S02]  /*3c80*/  SEL R3, R3, R8, P0 ;  /* 0x0000000803037207 */ /* 0x000fe40000000000 */
[----:B------:R-:W-:Y:S02]  /*3c90*/  SEL R6, R6, R9, P0 ;  /* 0x0000000906067207 */ /* 0x000fe40000000000 */
[----:B------:R-:W-:Y:S02]  /*3ca0*/  SEL R3, R3, 0xffffffff, P1 ;  /* 0xffffffff03037807 */ /* 0x000fe40000800000 */
[----:B------:R-:W-:Y:S01]  /*3cb0*/  SEL R6, R6, 0xffffffff, P1 ;  /* 0xffffffff06067807 */ /* 0x000fe20000800000 */
[----:B------:R-:W-:Y:S06]  /*3cc0*/  RET.REL.NODEC R4 `(_ZN17fastertransformer14softmax_kernelI6__halffLi2EEEvPT_PKT0_PKS2_S8_iiiif) ;  /* 0xffffffc004cc7950 */ /* 0x000fec0003c3ffff */
.L_x_350:
        /* <DEDUP_REMOVED lines=11> */
.L_x_685:


//--------------------- .text._ZN17fastertransformer14softmax_kernelI6__halffLi4EEEvPT_PKT0_PKS2_S8_iiiif --------------------------
	.section	.text._ZN17fastertransformer14softmax_kernelI6__halffLi4EEEvPT_PKT0_PKS2_S8_iiiif,"ax",@progbits
	.align	128
        .global         _ZN17fastertransformer14softmax_kernelI6__halffLi4EEEvPT_PKT0_PKS2_S8_iiiif
        .type           _ZN17fastertransformer14softmax_kernelI6__halffLi4EEEvPT_PKT0_PKS2_S8_iiiif,@function
        .size           _ZN17fastertransformer14softmax_kernelI6__halffLi4EEEvPT_PKT0_PKS2_S8_iiiif,(.L_x_686 - _ZN17fastertransformer14softmax_kernelI6__halffLi4EEEvPT_PKT0_PKS2_S8_iiiif)
        .other          _ZN17fastertransformer14softmax_kernelI6__halffLi4EEEvPT_PKT0_PKS2_S8_iiiif,@"STO_CUDA_ENTRY STV_DEFAULT"
_ZN17fastertransformer14softmax_kernelI6__halffLi4EEEvPT_PKT0_PKS2_S8_iiiif:
.text._ZN17fastertransformer14softmax_kernelI6__halffLi4EEEvPT_PKT0_PKS2_S8_iiiif:
        /* <DEDUP_REMOVED lines=27> */
[----:B--2---:R-:W-:Y:S02]  /*01b0*/  USHF.R.S32.HI UR20, URZ, 0x1f, UR10 ;  /* 0x0000001fff147899 */ /* 0x004fe4000801140a */
[----:B---3--:R-:W-:-:S02]  /*01c0*/  USHF.R.S32.HI UR7, URZ, 0x1f, UR9 ;  /* 0x0000001fff077899 */ /* 0x008fc40008011409 */
[----:B-1----:R-:W-:Y:S02]  /*01d0*/  UIMAD.WIDE.U32 UR4, UR15, UR9, UR4 ;  /* 0x000000090f0472a5 */ /* 0x002fe4000f8e0004 */
[----:B------:R-:W-:Y:S01]  /*01e0*/  UIMAD UR6, UR7, UR15, URZ ;  /* 0x0000000f070672a4 */ /* 0x000fe2000f8e02ff */
[----:B0-----:R-:W-:Y:S02]  /*01f0*/  IADD3 R4, P1, PT, R0, UR12, RZ ;  /* 0x0000000c00047c10 */ /* 0x001fe4000ff3e0ff */
[----:B------:R-:W-:Y:S01]  /*0200*/  @P2 R2UR UR7, R5 ;  /* 0x00000000050722ca */ /* 0x000fe200000e0000 */
[----:B------:R-:W-:Y:S01]  /*0210*/  UIADD3 UR6, UPT, UPT, UR5, UR6, URZ ;  /* 0x0000000605067290 */ /* 0x000fe2000fffe0ff */
[C---:B------:R-:W-:Y:S01]  /*0220*/  ISETP.GT.U32.AND P0, PT, R4.reuse, UR10, PT ;  /* 0x0000000a04007c0c */ /* 0x040fe2000bf04070 */
[----:B------:R-:W-:Y:S01]  /*0230*/  IMAD.X R6, RZ, RZ, RZ, P1 ;  /* 0x000000ffff067224 */ /* 0x000fe200008e06ff */
[----:B------:R-:W-:Y:S01]  /*0240*/  ISETP.GE.U32.AND P1, PT, R4, UR10, PT ;  /* 0x0000000a04007c0c */ /* 0x000fe2000bf26070 */
[----:B------:R-:W-:-:S02]  /*0250*/  USHF.R.S32.HI UR5, URZ, 0x1f, UR8 ;  /* 0x0000001fff057899 */ /* 0x000fc40008011408 */
[----:B------:R-:W-:Y:S01]  /*0260*/  UIMAD UR6, UR6, UR8, URZ ;  /* 0x00000008060672a4 */ /* 0x000fe2000f8e02ff */
[C---:B------:R-:W-:Y:S01]  /*0270*/  ISETP.GT.AND.EX P0, PT, R6.reuse, UR20, PT, P0 ;  /* 0x0000001406007c0c */ /* 0x040fe2000bf04300 */
[----:B------:R-:W-:Y:S01]  /*0280*/  UIMAD.WIDE.U32 UR8, UR4, UR8, URZ ;  /* 0x00000008040872a5 */ /* 0x000fe2000f8e00ff */
[----:B------:R-:W-:Y:S01]  /*0290*/  ISETP.GE.AND.EX P1, PT, R6, UR20, PT, P1 ;  /* 0x0000001406007c0c */ /* 0x000fe2000bf26310 */
[----:B------:R-:W-:Y:S01]  /*02a0*/  UIMAD UR6, UR5, UR4, UR6 ;  /* 0x00000004050672a4 */ /* 0x000fe2000f8e0206 */
[----:B------:R-:W-:Y:S02]  /*02b0*/  SEL R3, R4, UR10, P0 ;  /* 0x0000000a04037c07 */ /* 0x000fe40008000000 */
[----:B------:R-:W-:Y:S01]  /*02c0*/  SEL R24, RZ, 0x1, P1 ;  /* 0x00000001ff187807 */ /* 0x000fe20000800000 */
[----:B------:R-:W-:Y:S01]  /*02d0*/  UMOV UR4, URZ ;  /* 0x000000ff00047c82 */ /* 0x000fe20008000000 */
[----:B------:R-:W-:Y:S02]  /*02e0*/  UIADD3 UR13, UPT, UPT, UR9, UR6, URZ ;  /* 0x00000006090d7290 */ /* 0x000fe4000fffe0ff */
[----:B------:R-:W-:Y:S01]  /*02f0*/  IADD3 R2, P1, P3, R3, -R4, -R24 ;  /* 0x8000000403027210 */ /* 0x000fe20007b3e818 */
[----:B------:R-:W-:Y:S01]  /*0300*/  @UP0 UMOV UR4, UR7 ;  /* 0x0000000700040c82 */ /* 0x000fe20008000000 */
        /* <DEDUP_REMOVED lines=25> */
.L_x_352:
[----:B------:R-:W-:-:S07]  /*04a0*/  MOV R4, 0x4c0 ;  /* 0x000004c000047802 */ /* 0x000fce0000000f00 */
[----:B------:R-:W-:Y:S05]  /*04b0*/  CALL.REL.NOINC `($__internal_5_$__cuda_sm20_div_u64) ;  /* 0x0000003000c47944 */ /* 0x000fea0003c00000 */
.L_x_353:
[----:B------:R-:W-:Y:S05]  /*04c0*/  BSYNC.RECONVERGENT B0 ;  /* 0x0000000000007941 */ /* 0x000fea0003800200 */
.L_x_351:
[----:B------:R-:W0:Y:S01]  /*04d0*/  I2F.U32.RP R6, UR12 ;  /* 0x0000000c00067d06 */ /* 0x000e220008209000 */
[----:B------:R-:W1:Y:S01]  /*04e0*/  LDCU.64 UR10, c[0x0][0x3a8] ;  /* 0x00007500ff0a77ac */ /* 0x000e620008000a00 */
[----:B------:R-:W-:Y:S01]  /*04f0*/  IMAD.U32 R4, RZ, RZ, UR20 ;  /* 0x00000014ff047e24 */ /* 0x000fe2000f8e00ff */
[----:B------:R-:W-:Y:S01]  /*0500*/  ISETP.NE.U32.AND P2, PT, RZ, UR12, PT ;  /* 0x0000000cff007c0c */ /* 0x000fe2000bf45070 */
[----:B------:R-:W-:Y:S02]  /*0510*/  UIMAD UR17, UR5, UR15, URZ ;  /* 0x0000000f051172a4 */ /* 0x000fe4000f8e02ff */
[----:B------:R-:W-:Y:S02]  /*0520*/  USHF.L.U32 UR21, UR12, 0x2, URZ ;  /* 0x000000020c157899 */ /* 0x000fe400080006ff */
[----:B------:R-:W-:Y:S02]  /*0530*/  USHF.R.U32.HI UR22, URZ, 0x1e, UR12 ;  /* 0x0000001eff167899 */ /* 0x000fe4000801160c */
[----:B------:R-:W-:-:S02]  /*0540*/  USHF.L.U32 UR23, UR12, 0x3, URZ ;  /* 0x000000030c177899 */ /* 0x000fc400080006ff */
        /* <DEDUP_REMOVED lines=37> */
.L_x_384:
[----:B------:R-:W0:Y:S01]  /*07a0*/  S2R R17, SR_TID.X ;  /* 0x0000000000117919 */ /* 0x000e220000002100 */
[----:B------:R-:W0:Y:S01]  /*07b0*/  LDCU UR29, c[0x0][0x3ac] ;  /* 0x00007580ff1d77ac */ /* 0x000e220008000800 */
[----:B------:R-:W-:Y:S01]  /*07c0*/  BSSY.RECONVERGENT B0, `(.L_x_354) ;  /* 0x00000e6000007945 */ /* 0x000fe20003800200 */
[----:B--2-4-:R-:W-:Y:S01]  /*07d0*/  IMAD.MOV.U32 R27, RZ, RZ, -0x1f528714 ;  /* 0xe0ad78ecff1b7424 */ /* 0x014fe200078e00ff */
[----:B-1----:R-:W1:Y:S01]  /*07e0*/  LDCU UR28, c[0x0][0x3b0] ;  /* 0x00007600ff1c77ac */ /* 0x002e620008000800 */
[----:B------:R-:W2:Y:S01]  /*07f0*/  LDCU.64 UR30, c[0x0][0x398] ;  /* 0x00007300ff1e77ac */ /* 0x000ea20008000a00 */
[----:B0-----:R-:W-:-:S13]  /*0800*/  ISETP.GE.AND P2, PT, R17, UR29, PT ;  /* 0x0000001d11007c0c */ /* 0x001fda000bf46270 */
[----:B-123--:R-:W-:Y:S05]  /*0810*/  @P2 BRA `(.L_x_355) ;  /* 0x0000000c00802947 */ /* 0x00efea0003800000 */
        /* <DEDUP_REMOVED lines=12> */
[----:B------:R-:W-:Y:S01]  /*08e0*/  UIMAD UR7, UR20, UR15, UR7 ;  /* 0x0000000f140772a4 */ /* 0x000fe2000f8e0207 */
[----:B------:R-:W-:Y:S01]  /*08f0*/  CS2R R20, SRZ ;  /* 0x0000000000147805 */ /* 0x000fe2000001ff00 */
[----:B------:R-:W-:Y:S01]  /*0900*/  UIMAD UR6, UR20, UR14, UR6 ;  /* 0x0000000e140672a4 */ /* 0x000fe2000f8e0206 */
[----:B------:R-:W-:-:S02]  /*0910*/  IMAD.MOV.U32 R27, RZ, RZ, -0x1f528714 ;  /* 0xe0ad78ecff1b7424 */ /* 0x000fc400078e00ff */
[----:B------:R-:W-:Y:S02]  /*0920*/  IMAD.MOV.U32 R0, RZ, RZ, RZ ;  /* 0x000000ffff007224 */ /* 0x000fe400078e00ff */
[----:B------:R-:W-:Y:S02]  /*0930*/  VIADD R12, R3, UR7 ;  /* 0x00000007030c7c36 */ /* 0x000fe40008000000 */
[----:B------:R-:W-:Y:S01]  /*0940*/  VIADD R14, R9, UR6 ;  /* 0x00000006090e7c36 */ /* 0x000fe20008000000 */
        /* <DEDUP_REMOVED lines=14> */
[----:B------:R-:W-:Y:S02]  /*0a30*/  IMAD.MOV.U32 R0, RZ, RZ, R1 ;  /* 0x000000ffff007224 */ /* 0x000fe400078e0001 */
[----:B------:R-:W-:Y:S01]  /*0a40*/  IMAD.MOV.U32 R21, RZ, RZ, RZ ;  /* 0x000000ffff157224 */ /* 0x000fe200078e00ff */
[----:B0-----:R-:W-:Y:S01]  /*0a50*/  LEA R36, P1, R8, UR14, 0x1 ;  /* 0x0000000e08247c11 */ /* 0x001fe2000f8208ff */
[----:B------:R-:W-:Y:S01]  /*0a60*/  IMAD.X R16, RZ, RZ, R7, P3 ;  /* 0x000000ffff107224 */ /* 0x000fe200018e0607 */
[----:B-1----:R-:W-:Y:S02]  /*0a70*/  LEA R32, P0, R2, UR6, 0x2 ;  /* 0x0000000602207c11 */ /* 0x002fe4000f8010ff */
[----:B------:R-:W-:Y:S02]  /*0a80*/  LEA.HI.X R13, R8, UR15, R13, 0x1, P1 ;  /* 0x0000000f080d7c11 */ /* 0x000fe400088f0c0d */
[----:B------:R-:W-:-:S02]  /*0a90*/  LEA.HI.X R15, R2, UR7, R15, 0x2, P0 ;  /* 0x00000007020f7c11 */ /* 0x000fc400080f140f */
[----:B------:R-:W-:Y:S02]  /*0aa0*/  IADD3 R26, P1, PT, R26, -UR16, RZ ;  /* 0x800000101a1a7c10 */ /* 0x000fe4000ff3e0ff */
[----:B------:R-:W-:-:S03]  /*0ab0*/  IADD3 R20, P0, PT, R20, -UR16, RZ ;  /* 0x8000001014147c10 */ /* 0x000fc6000ff1e0ff */
[----:B------:R-:W-:Y:S01]  /*0ac0*/  IMAD.X R30, RZ, RZ, ~UR5, P1 ;  /* 0x80000005ff1e7e24 */ /* 0x000fe200088e06ff */
[----:B------:R-:W-:-:S09]  /*0ad0*/  IADD3.X R34, PT, PT, R34, ~UR5, RZ, P0, !PT ;  /* 0x8000000522227c10 */ /* 0x000fd200087fe4ff */
.L_x_359:
[----:B------:R-:W-:Y:S01]  /*0ae0*/  IADD3 R22, P0, PT, R17, -UR16, RZ ;  /* 0x8000001011167c10 */ /* 0x000fe2000ff1e0ff */
[----:B------:R-:W-:-:S03]  /*0af0*/  IMAD.MOV.U32 R37, RZ, RZ, R13 ;  /* 0x000000ffff257224 */ /* 0x000fc600078e000d */
[----:B------:R-:W-:Y:S02]  /*0b00*/  IADD3.X R23, PT, PT, R21, ~UR5, RZ, P0, !PT ;  /* 0x8000000515177c10 */ /* 0x000fe400087fe4ff */
[C---:B------:R-:W-:Y:S01]  /*0b10*/  IADD3 R10, P0, PT, R17.reuse, R26, RZ ;  /* 0x0000001a110a7210 */ /* 0x040fe20007f1e0ff */
[----:B------:R-:W-:Y:S01]  /*0b20*/  IMAD.U32 R35, RZ, RZ, UR12 ;  /* 0x0000000cff237e24 */ /* 0x000fe2000f8e00ff */
[----:B------:R-:W-:Y:S01]  /*0b30*/  IADD3 R8, P1, PT, R17, R20, RZ ;  /* 0x0000001411087210 */ /* 0x000fe20007f3e0ff */
[----:B------:R-:W-:Y:S01]  /*0b40*/  UMOV UR6, URZ ;  /* 0x000000ff00067c82 */ /* 0x000fe20008000000 */
[----:B------:R-:W-:Y:S01]  /*0b50*/  UIADD3 UR14, UP0, UPT, URZ, -UR16, URZ ;  /* 0x80000010ff0e7290 */ /* 0x000fe2000ff1e0ff */
[C---:B------:R-:W-:Y:S01]  /*0b60*/  IMAD.X R11, R21.reuse, 0x1, R30, P0 ;  /* 0x00000001150b7824 */ /* 0x040fe200000e061e */
[----:B------:R-:W-:Y:S01]  /*0b70*/  IADD3 R18, P0, PT, R36, UR25, RZ ;  /* 0x0000001924127c10 */ /* 0x000fe2000ff1e0ff */
[----:B------:R-:W2:Y:S01]  /*0b80*/  LDG.E.U16.CONSTANT R29, desc[UR18][R36.64] ;  /* 0x00000012241d7981 */ /* 0x000ea2000c1e9500 */
[----:B------:R0:W1:Y:S01]  /*0b90*/  I2F.S64 R3, R22 ;  /* 0x0000001600037312 */ /* 0x0000620000301400 */
[----:B------:R-:W-:Y:S01]  /*0ba0*/  IMAD.X R9, R21, 0x1, R34, P1 ;  /* 0x0000000115097824 */ /* 0x000fe200008e0622 */
[----:B------:R-:W-:-:S05]  /*0bb0*/  IADD3.X R19, PT, PT, R13, UR27, RZ, P0, !PT ;  /* 0x0000001b0d137c10 */ /* 0x000fca00087fe4ff */
[----:B------:R3:W4:Y:S01]  /*0bc0*/  LDG.E.U16.CONSTANT R31, desc[UR18][R18.64] ;  /* 0x00000012121f7981 */ /* 0x000722000c1e9500 */
[----:B------:R5:W-:Y:S01]  /*0bd0*/  I2F.S64 R2, R10 ;  /* 0x0000000a00027312 */ /* 0x000be20000301400 */
[----:B------:R-:W-:-:S07]  /*0be0*/  UIADD3.X UR15, UPT, UPT, URZ, ~UR5, URZ, UP0, !UPT ;  /* 0x80000005ff0f7290 */ /* 0x000fce00087fe4ff */
[----:B------:R1:W-:Y:S01]  /*0bf0*/  I2F.S64 R8, R8 ;  /* 0x0000000800087312 */ /* 0x0003e20000301400 */
[----:B---3--:R-:W-:Y:S02]  /*0c00*/  IMAD.MOV.U32 R18, RZ, RZ, R32 ;  /* 0x000000ffff127224 */ /* 0x008fe400078e0020 */
[----:B------:R-:W-:Y:S02]  /*0c10*/  IMAD.MOV.U32 R19, RZ, RZ, R15 ;  /* 0x000000ffff137224 */ /* 0x000fe400078e000f */
[----:B0-----:R-:W-:-:S03]  /*0c20*/  IMAD.WIDE.U32 R22, R35, 0xc, R18 ;  /* 0x0000000c23167825 */ /* 0x001fc600078e0012 */
[----:B------:R0:W3:Y:S01]  /*0c30*/  LDG.E R33, desc[UR18][R18.64] ;  /* 0x0000001212217981 */ /* 0x0000e2000c1e1900 */
[----:B------:R-:W-:Y:S02]  /*0c40*/  VIADD R23, R23, UR6 ;  /* 0x0000000617177c36 */ /* 0x000fe40008000000 */
[----:B-----5:R-:W-:-:S03]  /*0c50*/  IMAD.WIDE.U32 R10, R35, 0x6, R36 ;  /* 0x00000006230a7825 */ /* 0x020fc600078e0024 */
[----:B-1----:R1:W5:Y:S01]  /*0c60*/  LDG.E R9, desc[UR18][R22.64] ;  /* 0x0000001216097981 */ /* 0x002362000c1e1900 */
[----:B0-----:R-:W-:Y:S02]  /*0c70*/  IMAD.MOV.U32 R19, RZ, RZ, RZ ;  /* 0x000000ffff137224 */ /* 0x001fe400078e00ff */
[----:B-1----:R-:W-:Y:S01]  /*0c80*/  VIADD R23, R11, UR6 ;  /* 0x000000060b177c36 */ /* 0x002fe20008000000 */
[----:B------:R-:W-:Y:S01]  /*0c90*/  UIMAD.WIDE.U32 UR6, UR12, 0x3, UR14 ;  /* 0x000000030c0678a5 */ /* 0x000fe2000f8e000e */
[----:B------:R-:W-:-:S05]  /*0ca0*/  IMAD.MOV.U32 R22, RZ, RZ, R10 ;  /* 0x000000ffff167224 */ /* 0x000fca00078e000a */
[----:B------:R-:W-:Y:S01]  /*0cb0*/  IADD3 R18, P1, PT, R17, UR6, RZ ;  /* 0x0000000611127c10 */ /* 0x000fe2000ff3e0ff */
[----:B------:R0:W3:Y:S03]  /*0cc0*/  LDG.E.U16.CONSTANT R35, desc[UR18][R22.64] ;  /* 0x0000001216237981 */ /* 0x0000e6000c1e9500 */
[----:B------:R-:W-:Y:S02]  /*0cd0*/  IADD3.X R19, PT, PT, R21, UR7, R19, P1, !PT ;  /* 0x0000000715137c10 */ /* 0x000fe40008ffe413 */
[----:B0-----:R-:W-:-:S04]  /*0ce0*/  IADD3 R22, P1, PT, R36, UR21, RZ ;  /* 0x0000001524167c10 */ /* 0x001fc8000ff3e0ff */
[----:B------:R-:W-:Y:S02]  /*0cf0*/  IADD3.X R23, PT, PT, R13, UR22, RZ, P1, !PT ;  /* 0x000000160d177c10 */ /* 0x000fe40008ffe4ff */
[----:B------:R-:W-:-:S03]  /*0d00*/  IADD3 R10, P0, PT, R32, UR21, RZ ;  /* 0x00000015200a7c10 */ /* 0x000fc6000ff1e0ff */
[----:B------:R-:W5:Y:S01]  /*0d10*/  LDG.E.U16.CONSTANT R22, desc[UR18][R22.64] ;  /* 0x0000001216167981 */ /* 0x000f62000c1e9500 */
[----:B------:R0:W1:Y:S01]  /*0d20*/  I2F.S64 R37, R18 ;  /* 0x0000001200257312 */ /* 0x0000620000301400 */
[----:B------:R-:W-:-:S05]  /*0d30*/  IADD3.X R11, PT, PT, R15, UR22, RZ, P0, !PT ;  /* 0x000000160f0b7c10 */ /* 0x000fca00087fe4ff */
[----:B------:R1:W5:Y:S01]  /*0d40*/  LDG.E R10, desc[UR18][R10.64] ;  /* 0x000000120a0a7981 */ /* 0x000362000c1e1900 */
[----:B0-----:R-:W-:-:S04]  /*0d50*/  IADD3 R18, P1, PT, R32, UR23, RZ ;  /* 0x0000001720127c10 */ /* 0x001fc8000ff3e0ff */
[----:B------:R-:W-:-:S05]  /*0d60*/  IADD3.X R19, PT, PT, R15, UR24, RZ, P1, !PT ;  /* 0x000000180f137c10 */ /* 0x000fca0008ffe4ff */
[----:B------:R0:W5:Y:S01]  /*0d70*/  LDG.E R18, desc[UR18][R18.64] ;  /* 0x0000001212127981 */ /* 0x000162000c1e1900 */
[----:B------:R-:W-:Y:S01]  /*0d80*/  ISETP.NE.U32.AND P0, PT, RZ, UR30, PT ;  /* 0x0000001eff007c0c */ /* 0x000fe2000bf05070 */
[----:B------:R-:W-:Y:S01]  /*0d90*/  FFMA.FTZ R3, R3, UR4, RZ ;  /* 0x0000000403037c23 */ /* 0x000fe200080100ff */
[----:B-1----:R-:W-:Y:S01]  /*0da0*/  FFMA.FTZ R37, R37, UR4, RZ ;  /* 0x0000000425257c23 */ /* 0x002fe200080100ff */
[----:B------:R-:W-:Y:S01]  /*0db0*/  FFMA.FTZ R2, R2, UR4, RZ ;  /* 0x0000000402027c23 */ /* 0x000fe200080100ff */
[----:B------:R-:W-:Y:S01]  /*0dc0*/  FFMA.FTZ R8, R8, UR4, RZ ;  /* 0x0000000408087c23 */ /* 0x000fe200080100ff */
[----:B------:R-:W-:-:S04]  /*0dd0*/  ISETP.NE.AND.EX P0, PT, RZ, UR31, PT, P0 ;  /* 0x0000001fff007c0c */ /* 0x000fc8000bf05300 */
[----:B------:R-:W-:Y:S02]  /*0de0*/  FSEL R3, R3, RZ, P0 ;  /* 0x000000ff03037208 */ /* 0x000fe40000000000 */
[----:B------:R-:W-:Y:S02]  /*0df0*/  FSEL R11, R37, RZ, P0 ;  /* 0x000000ff250b7208 */ /* 0x000fe40000000000 */
[----:B------:R-:W-:Y:S02]  /*0e00*/  FSEL R2, R2, RZ, P0 ;  /* 0x000000ff02027208 */ /* 0x000fe40000000000 */
[----:B------:R-:W-:Y:S02]  /*0e10*/  FSEL R8, R8, RZ, P0 ;  /* 0x000000ff08087208 */ /* 0x000fe40000000000 */
[----:B------:R-:W-:-:S04]  /*0e20*/  IADD3 R25, P0, PT, R25, -0x4, RZ ;  /* 0xfffffffc19197810 */ /* 0x000fc80007f1e0ff */
[----:B------:R-:W-:Y:S02]  /*0e30*/  IADD3.X R16, PT, PT, R16, -0x1, RZ, P0, !PT ;  /* 0xffffffff10107810 */ /* 0x000fe400007fe4ff */
[----:B------:R-:W-:-:S04]  /*0e40*/  ISETP.NE.U32.AND P0, PT, R25, RZ, PT ;  /* 0x000000ff1900720c */ /* 0x000fc80003f05070 */
[----:B------:R-:W-:Y:S02]  /*0e50*/  ISETP.NE.AND.EX P0, PT, R16, RZ, PT, P0 ;  /* 0x000000ff1000720c */ /* 0x000fe40003f05300 */
[----:B------:R-:W-:Y:S02]  /*0e60*/  IADD3 R36, P1, PT, R36, UR23, RZ ;  /* 0x0000001724247c10 */ /* 0x000fe4000ff3e0ff */
[----:B------:R-:W-:Y:S02]  /*0e70*/  IADD3 R17, P4, PT, R17, UR21, RZ ;  /* 0x0000001511117c10 */ /* 0x000fe4000ff9e0ff */
[----:B------:R-:W-:Y:S02]  /*0e80*/  IADD3.X R13, PT, PT, R13, UR24, RZ, P1, !PT ;  /* 0x000000180d0d7c10 */ /* 0x000fe40008ffe4ff */
[----:B------:R-:W-:Y:S01]  /*0e90*/  IADD3.X R21, PT, PT, R21, UR22, RZ, P4, !PT ;  /* 0x0000001615157c10 */ /* 0x000fe2000a7fe4ff */
[----:B--2---:R-:W-:Y:S02]  /*0ea0*/  HADD2.F32 R29, -RZ, R29.H0_H0 ;  /* 0x2000001dff1d7230 */ /* 0x004fe40000004100 */
[----:B----4-:R-:W-:-:S03]  /*0eb0*/  HADD2.F32 R31, -RZ, R31.H0_H0 ;  /* 0x2000001fff1f7230 */ /* 0x010fc60000004100 */
[----:B------:R-:W-:Y:S02]  /*0ec0*/  FADD.FTZ R29, -R29, 1 ;  /* 0x3f8000001d1d7421 */ /* 0x000fe40000010100 */
[----:B------:R-:W-:Y:S02]  /*0ed0*/  FADD.FTZ R31, -R31, 1 ;  /* 0x3f8000001f1f7421 */ /* 0x000fe40000010100 */
[----:B------:R-:W-:Y:S02]  /*0ee0*/  FFMA.FTZ R3, R29, -10000, R3 ;  /* 0xc61c40001d037823 */ /* 0x000fe40000010003 */
[----:B------:R-:W-:Y:S01]  /*0ef0*/  FFMA.FTZ R31, R31, -10000, R2 ;  /* 0xc61c40001f1f7823 */ /* 0x000fe20000010002 */
[----:B------:R-:W-:Y:S02]  /*0f00*/  IMAD.U32 R2, RZ, RZ, UR12 ;  /* 0x0000000cff027e24 */ /* 0x000fe4000f8e00ff */
[----:B---3--:R-:W-:-:S05]  /*0f10*/  HADD2.F32 R35, -RZ, R35.H0_H0 ;  /* 0x20000023ff237230 */ /* 0x008fca0000004100 */
[----:B------:R-:W-:-:S04]  /*0f20*/  FADD.FTZ R35, -R35, 1 ;  /* 0x3f80000023237421 */ /* 0x000fc80000010100 */
[----:B------:R-:W-:Y:S01]  /*0f30*/  FFMA.FTZ R11, R35, -10000, R11 ;  /* 0xc61c4000230b7823 */ /* 0x000fe2000001000b */
[----:B-----5:R-:W-:-:S05]  /*0f40*/  HADD2.F32 R22, -RZ, R22.H0_H0 ;  /* 0x20000016ff167230 */ /* 0x020fca0000004100 */
[----:B0-----:R-:W-:Y:S01]  /*0f50*/  FADD.FTZ R19, -R22, 1 ;  /* 0x3f80000016137421 */ /* 0x001fe20000010100 */
[----:B------:R-:W-:Y:S01]  /*0f60*/  FFMA.FTZ R11, R9, UR28, R11 ;  /* 0x0000001c090b7c23 */ /* 0x000fe2000801000b */
[----:B------:R-:W-:Y:S02]  /*0f70*/  FFMA.FTZ R9, R10, UR28, R31 ;  /* 0x0000001c0a097c23 */ /* 0x000fe4000801001f */
[----:B------:R-:W-:Y:S01]  /*0f80*/  FFMA.FTZ R19, R19, -10000, R8 ;  /* 0xc61c400013137823 */ /* 0x000fe20000010008 */
[----:B------:R-:W-:Y:S01]  /*0f90*/  FFMA.FTZ R8, R33, UR28, R3 ;  /* 0x0000001c21087c23 */ /* 0x000fe20008010003 */
[----:B------:R-:W-:-:S04]  /*0fa0*/  IMAD.U32 R3, RZ, RZ, UR12 ;  /* 0x0000000cff037e24 */ /* 0x000fc8000f8e00ff */
[----:B------:R-:W-:Y:S02]  /*0fb0*/  FMNMX3.FTZ R27, R27, R8, R9, !PT ;  /* 0x000000081b1b7276 */ /* 0x000fe40007810009 */
[----:B------:R-:W-:Y:S01]  /*0fc0*/  LEA R32, P3, R3, R32, 0x4 ;  /* 0x0000002003207211 */ /* 0x000fe200078620ff */
[----:B------:R-:W-:-:S03]  /*0fd0*/  FFMA.FTZ R10, R18, UR28, R19 ;  /* 0x0000001c120a7c23 */ /* 0x000fc60008010013 */
[----:B------:R-:W-:Y:S02]  /*0fe0*/  LEA.HI.X R15, R2, R15, RZ, 0x4, P3 ;  /* 0x0000000f020f7211 */ /* 0x000fe400018f24ff */
[----:B------:R0:W-:Y:S01]  /*0ff0*/  STL.128 [R0], R8 ;  /* 0x0000000800007387 */ /* 0x0001e20000100c00 */
[----:B------:R-:W-:Y:S01]  /*1000*/  FMNMX3.FTZ R27, R27, R10, R11, !PT ;  /* 0x0000000a1b1b7276 */ /* 0x000fe2000781000b */
[----:B0-----:R-:W-:Y:S01]  /*1010*/  VIADD R0, R0, 0x10 ;  /* 0x0000001000007836 */ /* 0x001fe20000000000 */
[----:B------:R-:W-:Y:S06]  /*1020*/  @P0 BRA `(.L_x_359) ;  /* 0xfffffff800ac0947 */ /* 0x000fec000383ffff */
[----:B------:R-:W-:Y:S05]  /*1030*/  BSYNC.RECONVERGENT B2 ;  /* 0x0000000000027941 */ /* 0x000fea0003800200 */
.L_x_358:
[----:B------:R-:W-:-:S04]  /*1040*/  IADD3 R0, P0, PT, R24, 0x1, RZ ;  /* 0x0000000118007810 */ /* 0x000fc80007f1e0ff */
[----:B------:R-:W-:Y:S01]  /*1050*/  LOP3.LUT R0, R0, 0xfffffffc, RZ, 0xc0, !PT ;  /* 0xfffffffc00007812 */ /* 0x000fe200078ec0ff */
[----:B------:R-:W-:-:S08]  /*1060*/  IMAD.X R20, RZ, RZ, R7, P0 ;  /* 0x000000ffff147224 */ /* 0x000fd000000e0607 */
.L_x_357:
[----:B------:R-:W-:Y:S05]  /*1070*/  BSYNC.RECONVERGENT B1 ;  /* 0x0000000000017941 */ /* 0x000fea0003800200 */
.L_x_356:
[----:B------:R-:W-:-:S05]  /*1080*/  VIADD R25, R24, 0x1 ;  /* 0x0000000118197836 */ /* 0x000fca0000000000 */
[----:B------:R-:W-:-:S04]  /*1090*/  LOP3.LUT R25, R25, 0x3, RZ, 0xc0, !PT ;  /* 0x0000000319197812 */ /* 0x000fc800078ec0ff */
[----:B------:R-:W-:-:S04]  /*10a0*/  ISETP.NE.U32.AND P0, PT, R25, RZ, PT ;  /* 0x000000ff1900720c */ /* 0x000fc80003f05070 */
[----:B------:R-:W-:-:S13]  /*10b0*/  ISETP.NE.AND.EX P0, PT, RZ, RZ, PT, P0 ;  /* 0x000000ffff00720c */ /* 0x000fda0003f05300 */
[----:B------:R-:W-:Y:S05]  /*10c0*/  @!P0 BRA `(.L_x_355) ;  /* 0x0000000400548947 */ /* 0x000fea0003800000 */
[----:B------:R-:W0:Y:S01]  /*10d0*/  LDCU UR6, c[0x0][0x3ac] ;  /* 0x00007580ff0677ac */ /* 0x000e220008000800 */
[----:B------:R-:W1:Y:S01]  /*10e0*/  LDC.64 R8, c[0x0][0x390] ;  /* 0x0000e400ff087b82 */ /* 0x000e620000000a00 */
[----:B------:R-:W-:-:S07]  /*10f0*/  UIADD3 UR7, UPT, UPT, UR16, UR10, URZ ;  /* 0x0000000a10077290 */ /* 0x000fce000fffe0ff */
[----:B------:R-:W2:Y:S08]  /*1100*/  LDC.64 R10, c[0x0][0x388] ;  /* 0x0000e200ff0a7b82 */ /* 0x000eb00000000a00 */
[----:B------:R-:W3:Y:S01]  /*1110*/  LDC.64 R18, c[0x0][0x398] ;  /* 0x0000e600ff127b82 */ /* 0x000ee20000000a00 */
[----:B0-----:R-:W-:Y:S01]  /*1120*/  IMAD.U32 R16, RZ, RZ, UR6 ;  /* 0x00000006ff107e24 */ /* 0x001fe2000f8e00ff */
[----:B------:R-:W-:-:S03]  /*1130*/  UIADD3 UR6, UPT, UPT, UR16, UR8, URZ ;  /* 0x0000000810067290 */ /* 0x000fc6000fffe0ff */
[----:B------:R-:W-:-:S03]  /*1140*/  IMAD R26, R16, UR7, RZ ;  /* 0x00000007101a7c24 */ /* 0x000fc6000f8e02ff */
[----:B------:R-:W-:Y:S01]  /*1150*/  IMAD R16, R16, UR6, RZ ;  /* 0x0000000610107c24 */ /* 0x000fe2000f8e02ff */
[----:B------:R-:W0:Y:S01]  /*1160*/  LDC R13, c[0x0][0x3b0] ;  /* 0x0000ec00ff0d7b82 */ /* 0x000e220000000800 */
[----:B------:R-:W-:-:S05]  /*1170*/  IADD3 R2, P0, PT, R17, R26, RZ ;  /* 0x0000001a11027210 */ /* 0x000fca0007f1e0ff */
[----:B------:R-:W-:Y:S01]  /*1180*/  IMAD.X R3, R21, 0x1, R14, P0 ;  /* 0x0000000115037824 */ /* 0x000fe200000e060e */
[----:B-1----:R-:W-:-:S04]  /*1190*/  LEA R22, P0, R2, R8, 0x1 ;  /* 0x0000000802167211 */ /* 0x002fc800078008ff */
[----:B------:R-:W-:Y:S02]  /*11a0*/  LEA.HI.X R23, R2, R9, R3, 0x1, P0 ;  /* 0x0000000902177211 */ /* 0x000fe400000f0c03 */
[----:B------:R-:W-:-:S03]  /*11b0*/  IADD3 R2, P0, PT, R17, R16, RZ ;  /* 0x0000001011027210 */ /* 0x000fc60007f1e0ff */
[----:B------:R-:W4:Y:S02]  /*11c0*/  LDG.E.U16.CONSTANT R22, desc[UR18][R22.64] ;  /* 0x0000001216167981 */ /* 0x000f24000c1e9500 */
[----:B------:R-:W-:Y:S01]  /*11d0*/  IMAD.X R3, R21, 0x1, R12, P0 ;  /* 0x0000000115037824 */ /* 0x000fe200000e060c */
[----:B--2---:R-:W-:-:S04]  /*11e0*/  LEA R30, P0, R2, R10, 0x2 ;  /* 0x0000000a021e7211 */ /* 0x004fc800078010ff */
[----:B------:R-:W-:-:S05]  /*11f0*/  LEA.HI.X R31, R2, R11, R3, 0x2, P0 ;  /* 0x0000000b021f7211 */ /* 0x000fca00000f1403 */
[----:B------:R-:W0:Y:S01]  /*1200*/  LDG.E R30, desc[UR18][R30.64] ;  /* 0x000000121e1e7981 */ /* 0x000e22000c1e1900 */
[----:B------:R-:W-:Y:S02]  /*1210*/  IADD3 R2, P0, PT, R17, -UR16, RZ ;  /* 0x8000001011027c10 */ /* 0x000fe4000ff1e0ff */
[----:B------:R-:W-:Y:S02]  /*1220*/  ISETP.NE.U32.AND P1, PT, R25, 0x1, PT ;  /* 0x000000011900780c */ /* 0x000fe40003f25070 */
[----:B------:R-:W-:Y:S02]  /*1230*/  IADD3.X R3, PT, PT, R21, ~UR5, RZ, P0, !PT ;  /* 0x8000000515037c10 */ /* 0x000fe400087fe4ff */
[----:B---3--:R-:W-:Y:S02]  /*1240*/  ISETP.NE.U32.AND P0, PT, R18, RZ, PT ;  /* 0x000000ff1200720c */ /* 0x008fe40003f05070 */
[----:B------:R1:W2:Y:S01]  /*1250*/  I2F.S64 R2, R2 ;  /* 0x0000000200027312 */ /* 0x0002a20000301400 */
[----:B------:R-:W-:-:S02]  /*1260*/  ISETP.NE.AND.EX P1, PT, RZ, RZ, PT, P1 ;  /* 0x000000ffff00720c */ /* 0x000fc40003f25310 */
[----:B------:R-:W-:Y:S01]  /*1270*/  ISETP.NE.AND.EX P0, PT, R19, RZ, PT, P0 ;  /* 0x000000ff1300720c */ /* 0x000fe20003f05300 */
[----:B-1----:R-:W-:Y:S02]  /*1280*/  IMAD.MOV.U32 R3, RZ, RZ, RZ ;  /* 0x000000ffff037224 */ /* 0x002fe400078e00ff */
[----:B--2---:R-:W-:Y:S01]  /*1290*/  FFMA.FTZ R15, R2, UR4, RZ ;  /* 0x00000004020f7c23 */ /* 0x004fe200080100ff */
[----:B------:R-:W-:-:S04]  /*12a0*/  IMAD.U32 R2, RZ, RZ, UR12 ;  /* 0x0000000cff027e24 */ /* 0x000fc8000f8e00ff */
[----:B------:R-:W-:Y:S01]  /*12b0*/  FSEL R15, R15, RZ, P0 ;  /* 0x000000ff0f0f7208 */ /* 0x000fe20000000000 */
[----:B------:R-:W-:-:S04]  /*12c0*/  IMAD.WIDE.U32 R2, R0, UR12, R2 ;  /* 0x0000000c00027c25 */ /* 0x000fc8000f8e0002 */
[----:B----4-:R-:W-:-:S05]  /*12d0*/  HADD2.F32 R22, -RZ, R22.H0_H0 ;  /* 0x20000016ff167230 */ /* 0x010fca0000004100 */
[----:B------:R-:W-:-:S04]  /*12e0*/  FADD.FTZ R22, -R22, 1 ;  /* 0x3f80000016167421 */ /* 0x000fc80000010100 */
[----:B------:R-:W-:Y:S01]  /*12f0*/  FFMA.FTZ R17, R22, -10000, R15 ;  /* 0xc61c400016117823 */ /* 0x000fe2000001000f */
[----:B------:R-:W-:-:S03]  /*1300*/  IMAD.U32 R15, R0, 0x4, R1 ;  /* 0x00000004000f7824 */ /* 0x000fc600078e0001 */
[----:B0-----:R-:W-:-:S05]  /*1310*/  FFMA.FTZ R30, R30, R13, R17 ;  /* 0x0000000d1e1e7223 */ /* 0x001fca0000010011 */
[----:B------:R0:W-:Y:S01]  /*1320*/  STL [R15], R30 ;  /* 0x0000001e0f007387 */ /* 0x0001e20000100800 */
[----:B------:R-:W-:Y:S01]  /*1330*/  FMNMX.FTZ R27, R27, R30, !PT ;  /* 0x0000001e1b1b7209 */ /* 0x000fe20007810000 */
[----:B------:R-:W-:Y:S06]  /*1340*/  @!P1 BRA `(.L_x_355) ;  /* 0x0000000000b49947 */ /* 0x000fec0003800000 */
[----:B------:R-:W1:Y:S01]  /*1350*/  S2R R17, SR_TID.X ;  /* 0x0000000000117919 */ /* 0x000e620000002100 */
[----:B------:R-:W-:Y:S01]  /*1360*/  ISETP.NE.U32.AND P1, PT, R25, 0x2, PT ;  /* 0x000000021900780c */ /* 0x000fe20003f25070 */
[----:B------:R-:W-:-:S03]  /*1370*/  IMAD R3, R20, UR12, R3 ;  /* 0x0000000c14037c24 */ /* 0x000fc6000f8e0203 */
[----:B------:R-:W-:Y:S02]  /*1380*/  ISETP.NE.AND.EX P1, PT, RZ, RZ, PT, P1 ;  /* 0x000000ffff00720c */ /* 0x000fe40003f25310 */
[----:B-1----:R-:W-:-:S05]  /*1390*/  IADD3 R17, P3, PT, R17, R2, RZ ;  /* 0x0000000211117210 */ /* 0x002fca0007f7e0ff */
[----:B------:R-:W-:Y:S01]  /*13a0*/  IMAD.X R3, RZ, RZ, R3, P3 ;  /* 0x000000ffff037224 */ /* 0x000fe200018e0603 */
[----:B------:R-:W-:-:S05]  /*13b0*/  IADD3 R26, P3, PT, R17, R26, RZ ;  /* 0x0000001a111a7210 */ /* 0x000fca0007f7e0ff */
[----:B------:R-:W-:Y:S01]  /*13c0*/  IMAD.X R14, R3, 0x1, R14, P3 ;  /* 0x00000001030e7824 */ /* 0x000fe200018e060e */
[----:B------:R-:W-:-:S04]  /*13d0*/  LEA R8, P3, R26, R8, 0x1 ;  /* 0x000000081a087211 */ /* 0x000fc800078608ff */
[----:B------:R-:W-:Y:S02]  /*13e0*/  LEA.HI.X R9, R26, R9, R14, 0x1, P3 ;  /* 0x000000091a097211 */ /* 0x000fe400018f0c0e */
[----:B------:R-:W-:Y:S02]  /*13f0*/  @P1 IADD3 R18, P4, PT, R8, UR25, RZ ;  /* 0x0000001908121c10 */ /* 0x000fe4000ff9e0ff */
[----:B------:R-:W-:Y:S01]  /*1400*/  IADD3 R16, P3, PT, R17, R16, RZ ;  /* 0x0000001011107210 */ /* 0x000fe20007f7e0ff */
[----:B------:R1:W2:Y:S01]  /*1410*/  LDG.E.U16.CONSTANT R8, desc[UR18][R8.64] ;  /* 0x0000001208087981 */ /* 0x0002a2000c1e9500 */
[----:B------:R-:W-:-:S03]  /*1420*/  @P1 IADD3.X R19, PT, PT, R9, UR27, RZ, P4, !PT ;  /* 0x0000001b09131c10 */ /* 0x000fc6000a7fe4ff */
[----:B------:R-:W-:Y:S01]  /*1430*/  IMAD.X R12, R3, 0x1, R12, P3 ;  /* 0x00000001030c7824 */ /* 0x000fe200018e060c */
[C---:B------:R-:W-:Y:S01]  /*1440*/  LEA R10, P3, R16.reuse, R10, 0x2 ;  /* 0x0000000a100a7211 */ /* 0x040fe200078610ff */
[----:B------:R-:W3:Y:S03]  /*1450*/  @P1 LDG.E.U16.CONSTANT R18, desc[UR18][R18.64] ;  /* 0x0000001212121981 */ /* 0x000ee6000c1e9500 */
[----:B------:R-:W-:Y:S02]  /*1460*/  LEA.HI.X R11, R16, R11, R12, 0x2, P3 ;  /* 0x0000000b100b7211 */ /* 0x000fe400018f140c */
[----:B------:R-:W-:-:S03]  /*1470*/  @P1 IADD3 R22, P3, PT, R10, UR21, RZ ;  /* 0x000000150a161c10 */ /* 0x000fc6000ff7e0ff */
[----:B------:R4:W5:Y:S01]  /*1480*/  LDG.E R10, desc[UR18][R10.64] ;  /* 0x000000120a0a7981 */ /* 0x000962000c1e1900 */
[----:B------:R-:W-:-:S05]  /*1490*/  @P1 IADD3.X R23, PT, PT, R11, UR22, RZ, P3, !PT ;  /* 0x000000160b171c10 */ /* 0x000fca0009ffe4ff */
        /* <DEDUP_REMOVED lines=11> */
[----:B----4-:R-:W-:Y:S01]  /*1550*/  @P1 FSEL R11, R9, RZ, P0 ;  /* 0x000000ff090b1208 */ /* 0x010fe20000000000 */
[----:B--2---:R-:W-:Y:S02]  /*1560*/  HADD2.F32 R8, -RZ, R8.H0_H0 ;  /* 0x20000008ff087230 */ /* 0x004fe40000004100 */
[----:B---3--:R-:W-:-:S03]  /*1570*/  @P1 HADD2.F32 R18, -RZ, R18.H0_H0 ;  /* 0x20000012ff121230 */ /* 0x008fc60000004100 */
[----:B------:R-:W-:Y:S02]  /*1580*/  FADD.FTZ R9, -R8, 1 ;  /* 0x3f80000008097421 */ /* 0x000fe40000010100 */
[----:B------:R-:W-:Y:S02]  /*1590*/  @P1 FADD.FTZ R18, -R18, 1 ;  /* 0x3f80000012121421 */ /* 0x000fe40000010100 */
[----:B------:R-:W-:Y:S02]  /*15a0*/  FFMA.FTZ R9, R9, -10000, R0 ;  /* 0xc61c400009097823 */ /* 0x000fe40000010000 */
[----:B------:R-:W-:Y:S02]  /*15b0*/  @P1 FFMA.FTZ R11, R18, -10000, R11 ;  /* 0xc61c4000120b1823 */ /* 0x000fe4000001000b */
[-C--:B-----5:R-:W-:Y:S02]  /*15c0*/  FFMA.FTZ R10, R10, R13.reuse, R9 ;  /* 0x0000000d0a0a7223 */ /* 0x0a0fe40000010009 */
[----:B------:R-:W-:-:S03]  /*15d0*/  @P1 FFMA.FTZ R22, R22, R13, R11 ;  /* 0x0000000d16161223 */ /* 0x000fc6000001000b */
[----:B------:R1:W-:Y:S04]  /*15e0*/  STL [R15+0x4], R10 ;  /* 0x0000040a0f007387 */ /* 0x0003e80000100800 */
[----:B------:R1:W-:Y:S01]  /*15f0*/  @P1 STL [R15+0x8], R22 ;  /* 0x000008160f001387 */ /* 0x0003e20000100800 */
[----:B------:R-:W-:-:S04]  /*1600*/  FMNMX.FTZ R27, R27, R10, !PT ;  /* 0x0000000a1b1b7209 */ /* 0x000fc80007810000 */
[----:B------:R-:W-:-:S07]  /*1610*/  @P1 FMNMX.FTZ R27, R27, R22, !PT ;  /* 0x000000161b1b1209 */ /* 0x000fce0007810000 */
.L_x_355:
[----:B------:R-:W-:Y:S05]  /*1620*/  BSYNC.RECONVERGENT B0 ;  /* 0x0000000000007941 */ /* 0x000fea0003800200 */
.L_x_354:
[----:B------:R-:W2:Y:S01]  /*1630*/  S2R R2, SR_TID.X ;  /* 0x0000000000027919 */ /* 0x000ea20000002100 */
[----:B------:R-:W-:Y:S02]  /*1640*/  UISETP.GT.U32.AND UP0, UPT, UR12, 0x20, UPT ;  /* 0x000000200c00788c */ /* 0x000fe4000bf04070 */
[----:B------:R-:W-:Y:S02]  /*1650*/  I2FP.F32.U32 R3, UR12 ;  /* 0x0000000c00037c45 */ /* 0x000fe40008201000 */
[----:B--2---:R-:W-:Y:S02]  /*1660*/  I2FP.F32.U32 R12, R2 ;  /* 0x00000002000c7245 */ /* 0x004fe40000201000 */
[----:B------:R-:W-:-:S03]  /*1670*/  LOP3.LUT R14, R2, 0x1f, RZ, 0xc0, !PT ;  /* 0x0000001f020e7812 */ /* 0x000fc600078ec0ff */
        /* <DEDUP_REMOVED lines=9> */
[----:B-1----:R-:W1:Y:S02]  /*1710*/  SHFL.BFLY PT, R10, R11, 0x1, 0x1f ;  /* 0x0c201f000b0a7f89 */ /* 0x002e6400000e0000 */
[----:B-1----:R-:W-:Y:S01]  /*1720*/  FMNMX.FTZ R10, R11, R10, !PT ;  /* 0x0000000a0b0a7209 */ /* 0x002fe20007810000 */
[----:B------:R-:W-:Y:S06]  /*1730*/  BRA `(.L_x_361) ;  /* 0x0000000000887947 */ /* 0x000fec0003800000 */
.L_x_360:
[----:B------:R-:W2:Y:S01]  /*1740*/  SHFL.BFLY PT, R0, R27, 0x10, 0x1f ;  /* 0x0e001f001b007f89 */ /* 0x000ea200000e0000 */
[----:B------:R-:W3:Y:S01]  /*1750*/  S2UR UR7, SR_CgaCtaId ;  /* 0x00000000000779c3 */ /* 0x000ee20000008800 */
[----:B------:R-:W-:Y:S01]  /*1760*/  UMOV UR6, 0x400 ;  /* 0x0000040000067882 */ /* 0x000fe20000000000 */
[----:B------:R-:W-:Y:S01]  /*1770*/  ISETP.NE.AND P0, PT, R14, RZ, PT ;  /* 0x000000ff0e00720c */ /* 0x000fe20003f05270 */
[----:B------:R-:W-:Y:S01]  /*1780*/  UIADD3 UR6, UPT, UPT, UR6, 0x8, URZ ;  /* 0x0000000806067890 */ /* 0x000fe2000fffe0ff */
[----:B------:R-:W-:-:S05]  /*1790*/  FMUL.FTZ R13, R3, 0.03125 ;  /* 0x3d000000030d7820 */ /* 0x000fca0000410000 */
[----:B------:R-:W-:Y:S02]  /*17a0*/  FSETP.GT.FTZ.AND P1, PT, R13, R12, PT ;  /* 0x0000000c0d00720b */ /* 0x000fe40003f34000 */
[----:B--2---:R-:W-:Y:S01]  /*17b0*/  FMNMX.FTZ R0, R0, R27, !PT ;  /* 0x0000001b00007209 */ /* 0x004fe20007810000 */
[----:B---3--:R-:W-:-:S04]  /*17c0*/  ULEA UR6, UR7, UR6, 0x18 ;  /* 0x0000000607067291 */ /* 0x008fc8000f8ec0ff */
[----:B------:R-:W2:Y:S02]  /*17d0*/  SHFL.BFLY PT, R9, R0, 0x8, 0x1f ;  /* 0x0d001f0000097f89 */ /* 0x000ea400000e0000 */
[----:B------:R-:W-:Y:S02]  /*17e0*/  LEA.HI R18, R2, UR6, RZ, 0x1d ;  /* 0x0000000602127c11 */ /* 0x000fe4000f8fe8ff */
[----:B--2---:R-:W-:Y:S01]  /*17f0*/  FMNMX.FTZ R9, R0, R9, !PT ;  /* 0x0000000900097209 */ /* 0x004fe20007810000 */
[----:B------:R-:W-:-:S04]  /*1800*/  IMAD.MOV.U32 R0, RZ, RZ, -0x1f528714 ;  /* 0xe0ad78ecff007424 */ /* 0x000fc800078e00ff */
[----:B------:R-:W2:Y:S02]  /*1810*/  SHFL.BFLY PT, R8, R9, 0x4, 0x1f ;  /* 0x0c801f0009087f89 */ /* 0x000ea400000e0000 */
[----:B--2---:R-:W-:Y:S01]  /*1820*/  FMNMX.FTZ R8, R9, R8, !PT ;  /* 0x0000000809087209 */ /* 0x004fe20007810000 */
[----:B------:R-:W-:-:S04]  /*1830*/  IMAD.SHL.U32 R9, R2, 0x4, RZ ;  /* 0x0000000402097824 */ /* 0x000fc800078e00ff */
[----:B------:R-:W2:Y:S01]  /*1840*/  SHFL.BFLY PT, R11, R8, 0x2, 0x1f ;  /* 0x0c401f00080b7f89 */ /* 0x000ea200000e0000 */
[----:B------:R-:W-:Y:S02]  /*1850*/  LOP3.LUT R16, R9, 0x7c, RZ, 0xc0, !PT ;  /* 0x0000007c09107812 */ /* 0x000fe400078ec0ff */
[----:B--2---:R-:W-:-:S05]  /*1860*/  FMNMX.FTZ R11, R8, R11, !PT ;  /* 0x0000000b080b7209 */ /* 0x004fca0007810000 */
[----:B-1----:R-:W0:Y:S02]  /*1870*/  SHFL.BFLY PT, R10, R11, 0x1, 0x1f ;  /* 0x0c201f000b0a7f89 */ /* 0x002e2400000e0000 */
        /* <DEDUP_REMOVED lines=14> */
.L_x_361:
[----:B------:R-:W-:Y:S01]  /*1960*/  ISETP.NE.AND P1, PT, R2, RZ, PT ;  /* 0x000000ff0200720c */ /* 0x000fe20003f25270 */
[----:B------:R-:W-:Y:S01]  /*1970*/  BSSY.RECONVERGENT B0, `(.L_x_362) ;  /* 0x000004c000007945 */ /* 0x000fe20003800200 */
[----:B0-----:R-:W-:-:S11]  /*1980*/  IMAD.MOV.U32 R15, RZ, RZ, RZ ;  /* 0x000000ffff0f7224 */ /* 0x001fd600078e00ff */
        /* <DEDUP_REMOVED lines=11> */
[----:B------:R-:W-:Y:S01]  /*1a40*/  IMAD.MOV.U32 R0, RZ, RZ, RZ ;  /* 0x000000ffff007224 */ /* 0x000fe200078e00ff */
[----:B-1----:R-:W-:-:S09]  /*1a50*/  ULEA UR6, UR7, UR6, 0x18 ;  /* 0x0000000607067291 */ /* 0x002fd2000f8ec0ff */
[----:B------:R-:W1:Y:S01]  /*1a60*/  LDS R13, [UR6+0x4] ;  /* 0x00000406ff0d7984 */ /* 0x000e620008000800 */
[----:B------:R-:W-:Y:S05]  /*1a70*/  @!P0 BRA `(.L_x_365) ;  /* 0x0000000000788947 */ /* 0x000fea0003800000 */
[----:B------:R-:W-:Y:S01]  /*1a80*/  BSSY.RECONVERGENT B2, `(.L_x_366) ;  /* 0x000001c000027945 */ /* 0x000fe20003800200 */
[----:B------:R-:W-:Y:S02]  /*1a90*/  IMAD.MOV.U32 R15, RZ, RZ, RZ ;  /* 0x000000ffff0f7224 */ /* 0x000fe400078e00ff */
[----:B------:R-:W-:Y:S02]  /*1aa0*/  IMAD.MOV.U32 R0, RZ, RZ, RZ ;  /* 0x000000ffff007224 */ /* 0x000fe400078e00ff */
[----:B------:R-:W-:-:S07]  /*1ab0*/  IMAD.MOV.U32 R19, RZ, RZ, RZ ;  /* 0x000000ffff137224 */ /* 0x000fce00078e00ff */
.L_x_367:
[----:B--2---:R-:W-:-:S05]  /*1ac0*/  IMAD.U32 R17, R0, 0x4, R1 ;  /* 0x0000000400117824 */ /* 0x004fca00078e0001 */
[----:B0-----:R-:W1:Y:S01]  /*1ad0*/  LDL.128 R8, [R17] ;  /* 0x0000000011087983 */ /* 0x001e620000100c00 */
[----:B------:R-:W-:-:S05]  /*1ae0*/  IADD3 R0, P0, PT, R0, 0x4, RZ ;  /* 0x0000000400007810 */ /* 0x000fca0007f1e0ff */
[----:B------:R-:W-:Y:S01]  /*1af0*/  IMAD.X R19, RZ, RZ, R19, P0 ;  /* 0x000000ffff137224 */ /* 0x000fe200000e0613 */
[----:B------:R-:W-:-:S04]  /*1b00*/  ISETP.NE.U32.AND P0, PT, R0, R5, PT ;  /* 0x000000050000720c */ /* 0x000fc80003f05070 */
[----:B------:R-:W-:Y:S01]  /*1b10*/  ISETP.NE.AND.EX P0, PT, R19, R4, PT, P0 ;  /* 0x000000041300720c */ /* 0x000fe20003f05300 */
[C---:B-1----:R-:W-:Y:S01]  /*1b20*/  FADD.FTZ R8, -R13.reuse, R8 ;  /* 0x000000080d087221 */ /* 0x042fe20000010100 */
[C---:B------:R-:W-:Y:S01]  /*1b30*/  FADD.FTZ R9, -R13.reuse, R9 ;  /* 0x000000090d097221 */ /* 0x040fe20000010100 */
[C---:B------:R-:W-:Y:S01]  /*1b40*/  FADD.FTZ R10, -R13.reuse, R10 ;  /* 0x0000000a0d0a7221 */ /* 0x040fe20000010100 */
        /* <DEDUP_REMOVED lines=10> */
[----:B-1----:R-:W-:-:S04]  /*1bf0*/  FADD.FTZ R15, R16, R9 ;  /* 0x00000009100f7221 */ /* 0x002fc80000010000 */
[----:B--2---:R-:W-:Y:S01]  /*1c00*/  FADD.FTZ R16, R15, R10 ;  /* 0x0000000a0f107221 */ /* 0x004fe20000010000 */
[----:B0-----:R2:W-:Y:S03]  /*1c10*/  STL.128 [R17], R8 ;  /* 0x0000000811007387 */ /* 0x0015e60000100c00 */
[----:B------:R-:W-:Y:S01]  /*1c20*/  FADD.FTZ R15, R16, R11 ;  /* 0x0000000b100f7221 */ /* 0x000fe20000010000 */
[----:B------:R-:W-:Y:S06]  /*1c30*/  @P0 BRA `(.L_x_367) ;  /* 0xfffffffc00a00947 */ /* 0x000fec000383ffff */
[----:B------:R-:W-:Y:S05]  /*1c40*/  BSYNC.RECONVERGENT B2 ;  /* 0x0000000000027941 */ /* 0x000fea0003800200 */
.L_x_366:
[----:B------:R-:W-:-:S07]  /*1c50*/  IMAD.MOV.U32 R0, RZ, RZ, R5 ;  /* 0x000000ffff007224 */ /* 0x000fce00078e0005 */
.L_x_365:
[----:B------:R-:W-:Y:S05]  /*1c60*/  BSYNC.RECONVERGENT B1 ;  /* 0x0000000000017941 */ /* 0x000fea0003800200 */
.L_x_364:
[----:B------:R-:W-:-:S04]  /*1c70*/  ISETP.NE.U32.AND P0, PT, R6, RZ, PT ;  /* 0x000000ff0600720c */ /* 0x000fc80003f05070 */
[----:B------:R-:W-:-:S13]  /*1c80*/  ISETP.NE.AND.EX P0, PT, RZ, RZ, PT, P0 ;  /* 0x000000ffff00720c */ /* 0x000fda0003f05300 */
[----:B------:R-:W-:Y:S05]  /*1c90*/  @!P0 BRA `(.L_x_363) ;  /* 0x0000000000648947 */ /* 0x000fea0003800000 */
[----:B0-2---:R-:W-:-:S05]  /*1ca0*/  IMAD.U32 R9, R0, 0x4, R1 ;  /* 0x0000000400097824 */ /* 0x005fca00078e0001 */
[----:B------:R-:W1:Y:S01]  /*1cb0*/  LDL R0, [R9] ;  /* 0x0000000009007983 */ /* 0x000e620000100800 */
[----:B------:R-:W-:-:S04]  /*1cc0*/  ISETP.NE.U32.AND P0, PT, R6, 0x1, PT ;  /* 0x000000010600780c */ /* 0x000fc80003f05070 */
[----:B------:R-:W-:Y:S01]  /*1cd0*/  ISETP.NE.AND.EX P0, PT, RZ, RZ, PT, P0 ;  /* 0x000000ffff00720c */ /* 0x000fe20003f05300 */
[----:B-1----:R-:W-:-:S04]  /*1ce0*/  FADD.FTZ R0, -R13, R0 ;  /* 0x000000000d007221 */ /* 0x002fc80000010100 */
[----:B------:R-:W-:-:S06]  /*1cf0*/  FMUL.FTZ R0, R0, 1.4426950216293334961 ;  /* 0x3fb8aa3b00007820 */ /* 0x000fcc0000410000 */
[----:B------:R-:W0:Y:S02]  /*1d00*/  MUFU.EX2 R0, R0 ;  /* 0x0000000000007308 */ /* 0x000e240000000800 */
[----:B0-----:R3:W-:Y:S01]  /*1d10*/  STL [R9], R0 ;  /* 0x0000000009007387 */ /* 0x0017e20000100800 */
[----:B------:R-:W-:Y:S01]  /*1d20*/  FADD.FTZ R15, R15, R0 ;  /* 0x000000000f0f7221 */ /* 0x000fe20000010000 */
[----:B------:R-:W-:Y:S06]  /*1d30*/  @!P0 BRA `(.L_x_363) ;  /* 0x00000000003c8947 */ /* 0x000fec0003800000 */
[----:B---3--:R-:W2:Y:S01]  /*1d40*/  LDL R0, [R9+0x4] ;  /* 0x0000040009007983 */ /* 0x008ea20000100800 */
        /* <DEDUP_REMOVED lines=8> */
[----:B----4-:R-:W2:Y:S02]  /*1dd0*/  LDL R0, [R9+0x8] ;  /* 0x0000080009007983 */ /* 0x010ea40000100800 */
[----:B--2---:R-:W-:-:S04]  /*1de0*/  FADD.FTZ R13, -R13, R0 ;  /* 0x000000000d0d7221 */ /* 0x004fc80000010100 */
[----:B------:R-:W-:-:S04]  /*1df0*/  FMUL.FTZ R13, R13, 1.4426950216293334961 ;  /* 0x3fb8aa3b0d0d7820 */ /* 0x000fc80000410000 */
[----:B------:R-:W0:Y:S02]  /*1e00*/  MUFU.EX2 R0, R13 ;  /* 0x0000000d00007308 */ /* 0x000e240000000800 */
[----:B0-----:R0:W-:Y:S01]  /*1e10*/  STL [R9+0x8], R0 ;  /* 0x0000080009007387 */ /* 0x0011e20000100800 */
[----:B------:R-:W-:-:S07]  /*1e20*/  FADD.FTZ R15, R15, R0 ;  /* 0x000000000f0f7221 */ /* 0x000fce0000010000 */
.L_x_363:
[----:B------:R-:W-:Y:S05]  /*1e30*/  BSYNC.RECONVERGENT B0 ;  /* 0x0000000000007941 */ /* 0x000fea0003800200 */
.L_x_362:
[----:B------:R-:W-:Y:S05]  /*1e40*/  BRA.U UP0, `(.L_x_368) ;  /* 0x00000001002c7547 */ /* 0x000fea000b800000 */
[----:B0--34-:R-:W0:Y:S02]  /*1e50*/  SHFL.BFLY PT, R0, R15, 0x10, 0x1f ;  /* 0x0e001f000f007f89 */ /* 0x019e2400000e0000 */
[----:B0-----:R-:W-:-:S05]  /*1e60*/  FADD.FTZ R0, R0, R15 ;  /* 0x0000000f00007221 */ /* 0x001fca0000010000 */
[----:B------:R-:W0:Y:S02]  /*1e70*/  SHFL.BFLY PT, R3, R0, 0x8, 0x1f ;  /* 0x0d001f0000037f89 */ /* 0x000e2400000e0000 */
[----:B0-----:R-:W-:-:S05]  /*1e80*/  FADD.FTZ R3, R0, R3 ;  /* 0x0000000300037221 */ /* 0x001fca0000010000 */
[----:B--2---:R-:W0:Y:S02]  /*1e90*/  SHFL.BFLY PT, R8, R3, 0x4, 0x1f ;  /* 0x0c801f0003087f89 */ /* 0x004e2400000e0000 */
[----:B0-----:R-:W-:-:S05]  /*1ea0*/  FADD.FTZ R8, R3, R8 ;  /* 0x0000000803087221 */ /* 0x001fca0000010000 */
[----:B------:R-:W0:Y:S02]  /*1eb0*/  SHFL.BFLY PT, R9, R8, 0x2, 0x1f ;  /* 0x0c401f0008097f89 */ /* 0x000e2400000e0000 */
[----:B0-----:R-:W-:-:S05]  /*1ec0*/  FADD.FTZ R9, R8, R9 ;  /* 0x0000000908097221 */ /* 0x001fca0000010000 */
[----:B------:R-:W0:Y:S02]  /*1ed0*/  SHFL.BFLY PT, R10, R9, 0x1, 0x1f ;  /* 0x0c201f00090a7f89 */ /* 0x000e2400000e0000 */
[----:B0-----:R-:W-:Y:S01]  /*1ee0*/  FADD.FTZ R10, R9, R10 ;  /* 0x0000000a090a7221 */ /* 0x001fe20000010000 */
[----:B------:R-:W-:Y:S06]  /*1ef0*/  BRA `(.L_x_369) ;  /* 0x0000000000887947 */ /* 0x000fec0003800000 */
.L_x_368:
[----:B0--34-:R-:W0:Y:S01]  /*1f00*/  SHFL.BFLY PT, R0, R15, 0x10, 0x1f ;  /* 0x0e001f000f007f89 */ /* 0x019e2200000e0000 */
[----:B------:R-:W3:Y:S01]  /*1f10*/  S2UR UR7, SR_CgaCtaId ;  /* 0x00000000000779c3 */ /* 0x000ee20000008800 */
[----:B------:R-:W-:Y:S01]  /*1f20*/  UMOV UR6, 0x400 ;  /* 0x0000040000067882 */ /* 0x000fe20000000000 */
[----:B------:R-:W-:Y:S01]  /*1f30*/  ISETP.NE.AND P0, PT, R14, RZ, PT ;  /* 0x000000ff0e00720c */ /* 0x000fe20003f05270 */
[----:B------:R-:W-:Y:S01]  /*1f40*/  UIADD3 UR6, UPT, UPT, UR6, 0x88, URZ ;  /* 0x0000008806067890 */ /* 0x000fe2000fffe0ff */
[----:B------:R-:W-:-:S05]  /*1f50*/  FMUL.FTZ R3, R3, 0.03125 ;  /* 0x3d00000003037820 */ /* 0x000fca0000410000 */
[----:B------:R-:W-:Y:S01]  /*1f60*/  FSETP.GT.FTZ.AND P3, PT, R3, R12, PT ;  /* 0x0000000c0300720b */ /* 0x000fe20003f74000 */
[----:B------:R-:W-:-:S05]  /*1f70*/  IMAD.SHL.U32 R3, R2, 0x4, RZ ;  /* 0x0000000402037824 */ /* 0x000fca00078e00ff */
[----:B------:R-:W-:Y:S01]  /*1f80*/  LOP3.LUT R14, R3, 0x7c, RZ, 0xc0, !PT ;  /* 0x0000007c030e7812 */ /* 0x000fe200078ec0ff */
[----:B0-----:R-:W-:Y:S01]  /*1f90*/  FADD.FTZ R0, R0, R15 ;  /* 0x0000000f00007221 */ /* 0x001fe20000010000 */
[----:B---3--:R-:W-:-:S04]  /*1fa0*/  ULEA UR6, UR7, UR6, 0x18 ;  /* 0x0000000607067291 */ /* 0x008fc8000f8ec0ff */
[----:B--2---:R-:W0:Y:S02]  /*1fb0*/  SHFL.BFLY PT, R9, R0, 0x8, 0x1f ;  /* 0x0d001f0000097f89 */ /* 0x004e2400000e0000 */
[----:B-1----:R-:W-:Y:S01]  /*1fc0*/  LEA.HI R13, R2, UR6, RZ, 0x1d ;  /* 0x00000006020d7c11 */ /* 0x002fe2000f8fe8ff */
        /* <DEDUP_REMOVED lines=21> */
.L_x_369:
[----:B------:R-:W0:Y:S01]  /*2120*/  @!P1 S2R R8, SR_CgaCtaId ;  /* 0x0000000000089919 */ /* 0x000e220000008800 */
[----:B------:R-:W-:Y:S01]  /*2130*/  @!P1 FADD.FTZ R10, R10, 9.9999999747524270788e-07 ;  /* 0x358637bd0a0a9421 */ /* 0x000fe20000010000 */
[----:B------:R-:W-:Y:S01]  /*2140*/  @!P1 MOV R3, 0x400 ;  /* 0x0000040000039802 */ /* 0x000fe20000000f00 */
[----:B------:R-:W2:Y:S01]  /*2150*/  LDCU.64 UR14, c[0x0][0x380] ;  /* 0x00007000ff0e77ac */ /* 0x000ea20008000a00 */
[----:B------:R-:W-:Y:S01]  /*2160*/  BSSY.RECONVERGENT B2, `(.L_x_370) ;  /* 0x000015c000027945 */ /* 0x000fe20003800200 */
[----:B------:R-:W3:Y:S01]  /*2170*/  @!P1 MUFU.RCP R0, R10 ;  /* 0x0000000a00009308 */ /* 0x000ee20000001000 */
[----:B------:R-:W4:Y:S01]  /*2180*/  LDCU.64 UR30, c[0x0][0x380] ;  /* 0x00007000ff1e77ac */ /* 0x000f220008000a00 */
[----:B---3--:R-:W-:Y:S01]  /*2190*/  @!P1 FADD.FTZ R0, R0, -RZ ;  /* 0x800000ff00009221 */ /* 0x008fe20000010000 */
[----:B0-----:R-:W-:-:S05]  /*21a0*/  @!P1 LEA R3, R8, R3, 0x18 ;  /* 0x0000000308039211 */ /* 0x001fca00078ec0ff */
[----:B------:R0:W-:Y:S01]  /*21b0*/  @!P1 STS [R3], R0 ;  /* 0x0000000003009388 */ /* 0x0001e20000000800 */
[----:B------:R-:W-:Y:S06]  /*21c0*/  BAR.SYNC.DEFER_BLOCKING 0x0 ;  /* 0x0000000000007b1d */ /* 0x000fec0000010000 */
[----:B--2-4-:R-:W-:Y:S05]  /*21d0*/  @P2 BRA `(.L_x_371) ;  /* 0x0000001400502947 */ /* 0x014fea0003800000 */
[----:B------:R-:W2:Y:S01]  /*21e0*/  S2UR UR7, SR_CgaCtaId ;  /* 0x00000000000779c3 */ /* 0x000ea20000008800 */
[----:B------:R-:W-:Y:S01]  /*21f0*/  UMOV UR6, 0x400 ;  /* 0x0000040000067882 */ /* 0x000fe20000000000 */
[----:B------:R-:W-:Y:S01]  /*2200*/  UIADD3 UR28, UP0, UPT, UR16, UR8, URZ ;  /* 0x00000008101c7290 */ /* 0x000fe2000ff1e0ff */
[----:B------:R-:W-:Y:S01]  /*2210*/  ISETP.GE.U32.AND P0, PT, R28, 0x3, PT ;  /* 0x000000031c00780c */ /* 0x000fe20003f06070 */
[----:B0-----:R-:W-:Y:S01]  /*2220*/  IMAD.MOV.U32 R3, RZ, RZ, RZ ;  /* 0x000000ffff037224 */ /* 0x001fe200078e00ff */
[----:B------:R-:W-:Y:S01]  /*2230*/  BSSY.RECONVERGENT B1, `(.L_x_372) ;  /* 0x000012b000017945 */ /* 0x000fe20003800200 */
[----:B------:R-:W-:Y:S01]  /*2240*/  IMAD.MOV.U32 R0, RZ, RZ, RZ ;  /* 0x000000ffff007224 */ /* 0x000fe200078e00ff */
[----:B------:R-:W-:Y:S01]  /*2250*/  CS2R R8, SRZ ;  /* 0x0000000000087805 */ /* 0x000fe2000001ff00 */
[----:B--2---:R-:W-:Y:S01]  /*2260*/  ULEA UR6, UR7, UR6, 0x18 ;  /* 0x0000000607067291 */ /* 0x004fe2000f8ec0ff */
[----:B------:R-:W0:Y:S08]  /*2270*/  LDCU UR7, c[0x0][0x3ac] ;  /* 0x00007580ff0777ac */ /* 0x000e300008000800 */
[----:B------:R-:W2:Y:S01]  /*2280*/  LDS R27, [UR6] ;  /* 0x00000006ff1b7984 */ /* 0x000ea20008000800 */
        /* <DEDUP_REMOVED lines=27> */
.L_x_379:
[----:B------:R-:W-:-:S05]  /*2440*/  IMAD.U32 R32, R26, 0x4, R1 ;  /* 0x000000041a207824 */ /* 0x000fca00078e0001 */
[----:B------:R-:W2:Y:S04]  /*2450*/  LDL.128 R8, [R32] ;  /* 0x0000000020087983 */ /* 0x000ea80000100c00 */
[----:B-1----:R-:W3:Y:S04]  /*2460*/  LDL.128 R12, [R32+0x10] ;  /* 0x00001000200c7983 */ /* 0x002ee80000100c00 */
[----:B------:R-:W4:Y:S04]  /*2470*/  LDL.128 R16, [R32+0x20] ;  /* 0x0000200020107983 */ /* 0x000f280000100c00 */
[----:B------:R-:W5:Y:S01]  /*2480*/  LDL.128 R20, [R32+0x30] ;  /* 0x0000300020147983 */ /* 0x000f620000100c00 */
[----:B------:R-:W-:Y:S01]  /*2490*/  IADD3 R2, P1, PT, R2, R30, RZ ;  /* 0x0000001e02027210 */ /* 0x000fe20007f3e0ff */
[----:B------:R-:W-:-:S04]  /*24a0*/  IMAD.U32 R35, RZ, RZ, UR12 ;  /* 0x0000000cff237e24 */ /* 0x000fc8000f8e00ff */
[----:B------:R-:W-:Y:S01]  /*24b0*/  IMAD.X R33, R0, 0x1, R3, P1 ;  /* 0x0000000100217824 */ /* 0x000fe200008e0603 */
[----:B------:R-:W-:-:S04]  /*24c0*/  LEA R36, P1, R2, UR14, 0x1 ;  /* 0x0000000e02247c11 */ /* 0x000fc8000f8208ff */
[----:B------:R-:W-:Y:S01]  /*24d0*/  LEA.HI.X R37, R2, UR15, R33, 0x1, P1 ;  /* 0x0000000f02257c11 */ /* 0x000fe200088f0c21 */
[C---:B--2---:R-:W-:Y:S01]  /*24e0*/  FMUL.FTZ R8, R27.reuse, R8 ;  /* 0x000000081b087220 */ /* 0x044fe20000410000 */
[C---:B------:R-:W-:Y:S01]  /*24f0*/  FMUL.FTZ R9, R27.reuse, R9 ;  /* 0x000000091b097220 */ /* 0x040fe20000410000 */
[C---:B------:R-:W-:Y:S01]  /*2500*/  FMUL.FTZ R10, R27.reuse, R10 ;  /* 0x0000000a1b0a7220 */ /* 0x040fe20000410000 */
[C---:B---3--:R-:W-:Y:S02]  /*2510*/  FMUL.FTZ R13, R27.reuse, R13 ;  /* 0x0000000d1b0d7220 */ /* 0x048fe40000410000 */
[----:B------:R-:W-:Y:S01]  /*2520*/  F2FP.F16.F32.PACK_AB R8, RZ, R8 ;  /* 0x00000008ff08723e */ /* 0x000fe200000000ff */
[C---:B------:R-:W-:Y:S01]  /*2530*/  FMUL.FTZ R14, R27.reuse, R14 ;  /* 0x0000000e1b0e7220 */ /* 0x040fe20000410000 */
[----:B------:R-:W-:Y:S01]  /*2540*/  F2FP.F16.F32.PACK_AB R0, RZ, R9 ;  /* 0x00000009ff00723e */ /* 0x000fe200000000ff */
[C---:B------:R-:W-:Y:S01]  /*2550*/  FMUL.FTZ R15, R27.reuse, R15 ;  /* 0x0000000f1b0f7220 */ /* 0x040fe20000410000 */
[----:B------:R-:W-:Y:S01]  /*2560*/  PRMT R2, R8, 0x7610, R2 ;  /* 0x0000761008027816 */ /* 0x000fe20000000002 */
[C---:B----4-:R-:W-:Y:S01]  /*2570*/  FMUL.FTZ R16, R27.reuse, R16 ;  /* 0x000000101b107220 */ /* 0x050fe20000410000 */
[----:B------:R-:W-:Y:S01]  /*2580*/  IADD3 R8, P1, PT, R36, UR25, RZ ;  /* 0x0000001924087c10 */ /* 0x000fe2000ff3e0ff */
[----:B------:R-:W-:Y:S01]  /*2590*/  FMUL.FTZ R17, R27, R17 ;  /* 0x000000111b117220 */ /* 0x000fe20000410000 */
[----:B------:R-:W-:Y:S01]  /*25a0*/  F2FP.F16.F32.PACK_AB R10, RZ, R10 ;  /* 0x0000000aff0a723e */ /* 0x000fe200000000ff */
[----:B------:R0:W-:Y:S01]  /*25b0*/  STG.E.U16 desc[UR18][R36.64], R2 ;  /* 0x0000000224007986 */ /* 0x0001e2000c101512 */
[----:B------:R-:W-:Y:S01]  /*25c0*/  IADD3.X R9, PT, PT, R37, UR27, RZ, P1, !PT ;  /* 0x0000001b25097c10 */ /* 0x000fe20008ffe4ff */
[C---:B-----5:R-:W-:Y:S01]  /*25d0*/  FMUL.FTZ R20, R27.reuse, R20 ;  /* 0x000000141b147220 */ /* 0x060fe20000410000 */
[----:B------:R-:W-:Y:S01]  /*25e0*/  IADD3 R32, P1, PT, R8, UR25, RZ ;  /* 0x0000001908207c10 */ /* 0x000fe2000ff3e0ff */
[C---:B------:R-:W-:Y:S01]  /*25f0*/  FMUL.FTZ R21, R27.reuse, R21 ;  /* 0x000000151b157220 */ /* 0x040fe20000410000 */
[----:B------:R-:W-:Y:S01]  /*2600*/  F2FP.F16.F32.PACK_AB R13, RZ, R13 ;  /* 0x0000000dff0d723e */ /* 0x000fe200000000ff */
[----:B------:R-:W-:Y:S01]  /*2610*/  FMUL.FTZ R22, R27, R22 ;  /* 0x000000161b167220 */ /* 0x000fe20000410000 */
[----:B------:R-:W-:Y:S01]  /*2620*/  IADD3.X R33, PT, PT, R9, UR27, RZ, P1, !PT ;  /* 0x0000001b09217c10 */ /* 0x000fe20008ffe4ff */
[----:B------:R-:W-:Y:S01]  /*2630*/  FMUL.FTZ R23, R27, R23 ;  /* 0x000000171b177220 */ /* 0x000fe20000410000 */
[----:B------:R-:W-:-:S02]  /*2640*/  F2FP.F16.F32.PACK_AB R14, RZ, R14 ;  /* 0x0000000eff0e723e */ /* 0x000fc400000000ff */
[----:B------:R-:W-:Y:S01]  /*2650*/  F2FP.F16.F32.PACK_AB R20, RZ, R20 ;  /* 0x00000014ff14723e */ /* 0x000fe200000000ff */
[C---:B0-----:R-:W-:Y:S01]  /*2660*/  FMUL.FTZ R2, R27.reuse, R12 ;  /* 0x0000000c1b027220 */ /* 0x041fe20000410000 */
[----:B------:R-:W-:Y:S01]  /*2670*/  PRMT R37, R0, 0x7610, R37 ;  /* 0x0000761000257816 */ /* 0x000fe20000000025 */
[----:B------:R-:W-:Y:S01]  /*2680*/  FMUL.FTZ R0, R27, R11 ;  /* 0x0000000b1b007220 */ /* 0x000fe20000410000 */
[----:B------:R-:W-:Y:S02]  /*2690*/  F2FP.F16.F32.PACK_AB R21, RZ, R21 ;  /* 0x00000015ff15723e */ /* 0x000fe400000000ff */
[----:B------:R-:W-:Y:S01]  /*26a0*/  F2FP.F16.F32.PACK_AB R2, RZ, R2 ;  /* 0x00000002ff02723e */ /* 0x000fe200000000ff */
[----:B------:R0:W-:Y:S01]  /*26b0*/  STG.E.U16 desc[UR18][R8.64], R37 ;  /* 0x0000002508007986 */ /* 0x0001e2000c101512 */
[----:B------:R-:W-:Y:S02]  /*26c0*/  F2FP.F16.F32.PACK_AB R0, RZ, R0 ;  /* 0x00000000ff00723e */ /* 0x000fe400000000ff */
[----:B------:R-:W-:Y:S01]  /*26d0*/  F2FP.F16.F32.PACK_AB R22, RZ, R22 ;  /* 0x00000016ff16723e */ /* 0x000fe200000000ff */
[----:B------:R1:W-:Y:S01]  /*26e0*/  STG.E.U16 desc[UR18][R32.64], R10 ;  /* 0x0000000a20007986 */ /* 0x0003e2000c101512 */
[----:B------:R-:W-:Y:S01]  /*26f0*/  F2FP.F16.F32.PACK_AB R23, RZ, R23 ;  /* 0x00000017ff17723e */ /* 0x000fe200000000ff */
[----:B0-----:R-:W-:-:S02]  /*2700*/  IMAD.U32 R8, RZ, RZ, UR12 ;  /* 0x0000000cff087e24 */ /* 0x001fc4000f8e00ff */
[----:B------:R-:W-:Y:S02]  /*2710*/  IMAD.MOV.U32 R9, RZ, RZ, RZ ;  /* 0x000000ffff097224 */ /* 0x000fe400078e00ff */
[----:B------:R-:W-:-:S03]  /*2720*/  IMAD.WIDE.U32 R36, R26, UR12, R8 ;  /* 0x0000000c1a247c25 */ /* 0x000fc6000f8e0008 */
[----:B------:R-:W-:Y:S01]  /*2730*/  IADD3 R35, P1, P2, R35, UR25, R36 ;  /* 0x0000001923237c10 */ /* 0x000fe2000fa3e024 */
[----:B------:R-:W-:-:S05]  /*2740*/  IMAD R36, R25, UR12, R37 ;  /* 0x0000000c19247c24 */ /* 0x000fca000f8e0225 */
[----:B------:R-:W-:Y:S02]  /*2750*/  IADD3.X R12, PT, PT, RZ, UR27, R36, P1, P2 ;  /* 0x0000001bff0c7c10 */ /* 0x000fe40008fe4424 */
[----:B------:R-:W-:Y:S02]  /*2760*/  IADD3 R35, P2, PT, R35, R30, RZ ;  /* 0x0000001e23237210 */ /* 0x000fe40007f5e0ff */
[----:B-1----:R-:W-:-:S03]  /*2770*/  IADD3 R32, P1, PT, R32, UR25, RZ ;  /* 0x0000001920207c10 */ /* 0x002fc6000ff3e0ff */
[----:B------:R-:W-:Y:S01]  /*2780*/  IMAD.X R12, R12, 0x1, R3, P2 ;  /* 0x000000010c0c7824 */ /* 0x000fe200010e0603 */
[----:B------:R-:W-:Y:S02]  /*2790*/  LEA R10, P2, R35, UR14, 0x1 ;  /* 0x0000000e230a7c11 */ /* 0x000fe4000f8408ff */
[----:B------:R-:W-:Y:S02]  /*27a0*/  IADD3.X R33, PT, PT, R33, UR27, RZ, P1, !PT ;  /* 0x0000001b21217c10 */ /* 0x000fe40008ffe4ff */
[----:B------:R-:W-:Y:S02]  /*27b0*/  LEA.HI.X R11, R35, UR15, R12, 0x1, P2 ;  /* 0x0000000f230b7c11 */ /* 0x000fe400090f0c0c */
[----:B------:R-:W-:Y:S01]  /*27c0*/  IADD3 R36, P1, PT, R10, UR25, RZ ;  /* 0x000000190a247c10 */ /* 0x000fe2000ff3e0ff */
[----:B------:R0:W-:Y:S03]  /*27d0*/  STG.E.U16 desc[UR18][R32.64], R0 ;  /* 0x0000000020007986 */ /* 0x0001e6000c101512 */
[----:B------:R-:W-:Y:S01]  /*27e0*/  IADD3.X R37, PT, PT, R11, UR27, RZ, P1, !PT ;  /* 0x0000001b0b257c10 */ /* 0x000fe20008ffe4ff */
[----:B------:R1:W-:Y:S01]  /*27f0*/  STG.E.U16 desc[UR18][R10.64], R2 ;  /* 0x000000020a007986 */ /* 0x0003e2000c101512 */
[----:B------:R-:W-:-:S02]  /*2800*/  IADD3 R12, P1, PT, R36, UR25, RZ ;  /* 0x00000019240c7c10 */ /* 0x000fc4000ff3e0ff */
[----:B0-----:R-:W-:Y:S01]  /*2810*/  PRMT R32, R13, 0x7610, R32 ;  /* 0x000076100d207816 */ /* 0x001fe20000000020 */
[----:B------:R-:W-:Y:S01]  /*2820*/  IMAD.U32 R0, RZ, RZ, UR12 ;  /* 0x0000000cff007e24 */ /* 0x000fe2000f8e00ff */
[----:B------:R-:W-:Y:S02]  /*2830*/  IADD3.X R13, PT, PT, R37, UR27, RZ, P1, !PT ;  /* 0x0000001b250d7c10 */ /* 0x000fe40008ffe4ff */
[C---:B-1----:R-:W-:Y:S01]  /*2840*/  IADD3 R11, P1, PT, R26.reuse, 0x4, RZ ;  /* 0x000000041a0b7810 */ /* 0x042fe20007f3e0ff */
[----:B------:R0:W-:Y:S04]  /*2850*/  STG.E.U16 desc[UR18][R36.64], R32 ;  /* 0x0000002024007986 */ /* 0x0001e8000c101512 */
[----:B------:R-:W-:Y:S01]  /*2860*/  IMAD.X R33, RZ, RZ, R25, P1 ;  /* 0x000000ffff217224 */ /* 0x000fe200008e0619 */
[----:B------:R-:W-:Y:S01]  /*2870*/  IADD3 R35, P1, PT, R26, 0x8, RZ ;  /* 0x000000081a237810 */ /* 0x000fe20007f3e0ff */
[----:B------:R-:W-:Y:S01]  /*2880*/  IMAD.WIDE.U32 R10, R11, UR12, R8 ;  /* 0x0000000c0b0a7c25 */ /* 0x000fe2000f8e0008 */
[----:B------:R1:W-:Y:S03]  /*2890*/  STG.E.U16 desc[UR18][R12.64], R14 ;  /* 0x0000000e0c007986 */ /* 0x0003e6000c101512 */
[----:B------:R-:W-:Y:S01]  /*28a0*/  IMAD R2, R33, UR12, R11 ;  /* 0x0000000c21027c24 */ /* 0x000fe2000f8e020b */
[----:B------:R-:W-:Y:S01]  /*28b0*/  IADD3 R33, P3, P4, R0, UR25, R10 ;  /* 0x0000001900217c10 */ /* 0x000fe2000fc7e00a */
[----:B------:R-:W-:-:S04]  /*28c0*/  IMAD.WIDE.U32 R10, R35, UR12, R8 ;  /* 0x0000000c230a7c25 */ /* 0x000fc8000f8e0008 */
[----:B------:R-:W-:Y:S02]  /*28d0*/  IMAD.X R0, RZ, RZ, R25, P1 ;  /* 0x000000ffff007224 */ /* 0x000fe400008e0619 */
[----:B------:R-:W-:Y:S02]  /*28e0*/  IMAD.U32 R35, RZ, RZ, UR12 ;  /* 0x0000000cff237e24 */ /* 0x000fe4000f8e00ff */
[----:B------:R-:W-:-:S03]  /*28f0*/  IMAD R0, R0, UR12, R11 ;  /* 0x0000000c00007c24 */ /* 0x000fc6000f8e020b */
[----:B------:R-:W-:Y:S02]  /*2900*/  IADD3 R11, P1, P2, R35, UR25, R10 ;  /* 0x00000019230b7c10 */ /* 0x000fe4000fa3e00a */
[----:B------:R-:W-:Y:S02]  /*2910*/  IADD3.X R10, PT, PT, RZ, UR27, R2, P3, P4 ;  /* 0x0000001bff0a7c10 */ /* 0x000fe40009fe8402 */
[-C--:B------:R-:W-:Y:S02]  /*2920*/  IADD3 R2, P3, PT, R33, R30.reuse, RZ ;  /* 0x0000001e21027210 */ /* 0x080fe40007f7e0ff */
[----:B0-----:R-:W-:Y:S02]  /*2930*/  IADD3.X R32, PT, PT, RZ, UR27, R0, P1, P2 ;  /* 0x0000001bff207c10 */ /* 0x001fe40008fe4400 */
[----:B------:R-:W-:Y:S01]  /*2940*/  IADD3 R0, P2, PT, R11, R30, RZ ;  /* 0x0000001e0b007210 */ /* 0x000fe20007f5e0ff */
[----:B------:R-:W-:Y:S01]  /*2950*/  IMAD.X R33, R10, 0x1, R3, P3 ;  /* 0x000000010a217824 */ /* 0x000fe200018e0603 */
[----:B------:R-:W-:-:S02]  /*2960*/  LEA R10, P3, R2, UR14, 0x1 ;  /* 0x0000000e020a7c11 */ /* 0x000fc4000f8608ff */
[----:B-1----:R-:W-:Y:S02]  /*2970*/  IADD3 R14, P1, PT, R12, UR25, RZ ;  /* 0x000000190c0e7c10 */ /* 0x002fe4000ff3e0ff */
[----:B------:R-:W-:Y:S01]  /*2980*/  LEA.HI.X R11, R2, UR15, R33, 0x1, P3 ;  /* 0x0000000f020b7c11 */ /* 0x000fe200098f0c21 */
[----:B------:R-:W-:Y:S01]  /*2990*/  IMAD.X R33, R32, 0x1, R3, P2 ;  /* 0x0000000120217824 */ /* 0x000fe200010e0603 */
[----:B------:R-:W-:Y:S01]  /*29a0*/  F2FP.F16.F32.PACK_AB R2, RZ, R15 ;  /* 0x0000000fff02723e */ /* 0x000fe200000000ff */
[----:B------:R-:W-:Y:S01]  /*29b0*/  FMUL.FTZ R32, R27, R18 ;  /* 0x000000121b207220 */ /* 0x000fe20000410000 */
[----:B------:R-:W-:Y:S02]  /*29c0*/  IADD3.X R15, PT, PT, R13, UR27, RZ, P1, !PT ;  /* 0x0000001b0d0f7c10 */ /* 0x000fe40008ffe4ff */
[----:B------:R-:W-:Y:S02]  /*29d0*/  LEA R12, P1, R0, UR14, 0x1 ;  /* 0x0000000e000c7c11 */ /* 0x000fe4000f8208ff */
[----:B------:R-:W-:-:S02]  /*29e0*/  PRMT R35, R2, 0x7610, R35 ;  /* 0x0000761002237816 */ /* 0x000fc40000000023 */
[----:B------:R-:W-:Y:S02]  /*29f0*/  LEA.HI.X R13, R0, UR15, R33, 0x1, P1 ;  /* 0x0000000f000d7c11 */ /* 0x000fe400088f0c21 */
[----:B------:R-:W-:Y:S01]  /*2a00*/  F2FP.F16.F32.PACK_AB R0, RZ, R16 ;  /* 0x00000010ff00723e */ /* 0x000fe200000000ff */
[----:B------:R0:W-:Y:S01]  /*2a10*/  STG.E.U16 desc[UR18][R14.64], R35 ;  /* 0x000000230e007986 */ /* 0x0001e2000c101512 */
[----:B------:R-:W-:Y:S02]  /*2a20*/  IADD3 R16, P1, PT, R10, UR25, RZ ;  /* 0x000000190a107c10 */ /* 0x000fe4000ff3e0ff */
[----:B------:R-:W-:Y:S02]  /*2a30*/  F2FP.F16.F32.PACK_AB R2, RZ, R17 ;  /* 0x00000011ff02723e */ /* 0x000fe400000000ff */
[----:B------:R-:W-:Y:S02]  /*2a40*/  IADD3.X R17, PT, PT, R11, UR27, RZ, P1, !PT ;  /* 0x0000001b0b117c10 */ /* 0x000fe40008ffe4ff */
[----:B------:R-:W-:-:S02]  /*2a50*/  IADD3 R18, P1, PT, R16, UR25, RZ ;  /* 0x0000001910127c10 */ /* 0x000fc4000ff3e0ff */
[----:B------:R-:W-:Y:S02]  /*2a60*/  F2FP.F16.F32.PACK_AB R32, RZ, R32 ;  /* 0x00000020ff20723e */ /* 0x000fe400000000ff */
[----:B0-----:R-:W-:Y:S01]  /*2a70*/  PRMT R15, R0, 0x7610, R15 ;  /* 0x00007610000f7816 */ /* 0x001fe2000000000f */
[----:B------:R-:W-:Y:S01]  /*2a80*/  FMUL.FTZ R0, R27, R19 ;  /* 0x000000131b007220 */ /* 0x000fe20000410000 */
[----:B------:R-:W-:Y:S02]  /*2a90*/  IADD3.X R19, PT, PT, R17, UR27, RZ, P1, !PT ;  /* 0x0000001b11137c10 */ /* 0x000fe40008ffe4ff */
[----:B------:R-:W-:Y:S01]  /*2aa0*/  IADD3 R14, P1, PT, R18, UR25, RZ ;  /* 0x00000019120e7c10 */ /* 0x000fe2000ff3e0ff */
[----:B------:R0:W-:Y:S01]  /*2ab0*/  STG.E.U16 desc[UR18][R10.64], R15 ;  /* 0x0000000f0a007986 */ /* 0x0001e2000c101512 */
[----:B------:R-:W-:-:S03]  /*2ac0*/  F2FP.F16.F32.PACK_AB R0, RZ, R0 ;  /* 0x00000000ff00723e */ /* 0x000fc600000000ff */
[----:B------:R1:W-:Y:S04]  /*2ad0*/  STG.E.U16 desc[UR18][R16.64], R2 ;  /* 0x0000000210007986 */ /* 0x0003e8000c101512 */
[----:B------:R2:W-:Y:S01]  /*2ae0*/  STG.E.U16 desc[UR18][R18.64], R32 ;  /* 0x0000002012007986 */ /* 0x0005e2000c101512 */
[----:B0-----:R-:W-:Y:S02]  /*2af0*/  IADD3.X R15, PT, PT, R19, UR27, RZ, P1, !PT ;  /* 0x0000001b130f7c10 */ /* 0x001fe40008ffe4ff */
[----:B------:R-:W-:-:S03]  /*2b00*/  IADD3 R10, P1, PT, R12, UR25, RZ ;  /* 0x000000190c0a7c10 */ /* 0x000fc6000ff3e0ff */
[----:B------:R0:W-:Y:S01]  /*2b10*/  STG.E.U16 desc[UR18][R14.64], R0 ;  /* 0x000000000e007986 */ /* 0x0001e2000c101512 */
[----:B------:R-:W-:Y:S02]  /*2b20*/  IADD3.X R11, PT, PT, R13, UR27, RZ, P1, !PT ;  /* 0x0000001b0d0b7c10 */ /* 0x000fe40008ffe4ff */
[----:B-1----:R-:W-:Y:S01]  /*2b30*/  IADD3 R16, P1, PT, R10, UR25, RZ ;  /* 0x000000190a107c10 */ /* 0x002fe2000ff3e0ff */
[----:B------:R1:W-:Y:S01]  /*2b40*/  STG.E.U16 desc[UR18][R12.64], R20 ;  /* 0x000000140c007986 */ /* 0x0003e2000c101512 */
[----:B--2---:R-:W-:Y:S02]  /*2b50*/  IMAD.U32 R19, RZ, RZ, UR12 ;  /* 0x0000000cff137e24 */ /* 0x004fe4000f8e00ff */
[----:B------:R-:W-:Y:S01]  /*2b60*/  IADD3.X R17, PT, PT, R11, UR27, RZ, P1, !PT ;  /* 0x0000001b0b117c10 */ /* 0x000fe20008ffe4ff */
[----:B------:R3:W-:Y:S01]  /*2b70*/  STG.E.U16 desc[UR18][R10.64], R21 ;  /* 0x000000150a007986 */ /* 0x0007e2000c101512 */
[----:B0-----:R-:W-:-:S03]  /*2b80*/  IADD3 R14, P1, PT, R16, UR25, RZ ;  /* 0x00000019100e7c10 */ /* 0x001fc6000ff3e0ff */
[----:B------:R3:W-:Y:S01]  /*2b90*/  STG.E.U16 desc[UR18][R16.64], R22 ;  /* 0x0000001610007986 */ /* 0x0007e2000c101512 */
[----:B------:R-:W-:Y:S02]  /*2ba0*/  IADD3.X R15, PT, PT, R17, UR27, RZ, P1, !PT ;  /* 0x0000001b110f7c10 */ /* 0x000fe40008ffe4ff */
[C---:B-1----:R-:W-:Y:S02]  /*2bb0*/  IADD3 R13, P1, PT, R26.reuse, 0xc, RZ ;  /* 0x0000000c1a0d7810 */ /* 0x042fe40007f3e0ff */
[----:B------:R-:W-:Y:S01]  /*2bc0*/  IADD3 R26, P2, PT, R26, 0x10, RZ ;  /* 0x000000101a1a7810 */ /* 0x000fe20007f5e0ff */
[----:B------:R3:W-:Y:S02]  /*2bd0*/  STG.E.U16 desc[UR18][R14.64], R23 ;  /* 0x000000170e007986 */ /* 0x0007e4000c101512 */
[----:B------:R-:W-:-:S04]  /*2be0*/  IMAD.WIDE.U32 R8, R13, UR12, R8 ;  /* 0x0000000c0d087c25 */ /* 0x000fc8000f8e0008 */
[--C-:B------:R-:W-:Y:S01]  /*2bf0*/  IMAD.X R13, RZ, RZ, R25.reuse, P1 ;  /* 0x000000ffff0d7224 */ /* 0x100fe200008e0619 */
[----:B------:R-:W-:Y:S01]  /*2c00*/  ISETP.GE.U32.AND P1, PT, R26, R29, PT ;  /* 0x0000001d1a00720c */ /* 0x000fe20003f26070 */
[----:B------:R-:W-:Y:S01]  /*2c10*/  IMAD.X R25, RZ, RZ, R25, P2 ;  /* 0x000000ffff197224 */ /* 0x000fe200010e0619 */
[----:B------:R-:W-:Y:S01]  /*2c20*/  IADD3 R2, P2, P3, R19, UR25, R8 ;  /* 0x0000001913027c10 */ /* 0x000fe2000fb5e008 */
[----:B------:R-:W-:-:S03]  /*2c30*/  IMAD R0, R13, UR12, R9 ;  /* 0x0000000c0d007c24 */ /* 0x000fc6000f8e0209 */
[----:B------:R-:W-:Y:S02]  /*2c40*/  ISETP.GE.AND.EX P1, PT, R25, R34, PT, P1 ;  /* 0x000000221900720c */ /* 0x000fe40003f26310 */
[----:B------:R-:W-:-:S11]  /*2c50*/  IADD3.X R0, PT, PT, RZ, UR27, R0, P2, P3 ;  /* 0x0000001bff007c10 */ /* 0x000fd600097e6400 */
[----:B---3--:R-:W-:Y:S05]  /*2c60*/  @!P1 BRA `(.L_x_379) ;  /* 0xfffffff400f49947 */ /* 0x008fea000383ffff */
[----:B------:R-:W-:Y:S05]  /*2c70*/  BSYNC.RECONVERGENT B4 ;  /* 0x0000000000047941 */ /* 0x000fea0003800200 */
.L_x_378:
[----:B------:R-:W-:Y:S02]  /*2c80*/  IMAD.MOV.U32 R8, RZ, RZ, R5 ;  /* 0x000000ffff087224 */ /* 0x000fe400078e0005 */
[----:B------:R-:W-:-:S07]  /*2c90*/  IMAD.MOV.U32 R9, RZ, RZ, R4 ;  /* 0x000000ffff097224 */ /* 0x000fce00078e0004 */
.L_x_377:
[----:B------:R-:W-:Y:S05]  /*2ca0*/  BSYNC.RECONVERGENT B3 ;  /* 0x0000000000037941 */ /* 0x000fea0003800200 */
.L_x_376:
        /* <DEDUP_REMOVED lines=8> */
[----:B------:R-:W2:Y:S04]  /*2d30*/  LDL.128 R8, [R21] ;  /* 0x0000000015087983 */ /* 0x000ea80000100c00 */
[----:B-1----:R1:W3:Y:S01]  /*2d40*/  LDL.128 R12, [R21+0x10] ;  /* 0x00001000150c7983 */ /* 0x0022e20000100c00 */
[----:B------:R-:W-:Y:S01]  /*2d50*/  IMAD.U32 R16, RZ, RZ, UR12 ;  /* 0x0000000cff107e24 */ /* 0x000fe2000f8e00ff */
[----:B------:R-:W-:Y:S01]  /*2d60*/  IADD3 R22, P0, PT, R2, R30, RZ ;  /* 0x0000001e02167210 */ /* 0x000fe20007f1e0ff */
[----:B------:R-:W-:-:S02]  /*2d70*/  IMAD.MOV.U32 R17, RZ, RZ, RZ ;  /* 0x000000ffff117224 */ /* 0x000fc400078e00ff */
[----:B------:R-:W-:Y:S02]  /*2d80*/  IMAD.U32 R23, RZ, RZ, UR12 ;  /* 0x0000000cff177e24 */ /* 0x000fe4000f8e00ff */
[----:B------:R-:W-:-:S04]  /*2d90*/  IMAD.WIDE.U32 R18, R26, UR12, R16 ;  /* 0x0000000c1a127c25 */ /* 0x000fc8000f8e0010 */
[----:B------:R-:W-:Y:S01]  /*2da0*/  IMAD R20, R25, UR12, R19 ;  /* 0x0000000c19147c24 */ /* 0x000fe2000f8e0213 */
[----:B------:R-:W-:-:S04]  /*2db0*/  IADD3 R19, P1, P2, R23, UR25, R18 ;  /* 0x0000001917137c10 */ /* 0x000fc8000fa3e012 */
[----:B------:R-:W-:Y:S02]  /*2dc0*/  IADD3.X R2, PT, PT, RZ, UR27, R20, P1, P2 ;  /* 0x0000001bff027c10 */ /* 0x000fe40008fe4414 */
[----:B------:R-:W-:Y:S01]  /*2dd0*/  IADD3 R20, P1, PT, R19, R30, RZ ;  /* 0x0000001e13147210 */ /* 0x000fe20007f3e0ff */
[----:B------:R-:W-:Y:S01]  /*2de0*/  IMAD.X R19, R0, 0x1, R3, P0 ;  /* 0x0000000100137824 */ /* 0x000fe200000e0603 */
[----:B0-----:R-:W-:-:S03]  /*2df0*/  LEA R18, P0, R22, UR6, 0x1 ;  /* 0x0000000616127c11 */ /* 0x001fc6000f8008ff */
[----:B-1----:R-:W-:Y:S01]  /*2e00*/  IMAD.X R21, R2, 0x1, R3, P1 ;  /* 0x0000000102157824 */ /* 0x002fe200008e0603 */
[----:B------:R-:W-:Y:S01]  /*2e10*/  LEA.HI.X R19, R22, UR7, R19, 0x1, P0 ;  /* 0x0000000716137c11 */ /* 0x000fe200080f0c13 */
[C---:B--2---:R-:W-:Y:S01]  /*2e20*/  FMUL.FTZ R0, R27.reuse, R8 ;  /* 0x000000081b007220 */ /* 0x044fe20000410000 */
[C---:B------:R-:W-:Y:S01]  /*2e30*/  LEA R8, P1, R20.reuse, UR6, 0x1 ;  /* 0x0000000614087c11 */ /* 0x040fe2000f8208ff */
[C---:B------:R-:W-:Y:S01]  /*2e40*/  FMUL.FTZ R2, R27.reuse, R9 ;  /* 0x000000091b027220 */ /* 0x040fe20000410000 */
[C---:B------:R-:W-:Y:S01]  /*2e50*/  FMUL.FTZ R22, R27.reuse, R10 ;  /* 0x0000000a1b167220 */ /* 0x040fe20000410000 */
[C---:B------:R-:W-:Y:S01]  /*2e60*/  FMUL.FTZ R23, R27.reuse, R11 ;  /* 0x0000000b1b177220 */ /* 0x040fe20000410000 */
[----:B------:R-:W-:Y:S01]  /*2e70*/  LEA.HI.X R9, R20, UR7, R21, 0x1, P1 ;  /* 0x0000000714097c11 */ /* 0x000fe200088f0c15 */
[C---:B---3--:R-:W-:Y:S01]  /*2e80*/  FMUL.FTZ R12, R27.reuse, R12 ;  /* 0x0000000c1b0c7220 */ /* 0x048fe20000410000 */
[----:B------:R-:W-:Y:S01]  /*2e90*/  F2FP.F16.F32.PACK_AB R0, RZ, R0 ;  /* 0x00000000ff00723e */ /* 0x000fe200000000ff */
[C---:B------:R-:W-:Y:S01]  /*2ea0*/  FMUL.FTZ R13, R27.reuse, R13 ;  /* 0x0000000d1b0d7220 */ /* 0x040fe20000410000 */
[----:B------:R-:W-:Y:S01]  /*2eb0*/  F2FP.F16.F32.PACK_AB R2, RZ, R2 ;  /* 0x00000002ff02723e */ /* 0x000fe200000000ff */
[C---:B------:R-:W-:Y:S01]  /*2ec0*/  FMUL.FTZ R15, R27.reuse, R15 ;  /* 0x0000000f1b0f7220 */ /* 0x040fe20000410000 */
[----:B------:R-:W-:Y:S01]  /*2ed0*/  IADD3 R20, P0, PT, R18, UR25, RZ ;  /* 0x0000001912147c10 */ /* 0x000fe2000ff1e0ff */
[----:B------:R-:W-:Y:S01]  /*2ee0*/  FMUL.FTZ R14, R27, R14 ;  /* 0x0000000e1b0e7220 */ /* 0x000fe20000410000 */
[----:B------:R-:W-:-:S02]  /*2ef0*/  PRMT R29, R0, 0x7610, R29 ;  /* 0x00007610001d7816 */ /* 0x000fc4000000001d */
[----:B------:R-:W-:Y:S02]  /*2f00*/  IADD3.X R21, PT, PT, R19, UR27, RZ, P0, !PT ;  /* 0x0000001b13157c10 */ /* 0x000fe400087fe4ff */
[----:B------:R-:W-:Y:S01]  /*2f10*/  PRMT R11, R2, 0x7610, R11 ;  /* 0x00007610020b7816 */ /* 0x000fe2000000000b */
[----:B------:R0:W-:Y:S01]  /*2f20*/  STG.E.U16 desc[UR18][R18.64], R29 ;  /* 0x0000001d12007986 */ /* 0x0001e2000c101512 */
[----:B------:R-:W-:Y:S02]  /*2f30*/  IADD3 R10, P0, PT, R20, UR25, RZ ;  /* 0x00000019140a7c10 */ /* 0x000fe4000ff1e0ff */
[----:B------:R-:W-:Y:S01]  /*2f40*/  F2FP.F16.F32.PACK_AB R0, RZ, R22 ;  /* 0x00000016ff00723e */ /* 0x000fe200000000ff */
[----:B------:R1:W-:Y:S01]  /*2f50*/  STG.E.U16 desc[UR18][R20.64], R11 ;  /* 0x0000000b14007986 */ /* 0x0003e2000c101512 */
[----:B------:R-:W-:Y:S02]  /*2f60*/  F2FP.F16.F32.PACK_AB R12, RZ, R12 ;  /* 0x0000000cff0c723e */ /* 0x000fe400000000ff */
[----:B------:R-:W-:-:S02]  /*2f70*/  F2FP.F16.F32.PACK_AB R2, RZ, R23 ;  /* 0x00000017ff02723e */ /* 0x000fc400000000ff */
[----:B0-----:R-:W-:Y:S02]  /*2f80*/  PRMT R19, R0, 0x7610, R19 ;  /* 0x0000761000137816 */ /* 0x001fe40000000013 */
[----:B------:R-:W-:Y:S02]  /*2f90*/  F2FP.F16.F32.PACK_AB R0, RZ, R13 ;  /* 0x0000000dff00723e */ /* 0x000fe400000000ff */
[----:B-1----:R-:W-:Y:S02]  /*2fa0*/  IADD3.X R11, PT, PT, R21, UR27, RZ, P0, !PT ;  /* 0x0000001b150b7c10 */ /* 0x002fe400087fe4ff */
[----:B------:R-:W-:Y:S02]  /*2fb0*/  IADD3 R22, P0, PT, R10, UR25, RZ ;  /* 0x000000190a167c10 */ /* 0x000fe4000ff1e0ff */
[----:B------:R-:W-:Y:S01]  /*2fc0*/  PRMT R21, R2, 0x7610, R21 ;  /* 0x0000761002157816 */ /* 0x000fe20000000015 */
[----:B------:R0:W-:Y:S01]  /*2fd0*/  STG.E.U16 desc[UR18][R10.64], R19 ;  /* 0x000000130a007986 */ /* 0x0001e2000c101512 */
[----:B------:R-:W-:-:S02]  /*2fe0*/  IADD3.X R23, PT, PT, R11, UR27, RZ, P0, !PT ;  /* 0x0000001b0b177c10 */ /* 0x000fc400087fe4ff */
[----:B------:R-:W-:-:S03]  /*2ff0*/  F2FP.F16.F32.PACK_AB R2, RZ, R14 ;  /* 0x0000000eff02723e */ /* 0x000fc600000000ff */
[----:B------:R-:W-:Y:S01]  /*3000*/  STG.E.U16 desc[UR18][R22.64], R21 ;  /* 0x0000001516007986 */ /* 0x000fe2000c101512 */
[----:B------:R-:W-:Y:S02]  /*3010*/  PRMT R18, R2, 0x7610, R18 ;  /* 0x0000761002127816 */ /* 0x000fe40000000012 */
[----:B0-----:R-:W-:Y:S02]  /*3020*/  PRMT R11, R12, 0x7610, R11 ;  /* 0x000076100c0b7816 */ /* 0x001fe4000000000b */
[----:B------:R-:W-:-:S03]  /*3030*/  IADD3 R12, P0, PT, R8, UR25, RZ ;  /* 0x00000019080c7c10 */ /* 0x000fc6000ff1e0ff */
[----:B------:R0:W-:Y:S01]  /*3040*/  STG.E.U16 desc[UR18][R8.64], R11 ;  /* 0x0000000b08007986 */ /* 0x0001e2000c101512 */
[----:B------:R-:W-:Y:S02]  /*3050*/  IADD3.X R13, PT, PT, R9, UR27, RZ, P0, !PT ;  /* 0x0000001b090d7c10 */ /* 0x000fe400087fe4ff */
[----:B------:R-:W-:Y:S02]  /*3060*/  IADD3 R10, P0, PT, R12, UR25, RZ ;  /* 0x000000190c0a7c10 */ /* 0x000fe4000ff1e0ff */
[----:B0-----:R-:W-:Y:S01]  /*3070*/  F2FP.F16.F32.PACK_AB R9, RZ, R15 ;  /* 0x0000000fff09723e */ /* 0x001fe200000000ff */
[----:B------:R-:W-:Y:S01]  /*3080*/  IMAD.MOV.U32 R8, RZ, RZ, R5 ;  /* 0x000000ffff087224 */ /* 0x000fe200078e0005 */
[----:B------:R-:W-:Y:S02]  /*3090*/  PRMT R15, R0, 0x7610, R15 ;  /* 0x00007610000f7816 */ /* 0x000fe4000000000f */
[----:B------:R-:W-:Y:S02]  /*30a0*/  IADD3.X R11, PT, PT, R13, UR27, RZ, P0, !PT ;  /* 0x0000001b0d0b7c10 */ /* 0x000fe400087fe4ff */
[----:B------:R-:W-:Y:S01]  /*30b0*/  IADD3 R14, P0, PT, R10, UR25, RZ ;  /* 0x000000190a0e7c10 */ /* 0x000fe2000ff1e0ff */
[----:B------:R0:W-:Y:S04]  /*30c0*/  STG.E.U16 desc[UR18][R12.64], R15 ;  /* 0x0000000f0c007986 */ /* 0x0001e8000c101512 */
[----:B------:R3:W-:Y:S01]  /*30d0*/  STG.E.U16 desc[UR18][R10.64], R18 ;  /* 0x000000120a007986 */ /* 0x0007e2000c101512 */
[----:B0-----:R-:W-:-:S02]  /*30e0*/  IADD3.X R15, PT, PT, R11, UR27, RZ, P0, !PT ;  /* 0x0000001b0b0f7c10 */ /* 0x001fc400087fe4ff */
[----:B------:R-:W-:Y:S02]  /*30f0*/  PRMT R13, R9, 0x7610, R13 ;  /* 0x00007610090d7816 */ /* 0x000fe4000000000d */
        /* <DEDUP_REMOVED lines=8> */
[----:B------:R-:W-:Y:S01]  /*3180*/  IMAD.X R25, RZ, RZ, R25, P1 ;  /* 0x000000ffff197224 */ /* 0x000fe200008e0619 */
[----:B------:R-:W-:Y:S01]  /*3190*/  IADD3 R2, P2, P3, R9, UR25, R16 ;  /* 0x0000001909027c10 */ /* 0x000fe2000fb5e010 */
[----:B------:R-:W-:-:S03]  /*31a0*/  IMAD.MOV.U32 R9, RZ, RZ, R4 ;  /* 0x000000ffff097224 */ /* 0x000fc600078e0004 */
[----:B---3--:R-:W-:-:S09]  /*31b0*/  IADD3.X R0, PT, PT, RZ, UR27, R0, P2, P3 ;  /* 0x0000001bff007c10 */ /* 0x008fd200097e6400 */
.L_x_381:
[----:B------:R-:W-:Y:S05]  /*31c0*/  BSYNC.RECONVERGENT B3 ;  /* 0x0000000000037941 */ /* 0x000fea0003800200 */
.L_x_380:
[----:B------:R-:W-:-:S04]  /*31d0*/  ISETP.NE.U32.AND P1, PT, R26, R5, PT ;  /* 0x000000051a00720c */ /* 0x000fc80003f25070 */
[----:B------:R-:W-:-:S13]  /*31e0*/  ISETP.NE.OR.EX P0, PT, R25, R4, P0, P1 ;  /* 0x000000041900720c */ /* 0x000fda0000705710 */
[----:B------:R-:W-:Y:S05]  /*31f0*/  @!P0 BREAK.RELIABLE B0 ;  /* 0x0000000000008942 */ /* 0x000fea0003800100 */
[----:B------:R-:W-:Y:S05]  /*3200*/  @!P0 BRA `(.L_x_373) ;  /* 0x0000000000b48947 */ /* 0x000fea0003800000 */
.L_x_375:
[----:B------:R-:W-:Y:S05]  /*3210*/  BSYNC.RELIABLE B0 ;  /* 0x0000000000007941 */ /* 0x000fea0003800100 */
.L_x_374:
[----:B------:R-:W-:Y:S01]  /*3220*/  BSSY.RECONVERGENT B0, `(.L_x_382) ;  /* 0x0000029000007945 */ /* 0x000fe20003800200 */
.L_x_383:
[----:B------:R-:W-:-:S06]  /*3230*/  IMAD.U32 R10, R26, 0x4, R1 ;  /* 0x000000041a0a7824 */ /* 0x000fcc00078e0001 */
[----:B------:R-:W2:Y:S01]  /*3240*/  LDL.128 R8, [R10] ;  /* 0x000000000a087983 */ /* 0x000ea20000100c00 */
[----:B------:R-:W-:Y:S01]  /*3250*/  IADD3 R2, P0, PT, R2, R30, RZ ;  /* 0x0000001e02027210 */ /* 0x000fe20007f1e0ff */
[----:B------:R-:W-:-:S04]  /*3260*/  IMAD.U32 R16, RZ, RZ, UR12 ;  /* 0x0000000cff107e24 */ /* 0x000fc8000f8e00ff */
[----:B-1----:R-:W-:Y:S01]  /*3270*/  IMAD.X R13, R0, 0x1, R3, P0 ;  /* 0x00000001000d7824 */ /* 0x002fe200000e0603 */
[----:B------:R-:W-:-:S04]  /*3280*/  LEA R12, P0, R2, UR30, 0x1 ;  /* 0x0000001e020c7c11 */ /* 0x000fc8000f8008ff */
[----:B------:R-:W-:Y:S01]  /*3290*/  LEA.HI.X R13, R2, UR31, R13, 0x1, P0 ;  /* 0x0000001f020d7c11 */ /* 0x000fe200080f0c0d */
[C---:B--2---:R-:W-:Y:S01]  /*32a0*/  FMUL.FTZ R8, R27.reuse, R8 ;  /* 0x000000081b087220 */ /* 0x044fe20000410000 */
[C---:B------:R-:W-:Y:S01]  /*32b0*/  FMUL.FTZ R9, R27.reuse, R9 ;  /* 0x000000091b097220 */ /* 0x040fe20000410000 */
[C---:B------:R-:W-:Y:S01]  /*32c0*/  FMUL.FTZ R15, R27.reuse, R11 ;  /* 0x0000000b1b0f7220 */ /* 0x040fe20000410000 */
[----:B------:R-:W-:Y:S02]  /*32d0*/  FMUL.FTZ R14, R27, R10 ;  /* 0x0000000a1b0e7220 */ /* 0x000fe40000410000 */
[----:B------:R-:W-:Y:S02]  /*32e0*/  F2FP.F16.F32.PACK_AB R0, RZ, R8 ;  /* 0x00000008ff00723e */ /* 0x000fe400000000ff */
[----:B------:R-:W-:Y:S02]  /*32f0*/  F2FP.F16.F32.PACK_AB R2, RZ, R9 ;  /* 0x00000009ff02723e */ /* 0x000fe400000000ff */
[----:B------:R-:W-:-:S02]  /*3300*/  IADD3 R8, P0, PT, R12, UR25, RZ ;  /* 0x000000190c087c10 */ /* 0x000fc4000ff1e0ff */
[----:B------:R-:W-:Y:S02]  /*3310*/  PRMT R17, R0, 0x7610, R17 ;  /* 0x0000761000117816 */ /* 0x000fe40000000011 */
[----:B------:R-:W-:Y:S02]  /*3320*/  IADD3.X R9, PT, PT, R13, UR27, RZ, P0, !PT ;  /* 0x0000001b0d097c10 */ /* 0x000fe400087fe4ff */
[----:B------:R-:W-:Y:S01]  /*3330*/  PRMT R11, R2, 0x7610, R11 ;  /* 0x00007610020b7816 */ /* 0x000fe2000000000b */
[----:B------:R0:W-:Y:S01]  /*3340*/  STG.E.U16 desc[UR18][R12.64], R17 ;  /* 0x000000110c007986 */ /* 0x0001e2000c101512 */
[----:B------:R-:W-:Y:S02]  /*3350*/  IADD3 R10, P0, PT, R8, UR25, RZ ;  /* 0x00000019080a7c10 */ /* 0x000fe4000ff1e0ff */
[----:B------:R-:W-:Y:S01]  /*3360*/  F2FP.F16.F32.PACK_AB R0, RZ, R14 ;  /* 0x0000000eff00723e */ /* 0x000fe200000000ff */
[----:B------:R1:W-:Y:S01]  /*3370*/  STG.E.U16 desc[UR18][R8.64], R11 ;  /* 0x0000000b08007986 */ /* 0x0003e2000c101512 */
[----:B------:R-:W-:-:S04]  /*3380*/  F2FP.F16.F32.PACK_AB R2, RZ, R15 ;  /* 0x0000000fff02723e */ /* 0x000fc800000000ff */
[----:B------:R-:W-:Y:S01]  /*3390*/  PRMT R18, R2, 0x7610, R18 ;  /* 0x0000761002127816 */ /* 0x000fe20000000012 */
[----:B0-----:R-:W-:Y:S01]  /*33a0*/  IMAD.MOV.U32 R17, RZ, RZ, RZ ;  /* 0x000000ffff117224 */ /* 0x001fe200078e00ff */
[----:B------:R-:W-:Y:S02]  /*33b0*/  PRMT R13, R0, 0x7610, R13 ;  /* 0x00007610000d7816 */ /* 0x000fe4000000000d */
[----:B-1----:R-:W-:Y:S01]  /*33c0*/  IADD3.X R11, PT, PT, R9, UR27, RZ, P0, !PT ;  /* 0x0000001b090b7c10 */ /* 0x002fe200087fe4ff */
[----:B------:R-:W-:Y:S01]  /*33d0*/  IMAD.WIDE.U32 R16, R26, UR12, R16 ;  /* 0x0000000c1a107c25 */ /* 0x000fe2000f8e0010 */
[----:B------:R-:W-:-:S03]  /*33e0*/  IADD3 R14, P0, PT, R10, UR25, RZ ;  /* 0x000000190a0e7c10 */ /* 0x000fc6000ff1e0ff */
[----:B------:R0:W-:Y:S01]  /*33f0*/  STG.E.U16 desc[UR18][R10.64], R13 ;  /* 0x0000000d0a007986 */ /* 0x0001e2000c101512 */
[----:B------:R-:W-:Y:S01]  /*3400*/  IADD3.X R15, PT, PT, R11, UR27, RZ, P0, !PT ;  /* 0x0000001b0b0f7c10 */ /* 0x000fe200087fe4ff */
[----:B------:R-:W-:Y:S01]  /*3410*/  IMAD R0, R25, UR12, R17 ;  /* 0x0000000c19007c24 */ /* 0x000fe2000f8e0211 */
[----:B------:R-:W-:Y:S01]  /*3420*/  IADD3 R26, P0, PT, R26, 0x4, RZ ;  /* 0x000000041a1a7810 */ /* 0x000fe20007f1e0ff */
[----:B------:R-:W-:Y:S02]  /*3430*/  IMAD.U32 R9, RZ, RZ, UR12 ;  /* 0x0000000cff097e24 */ /* 0x000fe4000f8e00ff */
[----:B------:R0:W-:Y:S02]  /*3440*/  STG.E.U16 desc[UR18][R14.64], R18 ;  /* 0x000000120e007986 */ /* 0x0001e4000c101512 */
[----:B------:R-:W-:Y:S01]  /*3450*/  IMAD.X R25, RZ, RZ, R25, P0 ;  /* 0x000000ffff197224 */ /* 0x000fe200000e0619 */
[----:B------:R-:W-:Y:S02]  /*3460*/  ISETP.NE.U32.AND P0, PT, R26, R5, PT ;  /* 0x000000051a00720c */ /* 0x000fe40003f05070 */
[----:B------:R-:W-:-:S02]  /*3470*/  IADD3 R2, P1, P2, R9, UR25, R16 ;  /* 0x0000001909027c10 */ /* 0x000fc4000fa3e010 */
[----:B------:R-:W-:Y:S02]  /*3480*/  ISETP.NE.AND.EX P0, PT, R25, R4, PT, P0 ;  /* 0x000000041900720c */ /* 0x000fe40003f05300 */
[----:B------:R-:W-:-:S11]  /*3490*/  IADD3.X R0, PT, PT, RZ, UR27, R0, P1, P2 ;  /* 0x0000001bff007c10 */ /* 0x000fd60008fe4400 */
[----:B0-----:R-:W-:Y:S05]  /*34a0*/  @P0 BRA `(.L_x_383) ;  /* 0xfffffffc00600947 */ /* 0x001fea000383ffff */
[----:B------:R-:W-:Y:S05]  /*34b0*/  BSYNC.RECONVERGENT B0 ;  /* 0x0000000000007941 */ /* 0x000fea0003800200 */
.L_x_382:
[----:B------:R-:W-:Y:S02]  /*34c0*/  IMAD.MOV.U32 R8, RZ, RZ, R5 ;  /* 0x000000ffff087224 */ /* 0x000fe400078e0005 */
[----:B------:R-:W-:-:S07]  /*34d0*/  IMAD.MOV.U32 R9, RZ, RZ, R4 ;  /* 0x000000ffff097224 */ /* 0x000fce00078e0004 */
.L_x_373:
[----:B------:R-:W-:Y:S05]  /*34e0*/  BSYNC.RECONVERGENT B1 ;  /* 0x0000000000017941 */ /* 0x000fea0003800200 */
.L_x_372:
[----:B------:R-:W-:-:S04]  /*34f0*/  ISETP.NE.U32.AND P0, PT, R6, RZ, PT ;  /* 0x000000ff0600720c */ /* 0x000fc80003f05070 */
[----:B------:R-:W-:-:S13]  /*3500*/  ISETP.NE.AND.EX P0, PT, RZ, RZ, PT, P0 ;  /* 0x000000ffff00720c */ /* 0x000fda0003f05300 */
[----:B------:R-:W-:Y:S05]  /*3510*/  @!P0 BRA `(.L_x_371) ;  /* 0x0000000000808947 */ /* 0x000fea0003800000 */
[----:B------:R-:W-:Y:S01]  /*3520*/  IMAD.U32 R16, R8, 0x4, R1 ;  /* 0x0000000408107824 */ /* 0x000fe200078e0001 */
[----:B------:R-:W0:Y:S04]  /*3530*/  LDC.64 R10, c[0x0][0x380] ;  /* 0x0000e000ff0a7b82 */ /* 0x000e280000000a00 */
[----:B-1----:R-:W2:Y:S01]  /*3540*/  LDL.64 R12, [R16] ;  /* 0x00000000100c7983 */ /* 0x002ea20000100a00 */
[----:B------:R-:W-:Y:S02]  /*3550*/  IADD3 R2, P0, PT, R2, R30, RZ ;  /* 0x0000001e02027210 */ /* 0x000fe40007f1e0ff */
[----:B------:R-:W-:-:S03]  /*3560*/  IADD3 R17, P1, PT, R8, 0x1, RZ ;  /* 0x0000000108117810 */ /* 0x000fc60007f3e0ff */
[----:B------:R-:W-:Y:S02]  /*3570*/  IMAD.X R0, R0, 0x1, R3, P0 ;  /* 0x0000000100007824 */ /* 0x000fe400000e0603 */
[----:B------:R-:W-:Y:S01]  /*3580*/  IMAD.X R9, RZ, RZ, R9, P1 ;  /* 0x000000ffff097224 */ /* 0x000fe200008e0609 */
[----:B0-----:R-:W-:-:S04]  /*3590*/  LEA R14, P0, R2, R10, 0x1 ;  /* 0x0000000a020e7211 */ /* 0x001fc800078008ff */
[----:B------:R-:W-:Y:S02]  /*35a0*/  LEA.HI.X R15, R2, R11, R0, 0x1, P0 ;  /* 0x0000000b020f7211 */ /* 0x000fe400000f0c00 */
[----:B------:R-:W-:-:S04]  /*35b0*/  ISETP.NE.U32.AND P0, PT, R6, 0x1, PT ;  /* 0x000000010600780c */ /* 0x000fc80003f05070 */
[----:B------:R-:W-:Y:S01]  /*35c0*/  ISETP.NE.AND.EX P0, PT, RZ, RZ, PT, P0 ;  /* 0x000000ffff00720c */ /* 0x000fe20003f05300 */
[----:B--2---:R-:W-:-:S05]  /*35d0*/  FMUL.FTZ R12, R27, R12 ;  /* 0x0000000c1b0c7220 */ /* 0x004fca0000410000 */
[----:B------:R-:W-:-:S05]  /*35e0*/  F2FP.F16.F32.PACK_AB R12, RZ, R12 ;  /* 0x0000000cff0c723e */ /* 0x000fca00000000ff */
[----:B------:R3:W-:Y:S02]  /*35f0*/  STG.E.U16 desc[UR18][R14.64], R12 ;  /* 0x0000000c0e007986 */ /* 0x0007e4000c101512 */
[----:B------:R-:W-:Y:S05]  /*3600*/  @!P0 BRA `(.L_x_371) ;  /* 0x0000000000448947 */ /* 0x000fea0003800000 */
[----:B------:R-:W2:Y:S01]  /*3610*/  LDL R16, [R16+0x8] ;  /* 0x0000080010107983 */ /* 0x000ea20000100800 */
[----:B------:R-:W-:Y:S01]  /*3620*/  ISETP.NE.U32.AND P0, PT, R6, 0x2, PT ;  /* 0x000000020600780c */ /* 0x000fe20003f05070 */
[----:B------:R-:W-:Y:S02]  /*3630*/  IMAD.MOV.U32 R2, RZ, RZ, R30 ;  /* 0x000000ffff027224 */ /* 0x000fe400078e001e */
[----:B------:R-:W-:Y:S01]  /*3640*/  FMUL.FTZ R13, R27, R13 ;  /* 0x0000000d1b0d7220 */ /* 0x000fe20000410000 */
[----:B------:R-:W-:Y:S01]  /*3650*/  IMAD R9, R9, UR12, RZ ;  /* 0x0000000c09097c24 */ /* 0x000fe2000f8e02ff */
[----:B------:R-:W-:Y:S01]  /*3660*/  ISETP.NE.AND.EX P0, PT, RZ, RZ, PT, P0 ;  /* 0x000000ffff00720c */ /* 0x000fe20003f05300 */
[----:B------:R-:W-:Y:S02]  /*3670*/  IMAD.WIDE.U32 R2, R17, UR12, R2 ;  /* 0x0000000c11027c25 */ /* 0x000fe4000f8e0002 */
[----:B------:R-:W-:Y:S02]  /*3680*/  F2FP.F16.F32.PACK_AB R13, RZ, R13 ;  /* 0x0000000dff0d723e */ /* 0x000fe400000000ff */
[----:B------:R-:W-:Y:S01]  /*3690*/  IMAD.IADD R0, R3, 0x1, R9 ;  /* 0x0000000103007824 */ /* 0x000fe200078e0209 */
[----:B------:R-:W-:-:S04]  /*36a0*/  LEA R10, P1, R2, R10, 0x1 ;  /* 0x0000000a020a7211 */ /* 0x000fc800078208ff */
[----:B------:R-:W-:-:S03]  /*36b0*/  LEA.HI.X R11, R2, R11, R0, 0x1, P1 ;  /* 0x0000000b020b7211 */ /* 0x000fc600008f0c00 */
[----:B------:R-:W-:Y:S02]  /*36c0*/  @P0 IADD3 R2, P1, PT, R10, UR25, RZ ;  /* 0x000000190a020c10 */ /* 0x000fe4000ff3e0ff */
[----:B------:R4:W-:Y:S02]  /*36d0*/  STG.E.U16 desc[UR18][R10.64], R13 ;  /* 0x0000000d0a007986 */ /* 0x0009e4000c101512 */
[----:B------:R-:W-:Y:S01]  /*36e0*/  @P0 IADD3.X R3, PT, PT, R11, UR27, RZ, P1, !PT ;  /* 0x0000001b0b030c10 */ /* 0x000fe20008ffe4ff */
[----:B--2---:R-:W-:-:S05]  /*36f0*/  @P0 FMUL.FTZ R27, R27, R16 ;  /* 0x000000101b1b0220 */ /* 0x004fca0000410000 */
[----:B------:R-:W-:-:S05]  /*3700*/  @P0 F2FP.F16.F32.PACK_AB R27, RZ, R27 ;  /* 0x0000001bff1b023e */ /* 0x000fca00000000ff */
[----:B------:R4:W-:Y:S02]  /*3710*/  @P0 STG.E.U16 desc[UR18][R2.64], R27 ;  /* 0x0000001b02000986 */ /* 0x0009e4000c101512 */
.L_x_371:
[----:B------:R-:W-:Y:S05]  /*3720*/  BSYNC.RECONVERGENT B2 ;  /* 0x0000000000027941 */ /* 0x000fea0003800200 */
.L_x_370:
        /* <DEDUP_REMOVED lines=10> */
        .weak           $__internal_5_$__cuda_sm20_div_u64
        .type           $__internal_5_$__cuda_sm20_div_u64,@function
        .size           $__internal_5_$__cuda_sm20_div_u64,(.L_x_686 - $__internal_5_$__cuda_sm20_div_u64)
$__internal_5_$__cuda_sm20_div_u64:
        /* <DEDUP_REMOVED lines=65> */
[----:B------:R-:W-:Y:S06]  /*3be0*/  RET.REL.NODEC R4 `(_ZN17fastertransformer14softmax_kernelI6__halffLi4EEEvPT_PKT0_PKS2_S8_iiiif) ;  /* 0xffffffc404047950 */ /* 0x000fec0003c3ffff */
.L_x_385:
        /* <DEDUP_REMOVED lines=9> */
.L_x_686:


//--------------------- .text._ZN17fastertransformer14softmax_kernelIffLi1EEEvPT_PKT0_PKS1_S7_iiiif --------------------------
	.section	.text._ZN17fastertransformer14softmax_kernelIffLi1EEEvPT_PKT0_PKS1_S7_iiiif,"ax",@progbits
	.align	128
        .global         _ZN17fastertransformer14softmax_kernelIffLi1EEEvPT_PKT0_PKS1_S7_iiiif
        .type           _ZN17fastertransformer14softmax_kernelIffLi1EEEvPT_PKT0_PKS1_S7_iiiif,@function
        .size           _ZN17fastertransformer14softmax_kernelIffLi1EEEvPT_PKT0_PKS1_S7_iiiif,(.L_x_687 - _ZN17fastertransformer14softmax_kernelIffLi1EEEvPT_PKT0_PKS1_S7_iiiif)
        .other          _ZN17fastertransformer14softmax_kernelIffLi1EEEvPT_PKT0_PKS1_S7_iiiif,@"STO_CUDA_ENTRY STV_DEFAULT"
_ZN17fastertransformer14softmax_kernelIffLi1EEEvPT_PKT0_PKS1_S7_iiiif:
.text._ZN17fastertransformer14softmax_kernelIffLi1EEEvPT_PKT0_PKS1_S7_iiiif:
        /* <DEDUP_REMOVED lines=11> */
[----:B------:R-:W-:-:S06]  /*00b0*/  IMAD.U32 R3, RZ, RZ, UR5 ;  /* 0x00000005ff037e24 */ /* 0x000fcc000f8e00ff */
[----:B--2---:R0:W5:Y:S01]  /*00c0*/  @P2 LDG.E R3, desc[UR14][R2.64] ;  /* 0x0000000e02032981 */ /* 0x004162000c1e1900 */
[----:B------:R-:W3:Y:S02]  /*00d0*/  S2UR UR10, SR_CTAID.X ;  /* 0x00000000000a79c3 */ /* 0x000ee40000002500 */
[----:B---3--:R-:W-:-:S06]  /*00e0*/  UISETP.GE.AND UP0, UPT, UR10, UR9, UPT ;  /* 0x000000090a00728c */ /* 0x008fcc000bf06270 */
[----:B------:R-:W-:-:S13]  /*00f0*/  PLOP3.LUT P0, PT, PT, PT, UP0, 0x80, 0x8 ;  /* 0x000000000008781c */ /* 0x000fda0003f0f008 */
[----:B0-----:R-:W-:Y:S05]  /*0100*/  @P0 EXIT ;  /* 0x000000000000094d */ /* 0x001fea0003800000 */
[----:B------:R-:W0:Y:S01]  /*0110*/  S2R R4, SR_TID.X ;  /* 0x0000000000047919 */ /* 0x000e220000002100 */
[----:B------:R-:W1:Y:S01]  /*0120*/  LDCU UR11, c[0x0][0x360] ;  /* 0x00006c00ff0b77ac */ /* 0x000e620008000800 */
[----:B------:R-:W2:Y:S01]  /*0130*/  S2UR UR13, SR_CTAID.Y ;  /* 0x00000000000d79c3 */ /* 0x000ea20000002600 */
[----:B------:R-:W-:Y:S01]  /*0140*/  BSSY.RECONVERGENT B0, `(.L_x_386) ;  /* 0x0000039000007945 */ /* 0x000fe20003800200 */
[----:B------:R-:W3:Y:S01]  /*0150*/  LDCU UR12, c[0x0][0x3ac] ;  /* 0x00007580ff0c77ac */ /* 0x000ee20008000800 */
[----:B------:R-:W4:Y:S01]  /*0160*/  LDCU UR7, c[0x0][0x3a4] ;  /* 0x00007480ff0777ac */ /* 0x000f220008000800 */
[----:B------:R-:W-:Y:S01]  /*0170*/  UMOV UR4, UR6 ;  /* 0x0000000600047c82 */ /* 0x000fe20008000000 */
[----:B------:R-:W-:Y:S01]  /*0180*/  UMOV UR5, URZ ;  /* 0x000000ff00057c82 */ /* 0x000fe20008000000 */
[----:B------:R-:W-:Y:S01]  /*0190*/  USHF.R.S32.HI UR17, URZ, 0x1f, UR9 ;  /* 0x0000001fff117899 */ /* 0x000fe20008011409 */
[----:B-1----:R-:W-:Y:S01]  /*01a0*/  I2FP.F32.U32 R6, UR11 ;  /* 0x0000000b00067c45 */ /* 0x002fe20008201000 */
[----:B---3--:R-:W-:-:S02]  /*01b0*/  USHF.R.S32.HI UR18, URZ, 0x1f, UR12 ;  /* 0x0000001fff127899 */ /* 0x008fc4000801140c */
[----:B----4-:R-:W-:Y:S02]  /*01c0*/  USHF.R.S32.HI UR8, URZ, 0x1f, UR7 ;  /* 0x0000001fff087899 */ /* 0x010fe40008011407 */
[----:B--2---:R-:W-:Y:S02]  /*01d0*/  UIMAD.WIDE.U32 UR6, UR13, UR7, UR4 ;  /* 0x000000070d0672a5 */ /* 0x004fe4000f8e0004 */
[----:B------:R-:W-:Y:S01]  /*01e0*/  UIMAD UR5, UR8, UR13, URZ ;  /* 0x0000000d080572a4 */ /* 0x000fe2000f8e02ff */
[----:B0-----:R-:W-:Y:S01]  /*01f0*/  IADD3 R0, P0, PT, R4, UR11, RZ ;  /* 0x0000000b04007c10 */ /* 0x001fe2000ff1e0ff */
[----:B------:R-:W-:Y:S01]  /*0200*/  UMOV UR4, URZ ;  /* 0x000000ff00047c82 */ /* 0x000fe20008000000 */
[----:B-----5:R-:W-:Y:S01]  /*0210*/  @P2 R2UR UR4, R3 ;  /* 0x00000000030422ca */ /* 0x020fe200000e0000 */
[----:B------:R-:W-:Y:S01]  /*0220*/  UIADD3 UR5, UPT, UPT, UR7, UR5, URZ ;  /* 0x0000000507057290 */ /* 0x000fe2000fffe0ff */
[C---:B------:R-:W-:Y:S01]  /*0230*/  ISETP.GT.U32.AND P1, PT, R0.reuse, UR12, PT ;  /* 0x0000000c00007c0c */ /* 0x040fe2000bf24070 */
[----:B------:R-:W-:Y:S01]  /*0240*/  IMAD.X R7, RZ, RZ, RZ, P0 ;  /* 0x000000ffff077224 */ /* 0x000fe200000e06ff */
[----:B------:R-:W-:Y:S01]  /*0250*/  ISETP.GE.U32.AND P0, PT, R0, UR12, PT ;  /* 0x0000000c00007c0c */ /* 0x000fe2000bf06070 */
[----:B------:R-:W-:Y:S01]  /*0260*/  UIMAD UR5, UR5, UR9, URZ ;  /* 0x00000009050572a4 */ /* 0x000fe2000f8e02ff */
[----:B------:R-:W-:Y:S01]  /*0270*/  LOP3.LUT R3, R4, 0x1f, RZ, 0xc0, !PT ;  /* 0x0000001f04037812 */ /* 0x000fe200078ec0ff */
[----:B------:R-:W-:Y:S01]  /*0280*/  UIMAD.WIDE.U32 UR8, UR6, UR9, URZ ;  /* 0x00000009060872a5 */ /* 0x000fe2000f8e00ff */
[C---:B------:R-:W-:Y:S01]  /*0290*/  ISETP.GT.AND.EX P1, PT, R7.reuse, UR18, PT, P1 ;  /* 0x0000001207007c0c */ /* 0x040fe2000bf24310 */
[----:B------:R-:W-:Y:S01]  /*02a0*/  UIMAD UR5, UR17, UR6, UR5 ;  /* 0x00000006110572a4 */ /* 0x000fe2000f8e0205 */
[----:B------:R-:W-:-:S02]  /*02b0*/  ISETP.GE.AND.EX P0, PT, R7, UR18, PT, P0 ;  /* 0x0000001207007c0c */ /* 0x000fc4000bf06300 */
[----:B------:R-:W-:Y:S01]  /*02c0*/  SEL R5, R0, UR12, P1 ;  /* 0x0000000c00057c07 */ /* 0x000fe20008800000 */
[----:B------:R-:W-:Y:S01]  /*02d0*/  UIADD3 UR12, UPT, UPT, UR9, UR5, URZ ;  /* 0x00000005090c7290 */ /* 0x000fe2000fffe0ff */
[----:B------:R-:W-:Y:S02]  /*02e0*/  SEL R8, RZ, 0x1, P0 ;  /* 0x00000001ff087807 */ /* 0x000fe40000000000 */
[----:B------:R-:W-:Y:S02]  /*02f0*/  SEL R2, R7, UR18, P1 ;  /* 0x0000001207027c07 */ /* 0x000fe40008800000 */
[----:B------:R-:W-:Y:S02]  /*0300*/  IADD3 R0, P0, P3, R5, -R0, -R8 ;  /* 0x8000000005007210 */ /* 0x000fe40007b1e808 */
[----:B------:R-:W-:Y:S02]  /*0310*/  I2FP.F32.U32 R5, R4 ;  /* 0x0000000400057245 */ /* 0x000fe40000201000 */
        /* <DEDUP_REMOVED lines=17> */
[----:B------:R-:W-:Y:S01]  /*0430*/  @P0 VIADD R0, R0, -UR11 ;  /* 0x8000000b00000c36 */ /* 0x000fe20008000000 */
[----:B------:R-:W-:-:S04]  /*0440*/  @P0 IADD3 R10, PT, PT, R10, 0x1, RZ ;  /* 0x000000010a0a0810 */ /* 0x000fc80007ffe0ff */
[----:B------:R-:W-:-:S13]  /*0450*/  ISETP.GE.U32.AND P1, PT, R0, UR11, PT ;  /* 0x0000000b00007c0c */ /* 0x000fda000bf26070 */
[----:B------:R-:W-:Y:S01]  /*0460*/  @P1 VIADD R10, R10, 0x1 ;  /* 0x000000010a0a1836 */ /* 0x000fe20000000000 */
[----:B------:R-:W-:Y:S01]  /*0470*/  @!P2 LOP3.LUT R10, RZ, UR11, RZ, 0x33, !PT ;  /* 0x0000000bff0aac12 */ /* 0x000fe2000f8e33ff */
[----:B------:R-:W-:Y:S06]  /*0480*/  BRA `(.L_x_388) ;  /* 0x0000000000107947 */ /* 0x000fec0003800000 */
.L_x_387:
[----:B------:R-:W-:-:S07]  /*0490*/  MOV R10, 0x4b0 ;  /* 0x000004b0000a7802 */ /* 0x000fce0000000f00 */
[----:B------:R-:W-:Y:S05]  /*04a0*/  CALL.REL.NOINC `($__internal_6_$__cuda_sm20_div_u64) ;  /* 0x0000002000587944 */ /* 0x000fea0003c00000 */
[----:B------:R-:W-:Y:S02]  /*04b0*/  IMAD.MOV.U32 R10, RZ, RZ, R0 ;  /* 0x000000ffff0a7224 */ /* 0x000fe400078e0000 */
[----:B------:R-:W-:-:S07]  /*04c0*/  IMAD.MOV.U32 R11, RZ, RZ, R7 ;  /* 0x000000ffff0b7224 */ /* 0x000fce00078e0007 */
.L_x_388:
[----:B------:R-:W-:Y:S05]  /*04d0*/  BSYNC.RECONVERGENT B0 ;  /* 0x0000000000007941 */ /* 0x000fea0003800200 */
.L_x_386:
        /* <DEDUP_REMOVED lines=29> */
[----:B------:R-:W-:-:S05]  /*06b0*/  @!P2 LOP3.LUT R7, RZ, UR11, RZ, 0x33, !PT ;  /* 0x0000000bff07ac12 */ /* 0x000fca000f8e33ff */
[----:B------:R-:W-:-:S05]  /*06c0*/  VIADD R10, R7, 0x1 ;  /* 0x00000001070a7836 */ /* 0x000fca0000000000 */
[----:B--2---:R-:W-:-:S07]  /*06d0*/  LOP3.LUT R10, R10, 0x3, RZ, 0xc0, !PT ;  /* 0x000000030a0a7812 */ /* 0x004fce00078ec0ff */
.L_x_410:
        /* <DEDUP_REMOVED lines=9> */
[----:B------:R-:W-:Y:S01]  /*0770*/  MOV R17, UR5 ;  /* 0x0000000500117c02 */ /* 0x000fe20008000f00 */
[----:B------:R-:W-:Y:S01]  /*0780*/  IMAD.U32 R16, RZ, RZ, UR10 ;  /* 0x0000000aff107e24 */ /* 0x000fe2000f8e00ff */
[----:B------:R-:W-:Y:S01]  /*0790*/  UIMAD UR6, UR17, UR13, URZ ;  /* 0x0000000d110672a4 */ /* 0x000fe2000f8e02ff */
[----:B------:R-:W-:Y:S01]  /*07a0*/  ISETP.GE.U32.AND P0, PT, R8, 0x3, PT ;  /* 0x000000030800780c */ /* 0x000fe20003f06070 */
[----:B------:R-:W-:Y:S01]  /*07b0*/  BSSY.RECONVERGENT B1, `(.L_x_391) ;  /* 0x0000079000017945 */ /* 0x000fe20003800200 */
[----:B------:R-:W-:Y:S02]  /*07c0*/  IMAD.MOV.U32 R30, RZ, RZ, -0x1f528714 ;  /* 0xe0ad78ecff1e7424 */ /* 0x000fe400078e00ff */
[----:B------:R-:W-:Y:S01]  /*07d0*/  ISETP.GE.U32.AND.EX P0, PT, R9, RZ, PT, P0 ;  /* 0x000000ff0900720c */ /* 0x000fe20003f06100 */
[----:B------:R-:W-:Y:S02]  /*07e0*/  IMAD.MOV.U32 R33, RZ, RZ, RZ ;  /* 0x000000ffff217224 */ /* 0x000fe400078e00ff */
[----:B------:R-:W-:-:S02]  /*07f0*/  IMAD.MOV.U32 R31, RZ, RZ, RZ ;  /* 0x000000ffff1f7224 */ /* 0x000fc400078e00ff */
[----:B------:R-:W-:Y:S02]  /*0800*/  IMAD.MOV.U32 R13, RZ, RZ, R4 ;  /* 0x000000ffff0d7224 */ /* 0x000fe400078e0004 */
[----:B0-----:R-:W-:-:S04]  /*0810*/  IMAD.WIDE.U32 R16, R11, UR13, R16 ;  /* 0x0000000d0b107c25 */ /* 0x001fc8000f8e0010 */
[----:B------:R-:W-:-:S04]  /*0820*/  VIADD R0, R17, UR6 ;  /* 0x0000000611007c36 */ /* 0x000fc80008000000 */
[----:B------:R-:W-:-:S04]  /*0830*/  IMAD R11, R0, UR24, RZ ;  /* 0x00000018000b7c24 */ /* 0x000fc8000f8e02ff */
[C---:B------:R-:W-:Y:S02]  /*0840*/  IMAD R15, R16.reuse, UR18, R11 ;  /* 0x00000012100f7c24 */ /* 0x040fe4000f8e020b */
[----:B------:R-:W-:-:S04]  /*0850*/  IMAD.WIDE.U32 R16, R16, UR24, RZ ;  /* 0x0000001810107c25 */ /* 0x000fc8000f8e00ff */
[----:B------:R-:W-:Y:S02]  /*0860*/  IMAD.MOV.U32 R11, RZ, RZ, RZ ;  /* 0x000000ffff0b7224 */ /* 0x000fe400078e00ff */
[----:B------:R-:W-:Y:S01]  /*0870*/  IMAD.IADD R12, R17, 0x1, R15 ;  /* 0x00000001110c7824 */ /* 0x000fe200078e020f */
[----:B------:R-:W-:Y:S06]  /*0880*/  @!P0 BRA `(.L_x_392) ;  /* 0x0000000400ac8947 */ /* 0x000fec0003800000 */
[----:B------:R-:W0:Y:S01]  /*0890*/  LDCU.64 UR6, c[0x0][0x398] ;  /* 0x00007300ff0677ac */ /* 0x000e220008000a00 */
[----:B------:R-:W-:Y:S01]  /*08a0*/  IMAD.U32 R15, RZ, RZ, UR10 ;  /* 0x0000000aff0f7e24 */ /* 0x000fe2000f8e00ff */
[----:B------:R-:W-:Y:S01]  /*08b0*/  MOV R28, UR5 ;  /* 0x00000005001c7c02 */ /* 0x000fe20008000f00 */
[----:B------:R-:W-:Y:S01]  /*08c0*/  IMAD.U32 R29, RZ, RZ, UR11 ;  /* 0x0000000bff1d7e24 */ /* 0x000fe2000f8e00ff */
[----:B------:R-:W-:Y:S01]  /*08d0*/  IADD3 R31, P3, PT, R8, 0x1, RZ ;  /* 0x00000001081f7810 */ /* 0x000fe20007f7e0ff */
[----:B------:R-:W-:Y:S01]  /*08e0*/  IMAD.U32 R25, RZ, RZ, UR11 ;  /* 0x0000000bff197e24 */ /* 0x000fe2000f8e00ff */
[----:B------:R-:W-:Y:S01]  /*08f0*/  IADD3 R15, P1, PT, R15, UR8, RZ ;  /* 0x000000080f0f7c10 */ /* 0x000fe2000ff3e0ff */
[----:B------:R-:W-:Y:S01]  /*0900*/  BSSY.RECONVERGENT B2, `(.L_x_393) ;  /* 0x0000060000027945 */ /* 0x000fe20003800200 */
[----:B------:R-:W-:Y:S01]  /*0910*/  IMAD.MOV.U32 R30, RZ, RZ, -0x1f528714 ;  /* 0xe0ad78ecff1e7424 */ /* 0x000fe200078e00ff */
[----:B------:R-:W-:Y:S01]  /*0920*/  SHF.R.U32.HI R29, RZ, 0x1e, R29 ;  /* 0x0000001eff1d7819 */ /* 0x000fe2000001161d */
[----:B------:R-:W-:Y:S01]  /*0930*/  IMAD.MOV.U32 R14, RZ, RZ, RZ ;  /* 0x000000ffff0e7224 */ /* 0x000fe200078e00ff */
[----:B------:R-:W-:Y:S01]  /*0940*/  LOP3.LUT R31, R31, 0xfffffffc, RZ, 0xc0, !PT ;  /* 0xfffffffc1f1f7812 */ /* 0x000fe200078ec0ff */
[----:B------:R-:W-:Y:S01]  /*0950*/  IMAD.MOV.U32 R33, RZ, RZ, RZ ;  /* 0x000000ffff217224 */ /* 0x000fe200078e00ff */
[----:B------:R-:W-:Y:S01]  /*0960*/  IADD3.X R24, PT, PT, RZ, R9, RZ, P3, !PT ;  /* 0x00000009ff187210 */ /* 0x000fe20001ffe4ff */
[----:B------:R-:W-:Y:S01]  /*0970*/  IMAD.MOV.U32 R13, RZ, RZ, R4 ;  /* 0x000000ffff0d7224 */ /* 0x000fe200078e0004 */
[----:B------:R-:W-:Y:S01]  /*0980*/  IADD3.X R28, PT, PT, R28, UR12, RZ, P1, !PT ;  /* 0x0000000c1c1c7c10 */ /* 0x000fe20008ffe4ff */
[----:B------:R-:W-:Y:S01]  /*0990*/  IMAD.MOV.U32 R11, RZ, RZ, RZ ;  /* 0x000000ffff0b7224 */ /* 0x000fe200078e00ff */
[----:B0-----:R-:W-:Y:S01]  /*09a0*/  ISETP.NE.U32.AND P0, PT, RZ, UR6, PT ;  /* 0x00000006ff007c0c */ /* 0x001fe2000bf05070 */
[----:B------:R-:W-:-:S03]  /*09b0*/  IMAD.SHL.U32 R25, R25, 0x4, RZ ;  /* 0x0000000419197824 */ /* 0x000fc600078e00ff */
[----:B------:R-:W-:-:S13]  /*09c0*/  ISETP.NE.AND.EX P0, PT, RZ, UR7, PT, P0 ;  /* 0x00000007ff007c0c */ /* 0x000fda000bf05300 */
.L_x_394:
[----:B------:R-:W-:-:S05]  /*09d0*/  IADD3 R0, P1, PT, R13, R16, RZ ;  /* 0x000000100d007210 */ /* 0x000fca0007f3e0ff */
[----:B------:R-:W-:Y:S01]  /*09e0*/  IMAD.X R19, R11, 0x1, R12, P1 ;  /* 0x000000010b137824 */ /* 0x000fe200008e060c */
[----:B------:R-:W-:-:S04]  /*09f0*/  LEA R18, P1, R0, UR22, 0x2 ;  /* 0x0000001600127c11 */ /* 0x000fc8000f8210ff */
[----:B------:R-:W-:-:S05]  /*0a00*/  LEA.HI.X R19, R0, UR23, R19, 0x2, P1 ;  /* 0x0000001700137c11 */ /* 0x000fca00088f1413 */
[----:B------:R0:W2:Y:S01]  /*0a10*/  LDG.E.CONSTANT R21, desc[UR14][R18.64] ;  /* 0x0000000e12157981 */ /* 0x0000a2000c1e9900 */
[----:B------:R-:W-:Y:S01]  /*0a20*/  IMAD R0, R28, UR24, RZ ;  /* 0x000000181c007c24 */ /* 0x000fe2000f8e02ff */
[----:B------:R-:W-:Y:S01]  /*0a30*/  IADD3 R34, P3, PT, R13, -UR10, RZ ;  /* 0x8000000a0d227c10 */ /* 0x000fe2000ff7e0ff */
[----:B------:R-:W-:Y:S02]  /*0a40*/  IMAD.MOV.U32 R22, RZ, RZ, R13 ;  /* 0x000000ffff167224 */ /* 0x000fe400078e000d */
[----:B------:R-:W-:Y:S02]  /*0a50*/  IMAD.MOV.U32 R23, RZ, RZ, R11 ;  /* 0x000000ffff177224 */ /* 0x000fe400078e000b */
[----:B------:R-:W-:Y:S02]  /*0a60*/  IMAD.U32 R26, RZ, RZ, UR11 ;  /* 0x0000000bff1a7e24 */ /* 0x000fe4000f8e00ff */
[----:B------:R-:W-:Y:S01]  /*0a70*/  IMAD.MOV.U32 R27, RZ, RZ, RZ ;  /* 0x000000ffff1b7224 */ /* 0x000fe200078e00ff */
[----:B0-----:R-:W-:Y:S01]  /*0a80*/  IADD3 R18, P5, PT, R25, R18, RZ ;  /* 0x0000001219127210 */ /* 0x001fe20007fbe0ff */
[----:B------:R-:W-:-:S04]  /*0a90*/  IMAD.WIDE.U32 R22, R15, UR24, R22 ;  /* 0x000000180f167c25 */ /* 0x000fc8000f8e0016 */
[----:B------:R-:W-:Y:S01]  /*0aa0*/  IMAD R35, R15, UR18, R0 ;  /* 0x000000120f237c24 */ /* 0x000fe2000f8e0200 */
[----:B------:R-:W-:Y:S01]  /*0ab0*/  LEA R36, P1, R22, UR20, 0x2 ;  /* 0x0000001416247c11 */ /* 0x000fe2000f8210ff */
[----:B------:R-:W-:-:S04]  /*0ac0*/  IMAD.WIDE.U32 R26, R14, UR11, R26 ;  /* 0x0000000b0e1a7c25 */ /* 0x000fc8000f8e001a */
[----:B------:R-:W-:Y:S01]  /*0ad0*/  IMAD.IADD R13, R23, 0x1, R35 ;  /* 0x00000001170d7824 */ /* 0x000fe200078e0223 */
[----:B------:R-:W-:Y:S01]  /*0ae0*/  IADD3.X R35, PT, PT, R11, ~UR5, RZ, P3, !PT ;  /* 0x800000050b237c10 */ /* 0x000fe20009ffe4ff */
[----:B------:R-:W-:Y:S01]  /*0af0*/  IMAD.X R19, R29, 0x1, R19, P5 ;  /* 0x000000011d137824 */ /* 0x000fe200028e0613 */
[----:B------:R-:W-:Y:S01]  /*0b00*/  IADD3 R26, P4, PT, R4, R26, RZ ;  /* 0x0000001a041a7210 */ /* 0x000fe20007f9e0ff */
[----:B------:R-:W-:Y:S01]  /*0b10*/  IMAD R27, R33, UR11, R27 ;  /* 0x0000000b211b7c24 */ /* 0x000fe2000f8e021b */
[----:B------:R0:W1:Y:S01]  /*0b20*/  I2F.S64 R20, R34 ;  /* 0x0000002200147312 */ /* 0x0000620000301400 */
[----:B------:R-:W-:Y:S02]  /*0b30*/  LEA.HI.X R37, R22, UR21, R13, 0x2, P1 ;  /* 0x0000001516257c11 */ /* 0x000fe400088f140d */
[----:B------:R-:W-:Y:S01]  /*0b40*/  IMAD.X R27, RZ, RZ, R27, P4 ;  /* 0x000000ffff1b7224 */ /* 0x000fe200020e061b */
[----:B------:R3:W4:Y:S01]  /*0b50*/  LDG.E.CONSTANT R13, desc[UR14][R18.64] ;  /* 0x0000000e120d7981 */ /* 0x000722000c1e9900 */
[----:B------:R-:W-:-:S04]  /*0b60*/  IADD3 R22, P1, PT, R26, -UR10, RZ ;  /* 0x8000000a1a167c10 */ /* 0x000fc8000ff3e0ff */
[----:B------:R-:W-:Y:S02]  /*0b70*/  IADD3.X R23, PT, PT, R27, ~UR5, RZ, P1, !PT ;  /* 0x800000051b177c10 */ /* 0x000fe40008ffe4ff */
[----:B0-----:R-:W-:-:S04]  /*0b80*/  IADD3 R34, P3, PT, R25, R18, RZ ;  /* 0x0000001219227210 */ /* 0x001fc80007f7e0ff */
[----:B------:R-:W-:Y:S02]  /*0b90*/  IADD3.X R35, PT, PT, R29, R19, RZ, P3, !PT ;  /* 0x000000131d237210 */ /* 0x000fe40001ffe4ff */
[----:B---3--:R-:W-:Y:S02]  /*0ba0*/  IADD3 R18, P3, PT, R25, R34, RZ ;  /* 0x0000002219127210 */ /* 0x008fe40007f7e0ff */
[----:B------:R-:W-:Y:S01]  /*0bb0*/  IADD3 R26, P1, PT, R26, UR11, RZ ;  /* 0x0000000b1a1a7c10 */ /* 0x000fe2000ff3e0ff */
[----:B------:R0:W3:Y:S01]  /*0bc0*/  I2F.S64 R0, R22 ;  /* 0x0000001600007312 */ /* 0x0000e20000301400 */
[----:B------:R-:W5:Y:S01]  /*0bd0*/  LDG.E.CONSTANT R11, desc[UR14][R34.64] ;  /* 0x0000000e220b7981 */ /* 0x000f62000c1e9900 */
[----:B------:R-:W-:Y:S02]  /*0be0*/  IMAD.X R19, R29, 0x1, R35, P3 ;  /* 0x000000011d137824 */ /* 0x000fe400018e0623 */
[----:B------:R-:W-:-:S03]  /*0bf0*/  IMAD.X R27, RZ, RZ, R27, P1 ;  /* 0x000000ffff1b7224 */ /* 0x000fc600008e061b */
[----:B------:R1:W5:Y:S01]  /*0c00*/  LDG.E.CONSTANT R32, desc[UR14][R18.64] ;  /* 0x0000000e12207981 */ /* 0x000362000c1e9900 */
[----:B0-----:R-:W-:-:S03]  /*0c10*/  IADD3 R22, P1, PT, R26, -UR10, RZ ;  /* 0x8000000a1a167c10 */ /* 0x001fc6000ff3e0ff */
[----:B------:R0:W5:Y:S01]  /*0c20*/  LDG.E R34, desc[UR14][R36.64] ;  /* 0x0000000e24227981 */ /* 0x000162000c1e1900 */
[----:B-1----:R-:W-:Y:S01]  /*0c30*/  FFMA.FTZ R18, R20, UR4, RZ ;  /* 0x0000000414127c23 */ /* 0x002fe200080100ff */
[----:B------:R-:W-:Y:S02]  /*0c40*/  IADD3.X R23, PT, PT, R27, ~UR5, RZ, P1, !PT ;  /* 0x800000051b177c10 */ /* 0x000fe40008ffe4ff */
[----:B------:R-:W-:Y:S02]  /*0c50*/  IADD3 R20, P1, PT, R25, R36, RZ ;  /* 0x0000002419147210 */ /* 0x000fe40007f3e0ff */
[----:B------:R-:W-:Y:S01]  /*0c60*/  FSEL R35, R18, RZ, P0 ;  /* 0x000000ff12237208 */ /* 0x000fe20000000000 */
[----:B------:R1:W3:Y:S01]  /*0c70*/  I2F.S64 R2, R22 ;  /* 0x0000001600027312 */ /* 0x0002e20000301400 */
[----:B--2---:R-:W-:Y:S01]  /*0c80*/  FADD.FTZ R18, -R21, 1 ;  /* 0x3f80000015127421 */ /* 0x004fe20000010100 */
[----:B------:R-:W-:-:S03]  /*0c90*/  IMAD.X R21, R29, 0x1, R37, P1 ;  /* 0x000000011d157824 */ /* 0x000fc600008e0625 */
[----:B------:R-:W-:Y:S01]  /*0ca0*/  FFMA.FTZ R35, R18, -10000, R35 ;  /* 0xc61c400012237823 */ /* 0x000fe20000010023 */
[----:B------:R-:W-:Y:S02]  /*0cb0*/  IADD3 R18, P1, PT, R25, R20, RZ ;  /* 0x0000001419127210 */ /* 0x000fe40007f3e0ff */
[----:B------:R-:W2:Y:S03]  /*0cc0*/  LDG.E R20, desc[UR14][R20.64] ;  /* 0x0000000e14147981 */ /* 0x000ea6000c1e1900 */
[----:B------:R-:W-:Y:S01]  /*0cd0*/  IMAD.X R19, R29, 0x1, R21, P1 ;  /* 0x000000011d137824 */ /* 0x000fe200008e0615 */
[----:B-1----:R-:W-:-:S04]  /*0ce0*/  IADD3 R22, P1, PT, R25, R18, RZ ;  /* 0x0000001219167210 */ /* 0x002fc80007f3e0ff */
[----:B------:R1:W2:Y:S01]  /*0cf0*/  LDG.E R18, desc[UR14][R18.64] ;  /* 0x0000000e12127981 */ /* 0x0002a2000c1e1900 */
[----:B------:R-:W-:-:S05]  /*0d00*/  IMAD.X R23, R29, 0x1, R19, P1 ;  /* 0x000000011d177824 */ /* 0x000fca00008e0613 */
[----:B------:R-:W2:Y:S01]  /*0d10*/  LDG.E R22, desc[UR14][R22.64] ;  /* 0x0000000e16167981 */ /* 0x000ea2000c1e1900 */
[----:B0-----:R-:W-:-:S05]  /*0d20*/  IADD3 R36, P1, PT, R26, UR11, RZ ;  /* 0x0000000b1a247c10 */ /* 0x001fca000ff3e0ff */
[----:B------:R-:W-:Y:S01]  /*0d30*/  IMAD.X R37, RZ, RZ, R27, P1 ;  /* 0x000000ffff257224 */ /* 0x000fe200008e061b */
[----:B------:R-:W-:-:S04]  /*0d40*/  IADD3 R26, P1, PT, R36, -UR10, RZ ;  /* 0x8000000a241a7c10 */ /* 0x000fc8000ff3e0ff */
[----:B------:R-:W-:-:S04]  /*0d50*/  IADD3.X R27, PT, PT, R37, ~UR5, RZ, P1, !PT ;  /* 0x80000005251b7c10 */ /* 0x000fc80008ffe4ff */
[----:B------:R-:W1:Y:S01]  /*0d60*/  I2F.S64 R26, R26 ;  /* 0x0000001a001a7312 */ /* 0x000e620000301400 */
[----:B------:R-:W-:Y:S01]  /*0d70*/  IADD3 R14, P1, PT, R14, 0x4, RZ ;  /* 0x000000040e0e7810 */ /* 0x000fe20007f3e0ff */
[----:B---3--:R-:W-:Y:S01]  /*0d80*/  FFMA.FTZ R0, R0, UR4, RZ ;  /* 0x0000000400007c23 */ /* 0x008fe200080100ff */
[----:B------:R-:W-:-:S03]  /*0d90*/  FFMA.FTZ R2, R2, UR4, RZ ;  /* 0x0000000402027c23 */ /* 0x000fc600080100ff */
[----:B------:R-:W-:Y:S01]  /*0da0*/  IMAD.X R33, RZ, RZ, R33, P1 ;  /* 0x000000ffff217224 */ /* 0x000fe200008e0621 */
[----:B------:R-:W-:Y:S01]  /*0db0*/  ISETP.NE.U32.AND P1, PT, R14, R31, PT ;  /* 0x0000001f0e00720c */ /* 0x000fe20003f25070 */
[----:B----4-:R-:W-:Y:S01]  /*0dc0*/  FADD.FTZ R13, -R13, 1 ;  /* 0x3f8000000d0d7421 */ /* 0x010fe20000010100 */
[----:B------:R-:W-:Y:S02]  /*0dd0*/  FSEL R0, R0, RZ, P0 ;  /* 0x000000ff00007208 */ /* 0x000fe40000000000 */
[----:B------:R-:W-:Y:S01]  /*0de0*/  ISETP.NE.AND.EX P1, PT, R33, R24, PT, P1 ;  /* 0x000000182100720c */ /* 0x000fe20003f25310 */
[----:B-1----:R-:W-:Y:S01]  /*0df0*/  FFMA.FTZ R19, R26, UR4, RZ ;  /* 0x000000041a137c23 */ /* 0x002fe200080100ff */
[----:B------:R-:W-:Y:S01]  /*0e00*/  FSEL R2, R2, RZ, P0 ;  /* 0x000000ff02027208 */ /* 0x000fe20000000000 */
[----:B-----5:R-:W-:Y:S01]  /*0e10*/  FADD.FTZ R11, -R11, 1 ;  /* 0x3f8000000b0b7421 */ /* 0x020fe20000010100 */
[----:B------:R-:W-:Y:S01]  /*0e20*/  FFMA.FTZ R13, R13, -10000, R0 ;  /* 0xc61c40000d0d7823 */ /* 0x000fe20000010000 */
[----:B------:R-:W-:Y:S01]  /*0e30*/  FADD.FTZ R32, -R32, 1 ;  /* 0x3f80000020207421 */ /* 0x000fe20000010100 */
[----:B------:R-:W-:Y:S01]  /*0e40*/  FSEL R19, R19, RZ, P0 ;  /* 0x000000ff13137208 */ /* 0x000fe20000000000 */
[----:B------:R-:W-:Y:S01]  /*0e50*/  FFMA.FTZ R35, R34, UR19, R35 ;  /* 0x0000001322237c23 */ /* 0x000fe20008010023 */
[----:B------:R-:W-:-:S03]  /*0e60*/  FFMA.FTZ R11, R11, -10000, R2 ;  /* 0xc61c40000b0b7823 */ /* 0x000fc60000010002 */
[----:B------:R-:W-:Y:S01]  /*0e70*/  FFMA.FTZ R21, R32, -10000, R19 ;  /* 0xc61c400020157823 */ /* 0x000fe20000010013 */
[----:B--2---:R-:W-:Y:S01]  /*0e80*/  FFMA.FTZ R20, R20, UR19, R13 ;  /* 0x0000001314147c23 */ /* 0x004fe2000801000d */
[----:B------:R-:W-:-:S04]  /*0e90*/  IADD3 R13, P3, PT, R36, UR11, RZ ;  /* 0x0000000b240d7c10 */ /* 0x000fc8000ff7e0ff */
[----:B------:R-:W-:Y:S01]  /*0ea0*/  FMNMX3.FTZ R20, R30, R35, R20, !PT ;  /* 0x000000231e147276 */ /* 0x000fe20007810014 */
[----:B------:R-:W-:Y:S01]  /*0eb0*/  FFMA.FTZ R19, R18, UR19, R11 ;  /* 0x0000001312137c23 */ /* 0x000fe2000801000b */
[----:B------:R-:W-:Y:S01]  /*0ec0*/  IADD3.X R11, PT, PT, RZ, R37, RZ, P3, !PT ;  /* 0x00000025ff0b7210 */ /* 0x000fe20001ffe4ff */
[----:B------:R-:W-:-:S05]  /*0ed0*/  FFMA.FTZ R21, R22, UR19, R21 ;  /* 0x0000001316157c23 */ /* 0x000fca0008010015 */
[----:B------:R-:W-:Y:S01]  /*0ee0*/  FMNMX3.FTZ R30, R20, R19, R21, !PT ;  /* 0x00000013141e7276 */ /* 0x000fe20007810015 */
[----:B------:R-:W-:Y:S06]  /*0ef0*/  @P1 BRA `(.L_x_394) ;  /* 0xfffffff800b41947 */ /* 0x000fec000383ffff */
[----:B------:R-:W-:Y:S05]  /*0f00*/  BSYNC.RECONVERGENT B2 ;  /* 0x0000000000027941 */ /* 0x000fea0003800200 */
.L_x_393:
[----:B------:R-:W-:Y:S02]  /*0f10*/  IMAD.MOV.U32 R33, RZ, RZ, R31 ;  /* 0x000000ffff217224 */ /* 0x000fe400078e001f */
[----:B------:R-:W-:Y:S02]  /*0f20*/  IMAD.MOV.U32 R25, RZ, RZ, R21 ;  /* 0x000000ffff197224 */ /* 0x000fe400078e0015 */
[----:B------:R-:W-:-:S07]  /*0f30*/  IMAD.MOV.U32 R31, RZ, RZ, R24 ;  /* 0x000000ffff1f7224 */ /* 0x000fce00078e0018 */
.L_x_392:
[----:B------:R-:W-:Y:S05]  /*0f40*/  BSYNC.RECONVERGENT B1 ;  /* 0x0000000000017941 */ /* 0x000fea0003800200 */
.L_x_391:
[----:B------:R-:W-:-:S05]  /*0f50*/  VIADD R32, R8, 0x1 ;  /* 0x0000000108207836 */ /* 0x000fca0000000000 */
[----:B------:R-:W-:-:S13]  /*0f60*/  LOP3.LUT P0, RZ, R32, 0x3, RZ, 0xc0, !PT ;  /* 0x0000000320ff7812 */ /* 0x000fda000780c0ff */
[----:B------:R-:W-:Y:S05]  /*0f70*/  @!P0 BRA `(.L_x_390) ;  /* 0x0000000400488947 */ /* 0x000fea0003800000 */
[----:B------:R-:W0:Y:S01]  /*0f80*/  LDC.64 R14, c[0x0][0x390] ;  /* 0x0000e400ff0e7b82 */ /* 0x000e220000000a00 */
[----:B------:R-:W-:Y:S01]  /*0f90*/  UIADD3 UR7, UP0, UPT, UR10, UR8, URZ ;  /* 0x000000080a077290 */ /* 0x000fe2000ff1e0ff */
[----:B------:R-:W-:Y:S01]  /*0fa0*/  IADD3 R0, P0, PT, R13, R16, RZ ;  /* 0x000000100d007210 */ /* 0x000fe20007f1e0ff */
[----:B------:R-:W-:Y:S02]  /*0fb0*/  IMAD.U32 R20, RZ, RZ, UR24 ;  /* 0x00000018ff147e24 */ /* 0x000fe4000f8e00ff */
[----:B------:R-:W-:Y:S02]  /*0fc0*/  UIADD3.X UR6, UPT, UPT, UR5, UR12, URZ, UP0, !UPT ;  /* 0x0000000c05067290 */ /* 0x000fe400087fe4ff */
[----:B------:R-:W-:Y:S01]  /*0fd0*/  IMAD.X R2, R11, 0x1, R12, P0 ;  /* 0x000000010b027824 */ /* 0x000fe200000e060c */
[----:B------:R-:W1:Y:S01]  /*0fe0*/  LDC.64 R18, c[0x0][0x388] ;  /* 0x0000e200ff127b82 */ /* 0x000e620000000a00 */
[----:B------:R-:W-:Y:S01]  /*0ff0*/  UIMAD UR6, UR6, UR24, URZ ;  /* 0x00000018060672a4 */ /* 0x000fe2000f8e02ff */
[----:B------:R-:W-:-:S03]  /*1000*/  IMAD.WIDE.U32 R20, R20, UR7, RZ ;  /* 0x0000000714147c25 */ /* 0x000fc6000f8e00ff */
[----:B------:R-:W-:Y:S01]  /*1010*/  UIMAD UR6, UR18, UR7, UR6 ;  /* 0x00000007120672a4 */ /* 0x000fe2000f8e0206 */
[----:B0-----:R-:W-:-:S04]  /*1020*/  LEA R24, P0, R0, R14, 0x2 ;  /* 0x0000000e00187211 */ /* 0x001fc800078010ff */
[----:B------:R-:W-:Y:S01]  /*1030*/  LEA.HI.X R25, R0, R15, R2, 0x2, P0 ;  /* 0x0000000f00197211 */ /* 0x000fe200000f1402 */
[----:B------:R-:W-:Y:S01]  /*1040*/  VIADD R2, R21, UR6 ;  /* 0x0000000615027c36 */ /* 0x000fe20008000000 */
[----:B------:R-:W-:-:S03]  /*1050*/  IADD3 R0, P0, PT, R13, R20, RZ ;  /* 0x000000140d007210 */ /* 0x000fc60007f1e0ff */
[----:B------:R-:W2:Y:S01]  /*1060*/  LDG.E.CONSTANT R24, desc[UR14][R24.64] ;  /* 0x0000000e18187981 */ /* 0x000ea2000c1e9900 */
[----:B-1----:R-:W-:Y:S02]  /*1070*/  LEA R26, P1, R0, R18, 0x2 ;  /* 0x00000012001a7211 */ /* 0x002fe400078210ff */
[----:B------:R-:W-:-:S04]  /*1080*/  IADD3.X R22, PT, PT, R11, R2, RZ, P0, !PT ;  /* 0x000000020b167210 */ /* 0x000fc800007fe4ff */
[----:B------:R-:W-:Y:S02]  /*1090*/  LEA.HI.X R27, R0, R19, R22, 0x2, P1 ;  /* 0x00000013001b7211 */ /* 0x000fe400008f1416 */
[----:B------:R-:W0:Y:S03]  /*10a0*/  LDC.64 R22, c[0x0][0x398] ;  /* 0x0000e600ff167b82 */ /* 0x000e260000000a00 */
[----:B------:R-:W3:Y:S01]  /*10b0*/  LDG.E R26, desc[UR14][R26.64] ;  /* 0x0000000e1a1a7981 */ /* 0x000ee2000c1e1900 */
[----:B------:R-:W-:-:S04]  /*10c0*/  IADD3 R28, P0, PT, R13, -UR10, RZ ;  /* 0x8000000a0d1c7c10 */ /* 0x000fc8000ff1e0ff */
[----:B------:R-:W-:Y:S02]  /*10d0*/  IADD3.X R29, PT, PT, R11, ~UR5, RZ, P0, !PT ;  /* 0x800000050b1d7c10 */ /* 0x000fe400087fe4ff */
[----:B------:R-:W3:Y:S02]  /*10e0*/  LDC R11, c[0x0][0x3b0] ;  /* 0x0000ec00ff0b7b82 */ /* 0x000ee40000000800 */
[----:B------:R-:W1:Y:S01]  /*10f0*/  I2F.S64 R0, R28 ;  /* 0x0000001c00007312 */ /* 0x000e620000301400 */
[----:B------:R-:W-:-:S04]  /*1100*/  LOP3.LUT R32, R32, 0x3, RZ, 0xc0, !PT ;  /* 0x0000000320207812 */ /* 0x000fc800078ec0ff */
[----:B------:R-:W-:Y:S02]  /*1110*/  ISETP.NE.U32.AND P1, PT, R32, 0x1, PT ;  /* 0x000000012000780c */ /* 0x000fe40003f25070 */
[----:B0-----:R-:W-:Y:S01]  /*1120*/  ISETP.NE.U32.AND P0, PT, R22, RZ, PT ;  /* 0x000000ff1600720c */ /* 0x001fe20003f05070 */
[----:B-1----:R-:W-:-:S03]  /*1130*/  FFMA.FTZ R0, R0, UR4, RZ ;  /* 0x0000000400007c23 */ /* 0x002fc600080100ff */
[----:B------:R-:W-:Y:S02]  /*1140*/  ISETP.NE.AND.EX P0, PT, R23, RZ, PT, P0 ;  /* 0x000000ff1700720c */ /* 0x000fe40003f05300 */
[----:B------:R-:W-:Y:S02]  /*1150*/  ISETP.NE.AND.EX P1, PT, RZ, RZ, PT, P1 ;  /* 0x000000ffff00720c */ /* 0x000fe40003f25310 */
[----:B------:R-:W-:Y:S01]  /*1160*/  FSEL R0, R0, RZ, P0 ;  /* 0x000000ff00007208 */ /* 0x000fe20000000000 */
[----:B------:R-:W-:Y:S02]  /*1170*/  IMAD.U32 R22, RZ, RZ, UR11 ;  /* 0x0000000bff167e24 */ /* 0x000fe4000f8e00ff */
[----:B------:R-:W-:Y:S02]  /*1180*/  IMAD.MOV.U32 R23, RZ, RZ, RZ ;  /* 0x000000ffff177224 */ /* 0x000fe400078e00ff */
[----:B------:R-:W-:-:S04]  /*1190*/  IMAD.WIDE.U32 R22, R33, UR11, R22 ;  /* 0x0000000b21167c25 */ /* 0x000fc8000f8e0016 */
[----:B--2---:R-:W-:-:S04]  /*11a0*/  FADD.FTZ R13, -R24, 1 ;  /* 0x3f800000180d7421 */ /* 0x004fc80000010100 */
[----:B------:R-:W-:-:S04]  /*11b0*/  FFMA.FTZ R13, R13, -10000, R0 ;  /* 0xc61c40000d0d7823 */ /* 0x000fc80000010000 */
[----:B---3--:R-:W-:-:S05]  /*11c0*/  FFMA.FTZ R25, R26, R11, R13 ;  /* 0x0000000b1a197223 */ /* 0x008fca000001000d */
[----:B------:R-:W-:Y:S01]  /*11d0*/  FMNMX.FTZ R30, R30, R25, !PT ;  /* 0x000000191e1e7209 */ /* 0x000fe20007810000 */
[----:B------:R-:W-:Y:S06]  /*11e0*/  @!P1 BRA `(.L_x_390) ;  /* 0x0000000000ac9947 */ /* 0x000fec0003800000 */
[----:B------:R-:W-:Y:S01]  /*11f0*/  ISETP.NE.U32.AND P1, PT, R32, 0x2, PT ;  /* 0x000000022000780c */ /* 0x000fe20003f25070 */
[----:B------:R-:W-:Y:S01]  /*1200*/  IMAD R17, R31, UR11, R23 ;  /* 0x0000000b1f117c24 */ /* 0x000fe2000f8e0217 */
[----:B------:R-:W-:Y:S02]  /*1210*/  IADD3 R23, P3, PT, R4, R22, RZ ;  /* 0x0000001604177210 */ /* 0x000fe40007f7e0ff */
[----:B------:R-:W-:Y:S02]  /*1220*/  ISETP.NE.AND.EX P1, PT, RZ, RZ, PT, P1 ;  /* 0x000000ffff00720c */ /* 0x000fe40003f25310 */
[C---:B------:R-:W-:Y:S01]  /*1230*/  IADD3 R16, P4, PT, R23.reuse, R16, RZ ;  /* 0x0000001017107210 */ /* 0x040fe20007f9e0ff */
[----:B------:R-:W-:Y:S01]  /*1240*/  IMAD.X R17, RZ, RZ, R17, P3 ;  /* 0x000000ffff117224 */ /* 0x000fe200018e0611 */
[----:B------:R-:W-:-:S03]  /*1250*/  IADD3 R20, P3, PT, R23, R20, RZ ;  /* 0x0000001417147210 */ /* 0x000fc60007f7e0ff */
[C---:B------:R-:W-:Y:S01]  /*1260*/  IMAD.X R12, R17.reuse, 0x1, R12, P4 ;  /* 0x00000001110c7824 */ /* 0x040fe200020e060c */
[----:B------:R-:W-:Y:S01]  /*1270*/  LEA R14, P4, R16, R14, 0x2 ;  /* 0x0000000e100e7211 */ /* 0x000fe200078810ff */
[----:B------:R-:W-:Y:S01]  /*1280*/  IMAD.X R2, R17, 0x1, R2, P3 ;  /* 0x0000000111027824 */ /* 0x000fe200018e0602 */
[----:B------:R-:W-:Y:S02]  /*1290*/  LEA R18, P3, R20, R18, 0x2 ;  /* 0x0000001214127211 */ /* 0x000fe400078610ff */
[----:B------:R-:W-:Y:S01]  /*12a0*/  LEA.HI.X R15, R16, R15, R12, 0x2, P4 ;  /* 0x0000000f100f7211 */ /* 0x000fe200020f140c */
[----:B------:R-:W-:-:S05]  /*12b0*/  VOTEU.ANY UP0, P1 ;  /* 0x0000000000ff7886 */ /* 0x000fca0000800100 */
[----:B------:R-:W-:Y:S02]  /*12c0*/  @UP0 USHF.L.U32 UR6, UR11, 0x2, URZ ;  /* 0x000000020b060899 */ /* 0x000fe400080006ff */
[----:B------:R-:W-:-:S04]  /*12d0*/  @UP0 USHF.R.U32.HI UR7, URZ, 0x1e, UR11 ;  /* 0x0000001eff070899 */ /* 0x000fc8000801160b */
[----:B------:R-:W-:Y:S02]  /*12e0*/  @P1 IADD3 R12, P4, PT, R14, UR6, RZ ;  /* 0x000000060e0c1c10 */ /* 0x000fe4000ff9e0ff */
[----:B------:R-:W2:Y:S02]  /*12f0*/  LDG.E.CONSTANT R14, desc[UR14][R14.64] ;  /* 0x0000000e0e0e7981 */ /* 0x000ea4000c1e9900 */
[----:B------:R-:W-:Y:S02]  /*1300*/  @P1 IADD3.X R13, PT, PT, R15, UR7, RZ, P4, !PT ;  /* 0x000000070f0d1c10 */ /* 0x000fe4000a7fe4ff */
[----:B------:R-:W-:Y:S02]  /*1310*/  LEA.HI.X R19, R20, R19, R2, 0x2, P3 ;  /* 0x0000001314137211 */ /* 0x000fe400018f1402 */
[----:B------:R-:W-:Y:S01]  /*1320*/  @P1 IADD3 R24, P3, PT, R18, UR6, RZ ;  /* 0x0000000612181c10 */ /* 0x000fe2000ff7e0ff */
[----:B------:R2:W3:Y:S03]  /*1330*/  @P1 LDG.E.CONSTANT R12, desc[UR14][R12.64] ;  /* 0x0000000e0c0c1981 */ /* 0x0004e6000c1e9900 */
[----:B------:R-:W-:Y:S01]  /*1340*/  @P1 IADD3.X R25, PT, PT, R19, UR7, RZ, P3, !PT ;  /* 0x0000000713191c10 */ /* 0x000fe20009ffe4ff */
[----:B------:R-:W4:Y:S04]  /*1350*/  LDG.E R18, desc[UR14][R18.64] ;  /* 0x0000000e12127981 */ /* 0x000f28000c1e1900 */
[----:B------:R4:W5:Y:S01]  /*1360*/  @P1 LDG.E R24, desc[UR14][R24.64] ;  /* 0x0000000e18181981 */ /* 0x000962000c1e1900 */
[----:B------:R-:W-:Y:S01]  /*1370*/  IADD3 R20, P3, PT, R23, -UR10, RZ ;  /* 0x8000000a17147c10 */ /* 0x000fe2000ff7e0ff */
[----:B------:R-:W-:-:S03]  /*1380*/  IMAD.U32 R16, RZ, RZ, UR10 ;  /* 0x0000000aff107e24 */ /* 0x000fc6000f8e00ff */
[C---:B------:R-:W-:Y:S02]  /*1390*/  IADD3.X R21, PT, PT, R17.reuse, ~UR5, RZ, P3, !PT ;  /* 0x8000000511157c10 */ /* 0x040fe40009ffe4ff */
        /* <DEDUP_REMOVED lines=8> */
[----:B--2---:R-:W-:-:S04]  /*1420*/  FADD.FTZ R13, -R14, 1 ;  /* 0x3f8000000e0d7421 */ /* 0x004fc80000010100 */
[----:B------:R-:W-:Y:S01]  /*1430*/  FFMA.FTZ R13, R13, -10000, R0 ;  /* 0xc61c40000d0d7823 */ /* 0x000fe20000010000 */
[----:B---3--:R-:W-:-:S03]  /*1440*/  @P1 FADD.FTZ R15, -R12, 1 ;  /* 0x3f8000000c0f1421 */ /* 0x008fc60000010100 */
[----:B----4-:R-:W-:Y:S01]  /*1450*/  FFMA.FTZ R25, R18, R11, R13 ;  /* 0x0000000b12197223 */ /* 0x010fe2000001000d */
[----:B------:R-:W-:-:S04]  /*1460*/  @P1 FFMA.FTZ R15, R15, -10000, R2 ;  /* 0xc61c40000f0f1823 */ /* 0x000fc80000010002 */
[----:B------:R-:W-:Y:S01]  /*1470*/  FMNMX.FTZ R30, R30, R25, !PT ;  /* 0x000000191e1e7209 */ /* 0x000fe20007810000 */
[----:B-----5:R-:W-:-:S05]  /*1480*/  @P1 FFMA.FTZ R25, R24, R11, R15 ;  /* 0x0000000b18191223 */ /* 0x020fca000001000f */
[----:B------:R-:W-:-:S07]  /*1490*/  @P1 FMNMX.FTZ R30, R30, R25, !PT ;  /* 0x000000191e1e1209 */ /* 0x000fce0007810000 */
.L_x_390:
[----:B------:R-:W-:Y:S05]  /*14a0*/  BSYNC.RECONVERGENT B0 ;  /* 0x0000000000007941 */ /* 0x000fea0003800200 */
.L_x_389:
        /* <DEDUP_REMOVED lines=13> */
.L_x_395:
        /* <DEDUP_REMOVED lines=8> */
[----:B0-----:R-:W-:Y:S02]  /*1600*/  FMNMX.FTZ R11, R11, R30, !PT ;  /* 0x0000001e0b0b7209 */ /* 0x001fe40007810000 */
[----:B------:R-:W-:-:S03]  /*1610*/  @P1 IADD3 R12, PT, PT, R12, 0x8, RZ ;  /* 0x000000080c0c1810 */ /* 0x000fc60007ffe0ff */
        /* <DEDUP_REMOVED lines=10> */
[----:B------:R-:W-:Y:S01]  /*16c0*/  IMAD.MOV.U32 R0, RZ, RZ, -0x1f528714 ;  /* 0xe0ad78ecff007424 */ /* 0x000fe200078e00ff */
        /* <DEDUP_REMOVED lines=17> */
.L_x_396:
        /* <DEDUP_REMOVED lines=20> */
[----:B------:R-:W-:Y:S02]  /*1920*/  HFMA2 R0, -RZ, RZ, 0, 0 ;  /* 0x00000000ff007431 */ /* 0x000fe400000001ff */
[----:B------:R-:W-:Y:S02]  /*1930*/  IMAD.MOV.U32 R20, RZ, RZ, RZ ;  /* 0x000000ffff147224 */ /* 0x000fe400078e00ff */
[----:B------:R-:W-:Y:S01]  /*1940*/  IMAD.MOV.U32 R19, RZ, RZ, RZ ;  /* 0x000000ffff137224 */ /* 0x000fe200078e00ff */
[----:B------:R-:W-:Y:S01]  /*1950*/  LOP3.LUT R17, R17, 0xfffffffc, RZ, 0xc0, !PT ;  /* 0xfffffffc11117812 */ /* 0x000fe200078ec0ff */
[----:B------:R-:W-:-:S05]  /*1960*/  IMAD.X R18, RZ, RZ, RZ, P1 ;  /* 0x000000ffff127224 */ /* 0x000fca00008e06ff */
[----:B------:R-:W-:-:S07]  /*1970*/  LOP3.LUT R18, R18, 0x1, RZ, 0xc0, !PT ;  /* 0x0000000112127812 */ /* 0x000fce00078ec0ff */
.L_x_401:
        /* <DEDUP_REMOVED lines=21> */
.L_x_400:
[----:B------:R-:W-:Y:S05]  /*1ad0*/  BSYNC.RECONVERGENT B1 ;  /* 0x0000000000017941 */ /* 0x000fea0003800200 */
.L_x_399:
        /* <DEDUP_REMOVED lines=18> */
.L_x_398:
[----:B------:R-:W-:Y:S05]  /*1c00*/  BSYNC.RECONVERGENT B0 ;  /* 0x0000000000007941 */ /* 0x000fea0003800200 */
.L_x_397:
        /* <DEDUP_REMOVED lines=12> */
.L_x_402:
        /* <DEDUP_REMOVED lines=16> */
[----:B--2---:R-:W-:-:S05]  /*1dd0*/  @P1 LEA R2, R17, R2, 0x18 ;  /* 0x0000000211021211 */ /* 0x004fca00078ec0ff */
[----:B------:R-:W-:Y:S02]  /*1de0*/  @P1 IMAD R2, R3, 0x4, R2 ;  /* 0x0000000403021824 */ /* 0x000fe400078e0202 */
        /* <DEDUP_REMOVED lines=19> */
.L_x_403:
        /* <DEDUP_REMOVED lines=15> */
[----:B------:R-:W-:Y:S01]  /*2010*/  MOV R13, RZ ;  /* 0x000000ff000d7202 */ /* 0x000fe20000000f00 */
[----:B------:R-:W-:Y:S01]  /*2020*/  BSSY.RECONVERGENT B1, `(.L_x_406) ;  /* 0x000003a000017945 */ /* 0x000fe20003800200 */
[----:B------:R-:W-:Y:S02]  /*2030*/  CS2R R20, SRZ ;  /* 0x0000000000147805 */ /* 0x000fe4000001ff00 */
[----:B------:R-:W-:Y:S01]  /*2040*/  CS2R R18, SRZ ;  /* 0x0000000000127805 */ /* 0x000fe2000001ff00 */
        /* <DEDUP_REMOVED lines=9> */
[----:B0-----:R-:W-:Y:S01]  /*20e0*/  FMUL.FTZ R11, R25, R0 ;  /* 0x00000000190b7220 */ /* 0x001fe20000410000 */
[----:B------:R-:W-:Y:S06]  /*20f0*/  @!P0 BRA `(.L_x_407) ;  /* 0x0000000000b08947 */ /* 0x000fec0003800000 */
[----:B------:R-:W-:Y:S01]  /*2100*/  IADD3 R2, P0, PT, R7, 0x1, RZ ;  /* 0x0000000107027810 */ /* 0x000fe20007f1e0ff */
[----:B------:R-:W-:Y:S01]  /*2110*/  IMAD.U32 R35, RZ, RZ, UR11 ;  /* 0x0000000bff237e24 */ /* 0x000fe2000f8e00ff */
[----:B------:R-:W-:Y:S01]  /*2120*/  BSSY.RECONVERGENT B2, `(.L_x_408) ;  /* 0x0000027000027945 */ /* 0x000fe20003800200 */
[----:B------:R-:W-:Y:S01]  /*2130*/  IMAD.U32 R33, RZ, RZ, UR11 ;  /* 0x0000000bff217e24 */ /* 0x000fe2000f8e00ff */
[----:B------:R-:W-:Y:S01]  /*2140*/  CS2R R20, SRZ ;  /* 0x0000000000147805 */ /* 0x000fe2000001ff00 */
[----:B------:R-:W-:Y:S01]  /*2150*/  IMAD.X R0, RZ, RZ, RZ, P0 ;  /* 0x000000ffff007224 */ /* 0x000fe200000e06ff */
[----:B------:R-:W-:Y:S01]  /*2160*/  SHF.R.U32.HI R35, RZ, 0x1e, R35 ;  /* 0x0000001eff237819 */ /* 0x000fe20000011623 */
[----:B------:R-:W-:Y:S01]  /*2170*/  IMAD.MOV.U32 R29, RZ, RZ, RZ ;  /* 0x000000ffff1d7224 */ /* 0x000fe200078e00ff */
[----:B------:R-:W-:Y:S01]  /*2180*/  LOP3.LUT R2, R2, 0xfffffffc, RZ, 0xc0, !PT ;  /* 0xfffffffc02027812 */ /* 0x000fe200078ec0ff */
[----:B------:R-:W-:Y:S01]  /*2190*/  IMAD.MOV.U32 R31, RZ, RZ, RZ ;  /* 0x000000ffff1f7224 */ /* 0x000fe200078e00ff */
[----:B------:R-:W-:Y:S01]  /*21a0*/  LOP3.LUT R0, R0, 0x1, RZ, 0xc0, !PT ;  /* 0x0000000100007812 */ /* 0x000fe200078ec0ff */
[----:B------:R-:W-:-:S07]  /*21b0*/  IMAD.SHL.U32 R33, R33, 0x4, RZ ;  /* 0x0000000421217824 */ /* 0x000fce00078e00ff */
.L_x_409:
[----:B------:R-:W-:Y:S01]  /*21c0*/  IADD3 R14, P0, PT, R21, R12, RZ ;  /* 0x0000000c150e7210 */ /* 0x000fe20007f1e0ff */
[----:B------:R-:W-:Y:S02]  /*21d0*/  IMAD.U32 R22, RZ, RZ, UR11 ;  /* 0x0000000bff167e24 */ /* 0x000fe4000f8e00ff */
[----:B------:R-:W-:Y:S01]  /*21e0*/  IMAD.MOV.U32 R23, RZ, RZ, RZ ;  /* 0x000000ffff177224 */ /* 0x000fe200078e00ff */
[----:B------:R-:W-:Y:S01]  /*21f0*/  IADD3.X R15, PT, PT, R20, R27, RZ, P0, !PT ;  /* 0x0000001b140f7210 */ /* 0x000fe200007fe4ff */
[----:B------:R-:W-:Y:S01]  /*2200*/  IMAD.U32 R37, RZ, RZ, UR11 ;  /* 0x0000000bff257e24 */ /* 0x000fe2000f8e00ff */
[----:B------:R-:W-:Y:S01]  /*2210*/  LEA R20, P0, R14, UR20, 0x2 ;  /* 0x000000140e147c11 */ /* 0x000fe2000f8010ff */
[----:B------:R-:W-:-:S03]  /*2220*/  IMAD.WIDE.U32 R22, R29, UR11, R22 ;  /* 0x0000000b1d167c25 */ /* 0x000fc6000f8e0016 */
[----:B------:R-:W-:Y:S02]  /*2230*/  LEA.HI.X R21, R14, UR21, R15, 0x2, P0 ;  /* 0x000000150e157c11 */ /* 0x000fe400080f140f */
[----:B------:R-:W-:-:S03]  /*2240*/  IADD3 R18, P0, PT, R33, R20, RZ ;  /* 0x0000001421127210 */ /* 0x000fc60007f1e0ff */
[----:B------:R0:W-:Y:S02]  /*2250*/  STG.E desc[UR14][R20.64], R11 ;  /* 0x0000000b14007986 */ /* 0x0001e4000c10190e */
[----:B------:R-:W-:Y:S01]  /*2260*/  IMAD.X R19, R35, 0x1, R21, P0 ;  /* 0x0000000123137824 */ /* 0x000fe200000e0615 */
[----:B------:R-:W-:-:S04]  /*2270*/  IADD3 R14, P0, PT, R33, R18, RZ ;  /* 0x00000012210e7210 */ /* 0x000fc80007f1e0ff */
[----:B------:R1:W-:Y:S01]  /*2280*/  STG.E desc[UR14][R18.64], R11 ;  /* 0x0000000b12007986 */ /* 0x0003e2000c10190e */
[----:B------:R-:W-:Y:S01]  /*2290*/  IMAD.X R15, R35, 0x1, R19, P0 ;  /* 0x00000001230f7824 */ /* 0x000fe200000e0613 */
[----:B------:R-:W-:Y:S02]  /*22a0*/  IADD3 R16, P0, PT, R33, R14, RZ ;  /* 0x0000000e21107210 */ /* 0x000fe40007f1e0ff */
[----:B0-----:R-:W-:Y:S02]  /*22b0*/  LEA R20, P1, R37, R22, 0x1 ;  /* 0x0000001625147211 */ /* 0x001fe400078208ff */
[----:B------:R0:W-:Y:S01]  /*22c0*/  STG.E desc[UR14][R14.64], R11 ;  /* 0x0000000b0e007986 */ /* 0x0001e2000c10190e */
[----:B------:R-:W-:Y:S01]  /*22d0*/  IMAD.X R17, R35, 0x1, R15, P0 ;  /* 0x0000000123117824 */ /* 0x000fe200000e060f */
[----:B------:R-:W-:Y:S01]  /*22e0*/  IADD3 R29, P0, PT, R29, 0x4, RZ ;  /* 0x000000041d1d7810 */ /* 0x000fe20007f1e0ff */
[----:B------:R-:W-:Y:S01]  /*22f0*/  IMAD R22, R31, UR11, R23 ;  /* 0x0000000b1f167c24 */ /* 0x000fe2000f8e0217 */
[----:B------:R-:W-:-:S02]  /*2300*/  IADD3 R21, P2, PT, R20, UR11, RZ ;  /* 0x0000000b14157c10 */ /* 0x000fc4000ff5e0ff */
[----:B------:R2:W-:Y:S01]  /*2310*/  STG.E desc[UR14][R16.64], R11 ;  /* 0x0000000b10007986 */ /* 0x0005e2000c10190e */
[----:B------:R-:W-:Y:S01]  /*2320*/  IMAD.X R31, RZ, RZ, R31, P0 ;  /* 0x000000ffff1f7224 */ /* 0x000fe200000e061f */
[----:B------:R-:W-:Y:S02]  /*2330*/  ISETP.NE.U32.AND P0, PT, R29, R2, PT ;  /* 0x000000021d00720c */ /* 0x000fe40003f05070 */
[----:B-1----:R-:W-:Y:S02]  /*2340*/  MOV R19, UR11 ;  /* 0x0000000b00137c02 */ /* 0x002fe40008000f00 */
[----:B------:R-:W-:Y:S02]  /*2350*/  ISETP.NE.AND.EX P0, PT, R31, R0, PT, P0 ;  /* 0x000000001f00720c */ /* 0x000fe40003f05300 */
[----:B0-----:R-:W-:-:S05]  /*2360*/  LEA.HI.X R14, R19, R22, RZ, 0x1, P1 ;  /* 0x00000016130e7211 */ /* 0x001fca00008f0cff */
[----:B------:R-:W-:-:S06]  /*2370*/  IMAD.X R20, RZ, RZ, R14, P2 ;  /* 0x000000ffff147224 */ /* 0x000fcc00010e060e */
[----:B--2---:R-:W-:Y:S05]  /*2380*/  @P0 BRA `(.L_x_409) ;  /* 0xfffffffc008c0947 */ /* 0x004fea000383ffff */
[----:B------:R-:W-:Y:S05]  /*2390*/  BSYNC.RECONVERGENT B2 ;  /* 0x0000000000027941 */ /* 0x000fea0003800200 */
.L_x_408:
[----:B------:R-:W-:Y:S02]  /*23a0*/  IMAD.MOV.U32 R18, RZ, RZ, R2 ;  /* 0x000000ffff127224 */ /* 0x000fe400078e0002 */
[----:B------:R-:W-:-:S07]  /*23b0*/  IMAD.MOV.U32 R19, RZ, RZ, R0 ;  /* 0x000000ffff137224 */ /* 0x000fce00078e0000 */
.L_x_407:
[----:B------:R-:W-:Y:S05]  /*23c0*/  BSYNC.RECONVERGENT B1 ;  /* 0x0000000000017941 */ /* 0x000fea0003800200 */
.L_x_406:
        /* <DEDUP_REMOVED lines=11> */
[----:B------:R1:W-:Y:S01]  /*2480*/  STG.E desc[UR14][R16.64], R11 ;  /* 0x0000000b10007986 */ /* 0x0003e2000c10190e */
        /* <DEDUP_REMOVED lines=9> */
[----:B------:R-:W-:Y:S01]  /*2520*/  IMAD.U32 R17, RZ, RZ, UR11 ;  /* 0x0000000bff117e24 */ /* 0x000fe2000f8e00ff */
[----:B------:R-:W-:Y:S02]  /*2530*/  MOV R13, UR11 ;  /* 0x0000000b000d7c02 */ /* 0x000fe40008000f00 */
[----:B------:R-:W-:-:S03]  /*2540*/  LEA.HI.X R15, R12, R15, R0, 0x2, P1 ;  /* 0x0000000f0c0f7211 */ /* 0x000fc600008f1400 */
[----:B------:R-:W-:Y:S02]  /*2550*/  @P0 LEA R12, P1, R13, R14, 0x2 ;  /* 0x0000000e0d0c0211 */ /* 0x000fe400078210ff */
[----:B------:R1:W-:Y:S02]  /*2560*/  STG.E desc[UR14][R14.64], R11 ;  /* 0x0000000b0e007986 */ /* 0x0003e4000c10190e */
[----:B------:R-:W-:-:S05]  /*2570*/  @P0 LEA.HI.X R13, R17, R15, RZ, 0x2, P1 ;  /* 0x0000000f110d0211 */ /* 0x000fca00008f14ff */
[----:B------:R1:W-:Y:S04]  /*2580*/  @P0 STG.E desc[UR14][R12.64], R11 ;  /* 0x0000000b0c000986 */ /* 0x0003e8000c10190e */
.L_x_405:
[----:B------:R-:W-:Y:S05]  /*2590*/  BSYNC.RECONVERGENT B0 ;  /* 0x0000000000007941 */ /* 0x000fea0003800200 */
.L_x_404:
[----:B------:R-:W2:Y:S01]  /*25a0*/  LDCU UR6, c[0x0][0x3a8] ;  /* 0x00007500ff0677ac */ /* 0x000ea20008000800 */
[----:B------:R-:W-:-:S04]  /*25b0*/  UIADD3 UR10, UP0, UPT, UR16, UR10, URZ ;  /* 0x0000000a100a7290 */ /* 0x000fc8000ff1e0ff */
[----:B------:R-:W-:Y:S02]  /*25c0*/  UIADD3.X UR5, UPT, UPT, URZ, UR5, URZ, UP0, !UPT ;  /* 0x00000005ff057290 */ /* 0x000fe400087fe4ff */
[----:B--2---:R-:W-:-:S04]  /*25d0*/  UISETP.GE.U32.AND UP0, UPT, UR10, UR6, UPT ;  /* 0x000000060a00728c */ /* 0x004fc8000bf06070 */
[----:B------:R-:W-:-:S09]  /*25e0*/  UISETP.GE.AND.EX UP0, UPT, UR5, UR17, UPT, UP0 ;  /* 0x000000110500728c */ /* 0x000fd2000bf06300 */
[----:B------:R-:W-:Y:S05]  /*25f0*/  BRA.U !UP0, `(.L_x_410) ;  /* 0xffffffe108387547 */ /* 0x000fea000b83ffff */
[----:B------:R-:W-:Y:S05]  /*2600*/  EXIT ;  /* 0x000000000000794d */ /* 0x000fea0003800000 */
        .weak           $__internal_6_$__cuda_sm20_div_u64
        .type           $__internal_6_$__cuda_sm20_div_u64,@function
        .size           $__internal_6_$__cuda_sm20_div_u64,(.L_x_687 - $__internal_6_$__cuda_sm20_div_u64)
$__internal_6_$__cuda_sm20_div_u64:
        /* <DEDUP_REMOVED lines=22> */
[----:B------:R-:W-:Y:S02]  /*2770*/  HFMA2 R13, -RZ, RZ, 0, 0 ;  /* 0x00000000ff0d7431 */ /* 0x000fe400000001ff */
        /* <DEDUP_REMOVED lines=42> */
[----:B------:R-:W-:Y:S06]  /*2a20*/  RET.REL.NODEC R10 `(_ZN17fastertransformer14softmax_kernelIffLi1EEEvPT_PKT0_PKS1_S7_iiiif) ;  /* 0xffffffd40a747950 */ /* 0x000fec0003c3ffff */
.L_x_411:
        /* <DEDUP_REMOVED lines=13> */
.L_x_687:


//--------------------- .text._ZN17fastertransformer17softmax_kernel_h2I6__halfLi1EEEvPT_PKS2_S5_S5_iiiiS2_ --------------------------
	.section	.text._ZN17fastertransformer17softmax_kernel_h2I6__halfLi1EEEvPT_PKS2_S5_S5_iiiiS2_,"ax",@progbits
	.align	128
        .global         _ZN17fastertransformer17softmax_kernel_h2I6__halfLi1EEEvPT_PKS2_S5_S5_iiiiS2_
        .type           _ZN17fastertransformer17softmax_kernel_h2I6__halfLi1EEEvPT_PKS2_S5_S5_iiiiS2_,@function
        .size           _ZN17fastertransformer17softmax_kernel_h2I6__halfLi1EEEvPT_PKS2_S5_S5_iiiiS2_,(.L_x_732 - _ZN17fastertransformer17softmax_kernel_h2I6__halfLi1EEEvPT_PKS2_S5_S5_iiiiS2_)
        .other          _ZN17fastertransformer17softmax_kernel_h2I6__halfLi1EEEvPT_PKS2_S5_S5_iiiiS2_,@"STO_CUDA_ENTRY STV_DEFAULT"
_ZN17fastertransformer17softmax_kernel_h2I6__halfLi1EEEvPT_PKS2_S5_S5_iiiiS2_:
.text._ZN17fastertransformer17softmax_kernel_h2I6__halfLi1EEEvPT_PKS2_S5_S5_iiiiS2_:
[----:B------:R-:W-:Y:S08]  /*0000*/  LDC R1, c[0x0][0x37c] ;  /* 0x0000df00ff017b82 */ /* 0x000ff00000000800 */
[----:B------:R-:W0:Y:S01]  /*0010*/  LDC.64 R2, c[0x0][0x398] ;  /* 0x0000e600ff027b82 */ /* 0x000e220000000a00 */
[----:B------:R-:W1:Y:S01]  /*0020*/  S2R R13, SR_CTAID.Z ;  /* 0x00000000000d7919 */ /* 0x000e620000002700 */
[----:B------:R-:W2:Y:S06]  /*0030*/  LDCU.64 UR8, c[0x0][0x358] ;  /* 0x00006b00ff0877ac */ /* 0x000eac0008000a00 */
[----:B------:R-:W3:Y:S08]  /*0040*/  S2UR UR6, SR_CTAID.X ;  /* 0x00000000000679c3 */ /* 0x000ef00000002500 */
[----:B------:R-:W3:Y:S01]  /*0050*/  LDC R0, c[0x0][0x3a8] ;  /* 0x0000ea00ff007b82 */ /* 0x000ee20000000800 */
[----:B0-----:R-:W-:-:S04]  /*0060*/  ISETP.NE.U32.AND P0, PT, R2, RZ, PT ;  /* 0x000000ff0200720c */ /* 0x001fc80003f05070 */
[----:B------:R-:W-:-:S13]  /*0070*/  ISETP.NE.AND.EX P0, PT, R3, RZ, PT, P0 ;  /* 0x000000ff0300720c */ /* 0x000fda0003f05300 */
[----:B------:R-:W1:Y:S02]  /*0080*/  @P0 LDC.64 R2, c[0x0][0x398] ;  /* 0x0000e600ff020b82 */ /* 0x000e640000000a00 */
[----:B-1----:R-:W-:-:S06]  /*0090*/  @P0 IMAD.WIDE.U32 R2, R13, 0x2, R2 ;  /* 0x000000020d020825 */ /* 0x002fcc00078e0002 */
[----:B--2---:R0:W5:Y:S01]  /*00a0*/  @P0 LDG.E.U16 R2, desc[UR8][R2.64] ;  /* 0x0000000802020981 */ /* 0x004162000c1e1500 */
[----:B---3--:R-:W-:-:S13]  /*00b0*/  ISETP.LE.AND P1, PT, R0, UR6, PT ;  /* 0x0000000600007c0c */ /* 0x008fda000bf23270 */
[----:B0-----:R-:W-:Y:S05]  /*00c0*/  @P1 EXIT ;  /* 0x000000000000194d */ /* 0x001fea0003800000 */
[----:B------:R-:W0:Y:S01]  /*00d0*/  S2R R10, SR_TID.X ;  /* 0x00000000000a7919 */ /* 0x000e220000002100 */
[----:B------:R-:W1:Y:S01]  /*00e0*/  LDCU UR4, c[0x0][0x3ac] ;  /* 0x00007580ff0477ac */ /* 0x000e620008000800 */
[----:B------:R-:W2:Y:S01]  /*00f0*/  LDC R0, c[0x0][0x3a4] ;  /* 0x0000e900ff007b82 */ /* 0x000ea20000000800 */
[----:B------:R-:W-:Y:S01]  /*0100*/  IMAD.MOV.U32 R14, RZ, RZ, RZ ;  /* 0x000000ffff0e7224 */ /* 0x000fe200078e00ff */
[----:B------:R-:W2:Y:S01]  /*0110*/  S2R R11, SR_CTAID.Y ;  /* 0x00000000000b7919 */ /* 0x000ea20000002600 */
[----:B------:R-:W3:Y:S01]  /*0120*/  LDCU UR10, c[0x0][0x360] ;  /* 0x00006c00ff0a77ac */ /* 0x000ee20008000800 */
[----:B-----5:R-:W-:Y:S01]  /*0130*/  @P0 PRMT R14, R2, 0x5410, R2 ;  /* 0x00005410020e0816 */ /* 0x020fe20000000002 */
[----:B------:R-:W4:Y:S03]  /*0140*/  LDCU UR13, c[0x0][0x3a8] ;  /* 0x00007500ff0d77ac */ /* 0x000f260008000800 */
[----:B------:R-:W4:Y:S01]  /*0150*/  LDC R12, c[0x0][0x3a8] ;  /* 0x0000ea00ff0c7b82 */ /* 0x000f220000000800 */
[----:B------:R-:W0:Y:S01]  /*0160*/  LDCU.U16 UR12, c[0x0][0x3b0] ;  /* 0x00007600ff0c77ac */ /* 0x000e220008000400 */
[----:B------:R-:W0:Y:S06]  /*0170*/  LDCU.64 UR14, c[0x0][0x398] ;  /* 0x00007300ff0e77ac */ /* 0x000e2c0008000a00 */
[----:B------:R-:W4:Y:S01]  /*0180*/  LDC.64 R8, c[0x0][0x388] ;  /* 0x0000e200ff087b82 */ /* 0x000f220000000a00 */
[----:B-1----:R-:W-:Y:S01]  /*0190*/  ULEA.HI UR4, UR4, UR4, URZ, 0x1 ;  /* 0x0000000404047291 */ /* 0x002fe2000f8f08ff */
[----:B---3--:R-:W-:Y:S01]  /*01a0*/  I2FP.F32.U32 R21, UR10 ;  /* 0x0000000a00157c45 */ /* 0x008fe20008201000 */
[----:B------:R-:W1:Y:S05]  /*01b0*/  LDCU UR11, c[0x0][0x370] ;  /* 0x00006e00ff0b77ac */ /* 0x000e6a0008000800 */
[----:B------:R-:W3:Y:S01]  /*01c0*/  LDC.64 R6, c[0x0][0x390] ;  /* 0x0000e400ff067b82 */ /* 0x000ee20000000a00 */
[----:B------:R-:W-:-:S03]  /*01d0*/  USHF.R.S32.HI UR5, URZ, 0x1, UR4 ;  /* 0x00000001ff057899 */ /* 0x000fc60008011404 */
[----:B------:R-:W-:Y:S01]  /*01e0*/  UMOV UR4, UR6 ;  /* 0x0000000600047c82 */ /* 0x000fe20008000000 */
[C---:B0-----:R-:W-:Y:S01]  /*01f0*/  IMAD.SHL.U32 R20, R10.reuse, 0x2, RZ ;  /* 0x000000020a147824 */ /* 0x041fe200078e00ff */
[C---:B------:R-:W-:Y:S02]  /*0200*/  LOP3.LUT R15, R10.reuse, 0x1f, RZ, 0xc0, !PT ;  /* 0x0000001f0a0f7812 */ /* 0x040fe400078ec0ff */
[----:B------:R-:W0:Y:S01]  /*0210*/  LDC.64 R4, c[0x0][0x380] ;  /* 0x0000e000ff047b82 */ /* 0x000e220000000a00 */
[----:B------:R-:W-:Y:S01]  /*0220*/  ISETP.GE.U32.AND P1, PT, R10, UR5, PT ;  /* 0x000000050a007c0c */ /* 0x000fe2000bf26070 */
[----:B--2---:R-:W-:Y:S01]  /*0230*/  IMAD R13, R11, R0, R13 ;  /* 0x000000000b0d7224 */ /* 0x004fe200078e020d */
[----:B------:R-:W-:Y:S02]  /*0240*/  IADD3 R17, PT, PT, R20, 0x1, RZ ;  /* 0x0000000114117810 */ /* 0x000fe40007ffe0ff */
[----:B------:R-:W-:Y:S02]  /*0250*/  I2FP.F32.U32 R16, R10 ;  /* 0x0000000a00107245 */ /* 0x000fe40000201000 */
[----:B-1----:R-:W-:-:S07]  /*0260*/  I2FP.F32.U32 R17, R17 ;  /* 0x0000001100117245 */ /* 0x002fce0000201000 */
.L_x_422:
[----:B------:R-:W-:Y:S01]  /*0270*/  UISETP.GT.U32.AND UP0, UPT, UR10, 0x20, UPT ;  /* 0x000000200a00788c */ /* 0x000fe2000bf04070 */
[----:B------:R-:W-:Y:S01]  /*0280*/  BSSY.RECONVERGENT B0, `(.L_x_412) ;  /* 0x000001a000007945 */ /* 0x000fe20003800200 */
[----:B-12---:R-:W-:-:S03]  /*0290*/  IMAD.MOV.U32 R2, RZ, RZ, -0x1f528714 ;  /* 0xe0ad78ecff027424 */ /* 0x006fc600078e00ff */
[----:B------:R-:W-:Y:S06]  /*02a0*/  @P1 BRA `(.L_x_413) ;  /* 0x00000000005c1947 */ /* 0x000fec0003800000 */
[-C--:B----4-:R-:W-:Y:S02]  /*02b0*/  IMAD R3, R11, R12.reuse, UR4 ;  /* 0x000000040b037e24 */ /* 0x090fe4000f8e020c */
[----:B------:R-:W-:Y:S02]  /*02c0*/  IMAD R19, R13, R12, UR4 ;  /* 0x000000040d137e24 */ /* 0x000fe4000f8e020c */
[--C-:B------:R-:W-:Y:S02]  /*02d0*/  IMAD R3, R3, UR5, R10.reuse ;  /* 0x0000000503037c24 */ /* 0x100fe4000f8e020a */
[----:B------:R-:W-:Y:S02]  /*02e0*/  IMAD R19, R19, UR5, R10 ;  /* 0x0000000513137c24 */ /* 0x000fe4000f8e020a */
[----:B---3--:R-:W-:-:S04]  /*02f0*/  IMAD.WIDE R2, R3, 0x4, R6 ;  /* 0x0000000403027825 */ /* 0x008fc800078e0206 */
[----:B------:R-:W-:Y:S02]  /*0300*/  IMAD.WIDE R18, R19, 0x4, R8 ;  /* 0x0000000413127825 */ /* 0x000fe400078e0208 */
[----:B------:R-:W2:Y:S04]  /*0310*/  LDG.E.CONSTANT R2, desc[UR8][R2.64] ;  /* 0x0000000802027981 */ /* 0x000ea8000c1e9900 */
[----:B------:R-:W3:Y:S01]  /*0320*/  LDG.E R19, desc[UR8][R18.64] ;  /* 0x0000000812137981 */ /* 0x000ee2000c1e1900 */
[----:B------:R-:W-:-:S04]  /*0330*/  ISETP.NE.U32.AND P0, PT, RZ, UR14, PT ;  /* 0x0000000eff007c0c */ /* 0x000fc8000bf05070 */
[----:B------:R-:W-:-:S13]  /*0340*/  ISETP.NE.AND.EX P0, PT, RZ, UR15, PT, P0 ;  /* 0x0000000fff007c0c */ /* 0x000fda000bf05300 */
[----:B------:R-:W-:Y:S02]  /*0350*/  @P0 I2FP.F32.S32 R0, UR4 ;  /* 0x0000000400000c45 */ /* 0x000fe40008201400 */
[----:B------:R-:W-:-:S05]  /*0360*/  @P0 I2FP.F32.U32 R23, R20 ;  /* 0x0000001400170245 */ /* 0x000fca0000201000 */
[----:B------:R-:W-:Y:S01]  /*0370*/  @P0 FADD.FTZ R23, -R0, R23 ;  /* 0x0000001700170221 */ /* 0x000fe20000010100 */
[----:B------:R-:W-:-:S05]  /*0380*/  @P0 FADD.FTZ R0, R17, -R0 ;  /* 0x8000000011000221 */ /* 0x000fca0000010000 */
[----:B------:R-:W-:Y:S01]  /*0390*/  @P0 F2FP.F16.F32.PACK_AB R23, R0, R23 ;  /* 0x000000170017023e */ /* 0x000fe200000000ff */
[----:B------:R-:W-:-:S04]  /*03a0*/  IMAD.MOV.U32 R0, RZ, RZ, RZ ;  /* 0x000000ffff007224 */ /* 0x000fc800078e00ff */
[----:B------:R-:W-:Y:S02]  /*03b0*/  @P0 HFMA2 R0, R14, R23, RZ ;  /* 0x000000170e000231 */ /* 0x000fe400000000ff */
[----:B--2---:R-:W-:-:S04]  /*03c0*/  HADD2 R2, -R2, 1, 1 ;  /* 0x3c003c0002027430 */ /* 0x004fc80000000100 */
[----:B------:R-:W-:-:S04]  /*03d0*/  HFMA2 R0, R2, -10000, -10000, R0 ;  /* 0xf0e2f0e202007831 */ /* 0x000fc80000000000 */
[----:B---3--:R-:W-:-:S05]  /*03e0*/  HFMA2 R0, R19, UR12.H0_H0, R0 ;  /* 0x2000000c13007c31 */ /* 0x008fca0008000000 */
[--C-:B------:R-:W-:Y:S02]  /*03f0*/  HADD2.F32 R2, -RZ, R0.reuse.H0_H0 ;  /* 0x20000000ff027230 */ /* 0x100fe40000004100 */
[----:B------:R-:W-:-:S05]  /*0400*/  HADD2.F32 R3, -RZ, R0.H1_H1 ;  /* 0x30000000ff037230 */ /* 0x000fca0000004100 */
[----:B------:R-:W-:-:S07]  /*0410*/  FMNMX3.FTZ R2, R2, -1.00000002004087734272e+20, R3, !PT ;  /* 0xe0ad78ec02027876 */ /* 0x000fce0007810003 */
.L_x_413:
[----:B----4-:R-:W-:Y:S05]  /*0420*/  BSYNC.RECONVERGENT B0 ;  /* 0x0000000000007941 */ /* 0x010fea0003800200 */
.L_x_412:
        /* <DEDUP_REMOVED lines=12> */
.L_x_414:
[----:B------:R-:W1:Y:S01]  /*04f0*/  SHFL.BFLY PT, R3, R2, 0x10, 0x1f ;  /* 0x0e001f0002037f89 */ /* 0x000e6200000e0000 */
[----:B------:R-:W-:Y:S01]  /*0500*/  ISETP.NE.AND P0, PT, R15, RZ, PT ;  /* 0x000000ff0f00720c */ /* 0x000fe20003f05270 */
[----:B------:R-:W-:-:S05]  /*0510*/  FMUL.FTZ R23, R21, 0.03125 ;  /* 0x3d00000015177820 */ /* 0x000fca0000410000 */
[----:B------:R-:W-:-:S07]  /*0520*/  FSETP.GT.FTZ.AND P2, PT, R23, R16, PT ;  /* 0x000000101700720b */ /* 0x000fce0003f54000 */
[----:B------:R-:W2:Y:S06]  /*0530*/  @!P0 S2R R23, SR_CgaCtaId ;  /* 0x0000000000178919 */ /* 0x000eac0000008800 */
[----:B------:R-:W4:Y:S01]  /*0540*/  @P2 S2R R25, SR_CgaCtaId ;  /* 0x0000000000192919 */ /* 0x000f220000008800 */
[----:B-1----:R-:W-:Y:S02]  /*0550*/  FMNMX.FTZ R3, R3, R2, !PT ;  /* 0x0000000203037209 */ /* 0x002fe40007810000 */
[----:B------:R-:W-:-:S03]  /*0560*/  @!P0 MOV R2, 0x400 ;  /* 0x0000040000028802 */ /* 0x000fc60000000f00 */
[----:B------:R-:W1:Y:S01]  /*0570*/  SHFL.BFLY PT, R18, R3, 0x8, 0x1f ;  /* 0x0d001f0003127f89 */ /* 0x000e6200000e0000 */
[----:B------:R-:W-:Y:S02]  /*0580*/  @!P0 IADD3 R2, PT, PT, R2, 0x8, RZ ;  /* 0x0000000802028810 */ /* 0x000fe40007ffe0ff */
[----:B-1----:R-:W-:-:S05]  /*0590*/  FMNMX.FTZ R18, R3, R18, !PT ;  /* 0x0000001203127209 */ /* 0x002fca0007810000 */
[----:B------:R-:W1:Y:S02]  /*05a0*/  SHFL.BFLY PT, R19, R18, 0x4, 0x1f ;  /* 0x0c801f0012137f89 */ /* 0x000e6400000e0000 */
[----:B-1----:R-:W-:Y:S02]  /*05b0*/  FMNMX.FTZ R19, R18, R19, !PT ;  /* 0x0000001312137209 */ /* 0x002fe40007810000 */
[----:B------:R-:W-:-:S03]  /*05c0*/  @P2 MOV R18, 0x400 ;  /* 0x0000040000122802 */ /* 0x000fc60000000f00 */
[----:B------:R-:W1:Y:S02]  /*05d0*/  SHFL.BFLY PT, R22, R19, 0x2, 0x1f ;  /* 0x0c401f0013167f89 */ /* 0x000e6400000e0000 */
[----:B------:R-:W-:-:S05]  /*05e0*/  @P2 VIADD R18, R18, 0x8 ;  /* 0x0000000812122836 */ /* 0x000fca0000000000 */
[----:B----4-:R-:W-:Y:S02]  /*05f0*/  @P2 LEA R18, R25, R18, 0x18 ;  /* 0x0000001219122211 */ /* 0x010fe400078ec0ff */
[----:B-1----:R-:W-:Y:S02]  /*0600*/  FMNMX.FTZ R22, R19, R22, !PT ;  /* 0x0000001613167209 */ /* 0x002fe40007810000 */
[----:B--2---:R-:W-:Y:S01]  /*0610*/  @!P0 LEA R19, R23, R2, 0x18 ;  /* 0x0000000217138211 */ /* 0x004fe200078ec0ff */
[----:B------:R-:W-:Y:S02]  /*0620*/  IMAD.MOV.U32 R2, RZ, RZ, -0x1f528714 ;  /* 0xe0ad78ecff027424 */ /* 0x000fe400078e00ff */
[----:B------:R-:W1:Y:S01]  /*0630*/  SHFL.BFLY PT, R3, R22, 0x1, 0x1f ;  /* 0x0c201f0016037f89 */ /* 0x000e6200000e0000 */
[----:B------:R-:W-:Y:S02]  /*0640*/  @!P0 LEA.HI R19, R10, R19, RZ, 0x1d ;  /* 0x000000130a138211 */ /* 0x000fe400078fe8ff */
[----:B-1----:R-:W-:-:S02]  /*0650*/  FMNMX.FTZ R26, R22, R3, !PT ;  /* 0x00000003161a7209 */ /* 0x002fc40007810000 */
[----:B------:R-:W-:-:S03]  /*0660*/  @P2 LEA R3, R15, R18, 0x2 ;  /* 0x000000120f032211 */ /* 0x000fc600078e10ff */
        /* <DEDUP_REMOVED lines=13> */
.L_x_415:
[----:B------:R-:W-:Y:S01]  /*0740*/  ISETP.NE.AND P0, PT, R10, RZ, PT ;  /* 0x000000ff0a00720c */ /* 0x000fe20003f05270 */
[----:B------:R-:W-:Y:S01]  /*0750*/  BSSY.RECONVERGENT B0, `(.L_x_416) ;  /* 0x0000020000007945 */ /* 0x000fe20003800200 */
[----:B------:R-:W-:-:S11]  /*0760*/  IMAD.MOV.U32 R2, RZ, RZ, RZ ;  /* 0x000000ffff027224 */ /* 0x000fd600078e00ff */
[----:B------:R-:W1:Y:S01]  /*0770*/  @!P0 S2R R3, SR_CgaCtaId ;  /* 0x0000000000038919 */ /* 0x000e620000008800 */
[----:B------:R-:W-:-:S04]  /*0780*/  @!P0 MOV R18, 0x400 ;  /* 0x0000040000128802 */ /* 0x000fc80000000f00 */
[----:B-1----:R-:W-:-:S05]  /*0790*/  @!P0 LEA R18, R3, R18, 0x18 ;  /* 0x0000001203128211 */ /* 0x002fca00078ec0ff */
[----:B------:R1:W-:Y:S01]  /*07a0*/  @!P0 STS [R18+0x4], R23 ;  /* 0x0000041712008388 */ /* 0x0003e20000000800 */
[----:B------:R-:W-:Y:S06]  /*07b0*/  BAR.SYNC.DEFER_BLOCKING 0x0 ;  /* 0x0000000000007b1d */ /* 0x000fec0000010000 */
[----:B------:R-:W-:Y:S05]  /*07c0*/  @P1 BRA `(.L_x_417) ;  /* 0x0000000000601947 */ /* 0x000fea0003800000 */
[----:B------:R-:W2:Y:S01]  /*07d0*/  S2UR UR7, SR_CgaCtaId ;  /* 0x00000000000779c3 */ /* 0x000ea20000008800 */
[----:B------:R-:W-:Y:S02]  /*07e0*/  UMOV UR6, 0x400 ;  /* 0x0000040000067882 */ /* 0x000fe40000000000 */
[----:B--2---:R-:W-:-:S09]  /*07f0*/  ULEA UR6, UR7, UR6, 0x18 ;  /* 0x0000000607067291 */ /* 0x004fd2000f8ec0ff */
[----:B------:R-:W2:Y:S02]  /*0800*/  LDS R2, [UR6+0x4] ;  /* 0x00000406ff027984 */ /* 0x000ea40008000800 */
[----:B--2---:R-:W-:-:S05]  /*0810*/  F2FP.F16.F32.PACK_AB R2, RZ, R2 ;  /* 0x00000002ff02723e */ /* 0x004fca00000000ff */
[----:B------:R-:W-:-:S05]  /*0820*/  HADD2 R3, R0, -R2.H0_H0 ;  /* 0xa000000200037230 */ /* 0x000fca0000000000 */
[--C-:B------:R-:W-:Y:S01]  /*0830*/  HADD2.F32 R0, -RZ, R3.reuse.H0_H0 ;  /* 0x20000003ff007230 */ /* 0x100fe20000004100 */
[----:B-1----:R-:W-:Y:S01]  /*0840*/  HSET2.BF.EQ.AND R18, R3, 0.007297515869140625, 0.007297515869140625, PT ;  /* 0x1f791f7903127433 */ /* 0x002fe20003802080 */
[----:B------:R-:W-:-:S03]  /*0850*/  HADD2.F32 R2, -RZ, R3.H1_H1 ;  /* 0x30000003ff027230 */ /* 0x000fc60000004100 */
[----:B------:R-:W-:Y:S02]  /*0860*/  FFMA R0, R0, 1.4426950216293334961, -RZ ;  /* 0x3fb8aa3b00007823 */ /* 0x000fe400000008ff */
[----:B------:R-:W-:-:S04]  /*0870*/  FFMA R2, R2, 1.4426950216293334961, -RZ ;  /* 0x3fb8aa3b02027823 */ /* 0x000fc800000008ff */
[----:B------:R-:W-:Y:S08]  /*0880*/  MUFU.EX2 R0, R0 ;  /* 0x0000000000007308 */ /* 0x000ff00000000800 */
[----:B------:R-:W1:Y:S02]  /*0890*/  MUFU.EX2 R19, R2 ;  /* 0x0000000200137308 */ /* 0x000e640000000800 */
[----:B-1----:R-:W-:-:S02]  /*08a0*/  F2FP.F16.F32.PACK_AB R22, R19, R0 ;  /* 0x000000001316723e */ /* 0x002fc400000000ff */
[----:B------:R-:W-:-:S03]  /*08b0*/  HSET2.BF.EQ.AND R19, R3, 0.0226898193359375, 0.0226898193359375, PT ;  /* 0x25cf25cf03137433 */ /* 0x000fc60003802080 */
[----:B------:R-:W-:Y:S01]  /*08c0*/  HFMA2 R18, R18, -0.0009765625, -0.0009765625, R22 ;  /* 0x9400940012127831 */ /* 0x000fe20000000016 */
[C---:B------:R-:W-:Y:S02]  /*08d0*/  HSET2.BF.EQ.AND R22, R3.reuse, -2.615234375, -2.615234375, PT ;  /* 0xc13bc13b03167433 */ /* 0x040fe40003802080 */
[----:B------:R-:W-:Y:S01]  /*08e0*/  HSET2.BF.EQ.AND R3, R3, -2.966796875, -2.966796875, PT ;  /* 0xc1efc1ef03037433 */ /* 0x000fe20003802080 */
[----:B------:R-:W-:-:S04]  /*08f0*/  HFMA2 R18, R19, -0.0009765625, -0.0009765625, R18 ;  /* 0x9400940013127831 */ /* 0x000fc80000000012 */
[----:B------:R-:W-:-:S04]  /*0900*/  HFMA2 R18, R22, 6.103515625e-05, 6.103515625e-05, R18 ;  /* 0x0400040016127831 */ /* 0x000fc80000000012 */
[----:B------:R-:W-:-:S04]  /*0910*/  HFMA2 R0, R3, 3.0517578125e-05, 3.0517578125e-05, R18 ;  /* 0x0200020003007831 */ /* 0x000fc80000000012 */
[----:B------:R-:W-:-:S05]  /*0920*/  HADD2 R3, R0.H0_H0, R0.H1_H1 ;  /* 0x3000000000037230 */ /* 0x000fca0000000800 */
[----:B------:R-:W-:-:S05]  /*0930*/  HADD2.F32 R3, -RZ, R3.H0_H0 ;  /* 0x20000003ff037230 */ /* 0x000fca0000004100 */
[----:B------:R-:W-:-:S07]  /*0940*/  FADD.FTZ R2, RZ, R3 ;  /* 0x00000003ff027221 */ /* 0x000fce0000010000 */
.L_x_417:
[----:B------:R-:W-:Y:S05]  /*0950*/  BSYNC.RECONVERGENT B0 ;  /* 0x0000000000007941 */ /* 0x000fea0003800200 */
.L_x_416:
[----:B------:R-:W-:Y:S05]  /*0960*/  BRA.U UP0, `(.L_x_418) ;  /* 0x00000001002c7547 */ /* 0x000fea000b800000 */
[----:B------:R-:W2:Y:S02]  /*0970*/  SHFL.BFLY PT, R3, R2, 0x10, 0x1f ;  /* 0x0e001f0002037f89 */ /* 0x000ea400000e0000 */
[----:B--2---:R-:W-:-:S05]  /*0980*/  FADD.FTZ R3, R3, R2 ;  /* 0x0000000203037221 */ /* 0x004fca0000010000 */
[----:B-1----:R-:W1:Y:S02]  /*0990*/  SHFL.BFLY PT, R18, R3, 0x8, 0x1f ;  /* 0x0d001f0003127f89 */ /* 0x002e6400000e0000 */
[----:B-1----:R-:W-:-:S05]  /*09a0*/  FADD.FTZ R18, R3, R18 ;  /* 0x0000001203127221 */ /* 0x002fca0000010000 */
[----:B------:R-:W1:Y:S02]  /*09b0*/  SHFL.BFLY PT, R19, R18, 0x4, 0x1f ;  /* 0x0c801f0012137f89 */ /* 0x000e6400000e0000 */
[----:B-1----:R-:W-:-:S05]  /*09c0*/  FADD.FTZ R19, R18, R19 ;  /* 0x0000001312137221 */ /* 0x002fca0000010000 */
[----:B------:R-:W1:Y:S02]  /*09d0*/  SHFL.BFLY PT, R22, R19, 0x2, 0x1f ;  /* 0x0c401f0013167f89 */ /* 0x000e6400000e0000 */
[----:B-1----:R-:W-:-:S05]  /*09e0*/  FADD.FTZ R22, R19, R22 ;  /* 0x0000001613167221 */ /* 0x002fca0000010000 */
[----:B------:R-:W1:Y:S02]  /*09f0*/  SHFL.BFLY PT, R23, R22, 0x1, 0x1f ;  /* 0x0c201f0016177f89 */ /* 0x000e6400000e0000 */
[----:B-1----:R-:W-:Y:S01]  /*0a00*/  FADD.FTZ R23, R22, R23 ;  /* 0x0000001716177221 */ /* 0x002fe20000010000 */
[----:B------:R-:W-:Y:S06]  /*0a10*/  BRA `(.L_x_419) ;  /* 0x0000000000947947 */ /* 0x000fec0003800000 */
.L_x_418:
[----:B------:R-:W2:Y:S01]  /*0a20*/  SHFL.BFLY PT, R3, R2, 0x10, 0x1f ;  /* 0x0e001f0002037f89 */ /* 0x000ea200000e0000 */
[----:B------:R-:W-:Y:S01]  /*0a30*/  ISETP.NE.AND P1, PT, R15, RZ, PT ;  /* 0x000000ff0f00720c */ /* 0x000fe20003f25270 */
[----:B-1----:R-:W-:-:S05]  /*0a40*/  FMUL.FTZ R23, R21, 0.03125 ;  /* 0x3d00000015177820 */ /* 0x002fca0000410000 */
[----:B------:R-:W-:-:S07]  /*0a50*/  FSETP.GT.FTZ.AND P2, PT, R23, R16, PT ;  /* 0x000000101700720b */ /* 0x000fce0003f54000 */
[----:B------:R-:W1:Y:S06]  /*0a60*/  @!P1 S2R R23, SR_CgaCtaId ;  /* 0x0000000000179919 */ /* 0x000e6c0000008800 */
[----:B------:R-:W4:Y:S01]  /*0a70*/  @P2 S2R R25, SR_CgaCtaId ;  /* 0x0000000000192919 */ /* 0x000f220000008800 */
[----:B--2---:R-:W-:Y:S01]  /*0a80*/  FADD.FTZ R3, R3, R2 ;  /* 0x0000000203037221 */ /* 0x004fe20000010000 */
[----:B------:R-:W-:-:S04]  /*0a90*/  @!P1 MOV R2, 0x400 ;  /* 0x0000040000029802 */ /* 0x000fc80000000f00 */
[----:B------:R-:W2:Y:S01]  /*0aa0*/  SHFL.BFLY PT, R18, R3, 0x8, 0x1f ;  /* 0x0d001f0003127f89 */ /* 0x000ea200000e0000 */
[----:B------:R-:W-:Y:S02]  /*0ab0*/  @!P1 VIADD R2, R2, 0x88 ;  /* 0x0000008802029836 */ /* 0x000fe40000000000 */
[----:B--2---:R-:W-:-:S05]  /*0ac0*/  FADD.FTZ R18, R3, R18 ;  /* 0x0000001203127221 */ /* 0x004fca0000010000 */
[----:B------:R-:W2:Y:S02]  /*0ad0*/  SHFL.BFLY PT, R19, R18, 0x4, 0x1f ;  /* 0x0c801f0012137f89 */ /* 0x000ea400000e0000 */
[----:B--2---:R-:W-:Y:S01]  /*0ae0*/  FADD.FTZ R19, R18, R19 ;  /* 0x0000001312137221 */ /* 0x004fe20000010000 */
[----:B------:R-:W-:-:S04]  /*0af0*/  @P2 MOV R18, 0x400 ;  /* 0x0000040000122802 */ /* 0x000fc80000000f00 */
[----:B------:R-:W2:Y:S01]  /*0b00*/  SHFL.BFLY PT, R22, R19, 0x2, 0x1f ;  /* 0x0c401f0013167f89 */ /* 0x000ea200000e0000 */
[----:B------:R-:W-:-:S04]  /*0b10*/  @P2 IADD3 R18, PT, PT, R18, 0x88, RZ ;  /* 0x0000008812122810 */ /* 0x000fc80007ffe0ff */
[----:B----4-:R-:W-:Y:S01]  /*0b20*/  @P2 LEA R18, R25, R18, 0x18 ;  /* 0x0000001219122211 */ /* 0x010fe200078ec0ff */
[----:B--2---:R-:W-:Y:S01]  /*0b30*/  FADD.FTZ R22, R19, R22 ;  /* 0x0000001613167221 */ /* 0x004fe20000010000 */
[----:B-1----:R-:W-:Y:S01]  /*0b40*/  @!P1 LEA R19, R23, R2, 0x18 ;  /* 0x0000000217139211 */ /* 0x002fe200078ec0ff */
[----:B------:R-:W-:-:S03]  /*0b50*/  IMAD.MOV.U32 R2, RZ, RZ, RZ ;  /* 0x000000ffff027224 */ /* 0x000fc600078e00ff */
[----:B------:R-:W1:Y:S01]  /*0b60*/  SHFL.BFLY PT, R3, R22, 0x1, 0x1f ;  /* 0x0c201f0016037f89 */ /* 0x000e6200000e0000 */
[----:B------:R-:W-:Y:S01]  /*0b70*/  @!P1 LEA.HI R19, R10, R19, RZ, 0x1d ;  /* 0x000000130a139211 */ /* 0x000fe200078fe8ff */
[----:B-1----:R-:W-:Y:S01]  /*0b80*/  FADD.FTZ R26, R22, R3 ;  /* 0x00000003161a7221 */ /* 0x002fe20000010000 */
[----:B------:R-:W-:-:S04]  /*0b90*/  @P2 LEA R3, R15, R18, 0x2 ;  /* 0x000000120f032211 */ /* 0x000fc800078e10ff */
[----:B------:R-:W-:Y:S01]  /*0ba0*/  @!P1 STS [R19], R26 ;  /* 0x0000001a13009388 */ /* 0x000fe20000000800 */
[----:B------:R-:W-:Y:S06]  /*0bb0*/  BAR.SYNC.DEFER_BLOCKING 0x0 ;  /* 0x0000000000007b1d */ /* 0x000fec0000010000 */
[----:B------:R-:W1:Y:S04]  /*0bc0*/  @P2 LDS R2, [R3] ;  /* 0x0000000003022984 */ /* 0x000e680000000800 */
[----:B-1----:R-:W1:Y:S02]  /*0bd0*/  SHFL.BFLY PT, R23, R2, 0x10, 0x1f ;  /* 0x0e001f0002177f89 */ /* 0x002e6400000e0000 */
[----:B-1----:R-:W-:-:S05]  /*0be0*/  FADD.FTZ R18, R23, R2 ;  /* 0x0000000217127221 */ /* 0x002fca0000010000 */
[----:B------:R-:W1:Y:S02]  /*0bf0*/  SHFL.BFLY PT, R23, R18, 0x8, 0x1f ;  /* 0x0d001f0012177f89 */ /* 0x000e6400000e0000 */
[----:B-1----:R-:W-:-:S05]  /*0c00*/  FADD.FTZ R22, R18, R23 ;  /* 0x0000001712167221 */ /* 0x002fca0000010000 */
[----:B------:R-:W1:Y:S02]  /*0c10*/  SHFL.BFLY PT, R23, R22, 0x4, 0x1f ;  /* 0x0c801f0016177f89 */ /* 0x000e6400000e0000 */
[----:B-1----:R-:W-:-:S05]  /*0c20*/  FADD.FTZ R24, R22, R23 ;  /* 0x0000001716187221 */ /* 0x002fca0000010000 */
[----:B------:R-:W1:Y:S02]  /*0c30*/  SHFL.BFLY PT, R23, R24, 0x2, 0x1f ;  /* 0x0c401f0018177f89 */ /* 0x000e6400000e0000 */
[----:B-1----:R-:W-:-:S05]  /*0c40*/  FADD.FTZ R25, R24, R23 ;  /* 0x0000001718197221 */ /* 0x002fca0000010000 */
[----:B------:R-:W1:Y:S02]  /*0c50*/  SHFL.BFLY PT, R26, R25, 0x1, 0x1f ;  /* 0x0c201f00191a7f89 */ /* 0x000e6400000e0000 */
[----:B-1----:R-:W-:-:S07]  /*0c60*/  FADD.FTZ R23, R25, R26 ;  /* 0x0000001a19177221 */ /* 0x002fce0000010000 */
.L_x_419:
[----:B------:R-:W1:Y:S01]  /*0c70*/  @!P0 S2R R18, SR_CgaCtaId ;  /* 0x0000000000128919 */ /* 0x000e620000008800 */
[----:B------:R-:W-:Y:S01]  /*0c80*/  @!P0 FADD.FTZ R23, R23, 9.9999999747524270788e-07 ;  /* 0x358637bd17178421 */ /* 0x000fe20000010000 */
[----:B------:R-:W-:Y:S01]  /*0c90*/  ISETP.GE.U32.AND P1, PT, R10, UR5, PT ;  /* 0x000000050a007c0c */ /* 0x000fe2000bf26070 */
[----:B------:R-:W-:Y:S01]  /*0ca0*/  BSSY.RECONVERGENT B0, `(.L_x_420) ;  /* 0x0000012000007945 */ /* 0x000fe20003800200 */
[----:B------:R-:W-:Y:S01]  /*0cb0*/  @!P0 MOV R3, 0x400 ;  /* 0x0000040000038802 */ /* 0x000fe20000000f00 */
[----:B------:R-:W2:Y:S02]  /*0cc0*/  @!P0 MUFU.RCP R2, R23 ;  /* 0x0000001700028308 */ /* 0x000ea40000001000 */
[----:B--2---:R-:W-:Y:S01]  /*0cd0*/  @!P0 FADD.FTZ R2, R2, -RZ ;  /* 0x800000ff02028221 */ /* 0x004fe20000010000 */
[----:B-1----:R-:W-:-:S05]  /*0ce0*/  @!P0 LEA R3, R18, R3, 0x18 ;  /* 0x0000000312038211 */ /* 0x002fca00078ec0ff */
[----:B------:R1:W-:Y:S01]  /*0cf0*/  @!P0 STS [R3], R2 ;  /* 0x0000000203008388 */ /* 0x0003e20000000800 */
[----:B------:R-:W-:Y:S06]  /*0d00*/  BAR.SYNC.DEFER_BLOCKING 0x0 ;  /* 0x0000000000007b1d */ /* 0x000fec0000010000 */
[----:B------:R-:W-:Y:S05]  /*0d10*/  @P1 BRA `(.L_x_421) ;  /* 0x0000000000281947 */ /* 0x000fea0003800000 */
[----:B------:R-:W2:Y:S01]  /*0d20*/  S2UR UR7, SR_CgaCtaId ;  /* 0x00000000000779c3 */ /* 0x000ea20000008800 */
[----:B------:R-:W-:Y:S01]  /*0d30*/  UMOV UR6, 0x400 ;  /* 0x0000040000067882 */ /* 0x000fe20000000000 */
[----:B-1----:R-:W-:-:S04]  /*0d40*/  IMAD R3, R13, R12, UR4 ;  /* 0x000000040d037e24 */ /* 0x002fc8000f8e020c */
[----:B------:R-:W-:Y:S01]  /*0d50*/  IMAD R3, R3, UR5, R10 ;  /* 0x0000000503037c24 */ /* 0x000fe2000f8e020a */
[----:B--2---:R-:W-:-:S09]  /*0d60*/  ULEA UR6, UR7, UR6, 0x18 ;  /* 0x0000000607067291 */ /* 0x004fd2000f8ec0ff */
[----:B------:R-:W1:Y:S02]  /*0d70*/  LDS R2, [UR6] ;  /* 0x00000006ff027984 */ /* 0x000e640008000800 */
[----:B-1----:R-:W-:Y:S01]  /*0d80*/  F2FP.F16.F32.PACK_AB R18, RZ, R2 ;  /* 0x00000002ff12723e */ /* 0x002fe200000000ff */
[----:B0-----:R-:W-:-:S04]  /*0d90*/  IMAD.WIDE R2, R3, 0x4, R4 ;  /* 0x0000000403027825 */ /* 0x001fc800078e0204 */
[----:B------:R-:W-:-:S05]  /*0da0*/  HMUL2 R19, R0, R18.H0_H0 ;  /* 0x2000001200137232 */ /* 0x000fca0000000000 */
[----:B------:R2:W-:Y:S02]  /*0db0*/  STG.E desc[UR8][R2.64], R19 ;  /* 0x0000001302007986 */ /* 0x0005e4000c101908 */
.L_x_421:
[----:B------:R-:W-:Y:S05]  /*0dc0*/  BSYNC.RECONVERGENT B0 ;  /* 0x0000000000007941 */ /* 0x000fea0003800200 */
.L_x_420:
[----:B------:R-:W-:-:S04]  /*0dd0*/  UIADD3 UR4, UPT, UPT, UR11, UR4, URZ ;  /* 0x000000040b047290 */ /* 0x000fc8000fffe0ff */
[----:B------:R-:W-:-:S09]  /*0de0*/  UISETP.GE.AND UP0, UPT, UR4, UR13, UPT ;  /* 0x0000000d0400728c */ /* 0x000fd2000bf06270 */
[----:B------:R-:W-:Y:S05]  /*0df0*/  BRA.U !UP0, `(.L_x_422) ;  /* 0xfffffff5081c7547 */ /* 0x000fea000b83ffff */
[----:B------:R-:W-:Y:S05]  /*0e00*/  EXIT ;  /* 0x000000000000794d */ /* 0x000fea0003800000 */
.L_x_423:
        /* <DEDUP_REMOVED lines=15> */
.L_x_732:


//--------------------- .text._ZN17fastertransformer20softmax_kernel_h2_v2I6__halfLi1ELi4EEEvPT_PKS2_S5_S5_iiiiS2_ --------------------------
	.section	.text._ZN17fastertransformer20softmax_kernel_h2_v2I6__halfLi1ELi4EEEvPT_PKS2_S5_S5_iiiiS2_,"ax",@progbits
	.align	128
        .global         _ZN17fastertransformer20softmax_kernel_h2_v2I6__halfLi1ELi4EEEvPT_PKS2_S5_S5_iiiiS2_
        .type           _ZN17fastertransformer20softmax_kernel_h2_v2I6__halfLi1ELi4EEEvPT_PKS2_S5_S5_iiiiS2_,@function
        .size           _ZN17fastertransformer20softmax_kernel_h2_v2I6__halfLi1ELi4EEEvPT_PKS2_S5_S5_iiiiS2_,(.L_x_733 - _ZN17fastertransformer20softmax_kernel_h2_v2I6__halfLi1ELi4EEEvPT_PKS2_S5_S5_iiiiS2_)
        .other          _ZN17fastertransformer20softmax_kernel_h2_v2I6__halfLi1ELi4EEEvPT_PKS2_S5_S5_iiiiS2_,@"STO_CUDA_ENTRY STV_DEFAULT"
_ZN17fastertransformer20softmax_kernel_h2_v2I6__halfLi1ELi4EEEvPT_PKS2_S5_S5_iiiiS2_:
.text._ZN17fastertransformer20softmax_kernel_h2_v2I6__halfLi1ELi4EEEvPT_PKS2_S5_S5_iiiiS2_:
        /* <DEDUP_REMOVED lines=9> */
[----:B-1----:R-:W-:-:S05]  /*0090*/  @P0 IMAD.WIDE.U32 R2, R5, 0x2, R2 ;  /* 0x0000000205020825 */ /* 0x002fca00078e0002 */
[----:B--2---:R0:W5:Y:S01]  /*00a0*/  @P0 LDG.E.U16 R0, desc[UR8][R2.64] ;  /* 0x0000000802000981 */ /* 0x004162000c1e1500 */
[----:B---3--:R-:W-:-:S13]  /*00b0*/  ISETP.LE.AND P1, PT, R4, UR5, PT ;  /* 0x0000000504007c0c */ /* 0x008fda000bf23270 */
[----:B0-----:R-:W-:Y:S05]  /*00c0*/  @P1 EXIT ;  /* 0x000000000000194d */ /* 0x001fea0003800000 */
[----:B------:R-:W0:Y:S01]  /*00d0*/  S2R R3, SR_TID.X ;  /* 0x0000000000037919 */ /* 0x000e220000002100 */
[----:B------:R-:W1:Y:S01]  /*00e0*/  LDCU UR4, c[0x0][0x3ac] ;  /* 0x00007580ff0477ac */ /* 0x000e620008000800 */
[----:B------:R-:W2:Y:S01]  /*00f0*/  LDC R2, c[0x0][0x370] ;  /* 0x0000dc00ff027b82 */ /* 0x000ea20000000800 */
[----:B------:R-:W-:Y:S01]  /*0100*/  IMAD.U32 R37, RZ, RZ, UR5 ;  /* 0x00000005ff257e24 */ /* 0x000fe2000f8e00ff */
[----:B------:R-:W3:Y:S01]  /*0110*/  S2R R28, SR_CTAID.Y ;  /* 0x00000000001c7919 */ /* 0x000ee20000002600 */
[----:B------:R-:W-:Y:S01]  /*0120*/  IMAD.MOV.U32 R32, RZ, RZ, RZ ;  /* 0x000000ffff207224 */ /* 0x000fe200078e00ff */
[----:B-----5:R-:W-:Y:S01]  /*0130*/  @P0 PRMT R32, R0, 0x5410, R0 ;  /* 0x0000541000200816 */ /* 0x020fe20000000000 */
[----:B------:R-:W4:Y:S01]  /*0140*/  LDCU UR11, c[0x0][0x3a8] ;  /* 0x00007500ff0b77ac */ /* 0x000f220008000800 */
[----:B------:R-:W-:Y:S02]  /*0150*/  LOP3.LUT R35, RZ, R37, RZ, 0x33, !PT ;  /* 0x00000025ff237212 */ /* 0x000fe400078e33ff */
[----:B------:R-:W3:Y:S01]  /*0160*/  LDC R6, c[0x0][0x3a4] ;  /* 0x0000e900ff067b82 */ /* 0x000ee20000000800 */
[----:B------:R-:W0:Y:S01]  /*0170*/  LDCU.U16 UR10, c[0x0][0x3b0] ;  /* 0x00007600ff0a77ac */ /* 0x000e220008000400 */
[----:B------:R-:W0:Y:S01]  /*0180*/  LDCU UR7, c[0x0][0x360] ;  /* 0x00006c00ff0777ac */ /* 0x000e220008000800 */
[----:B-1----:R-:W-:-:S04]  /*0190*/  ULEA.HI UR4, UR4, UR4, URZ, 0x1 ;  /* 0x0000000404047291 */ /* 0x002fc8000f8f08ff */
[----:B------:R-:W-:Y:S01]  /*01a0*/  USHF.R.S32.HI UR4, URZ, 0x1, UR4 ;  /* 0x00000001ff047899 */ /* 0x000fe20008011404 */
[----:B--2---:R-:W-:-:S05]  /*01b0*/  IADD3 R35, PT, PT, R35, R4, R2 ;  /* 0x0000000423237210 */ /* 0x004fca0007ffe002 */
[----:B0-----:R-:W-:Y:S02]  /*01c0*/  ISETP.GE.U32.AND P1, PT, R3, UR4, PT ;  /* 0x0000000403007c0c */ /* 0x001fe4000bf26070 */
[----:B------:R-:W-:Y:S01]  /*01d0*/  I2FP.F32.U32 R26, R3 ;  /* 0x00000003001a7245 */ /* 0x000fe20000201000 */
[----:B---34-:R-:W-:-:S10]  /*01e0*/  IMAD R28, R28, R6, R5 ;  /* 0x000000061c1c7224 */ /* 0x018fd400078e0205 */
.L_x_447:
[----:B------:R-:W-:Y:S01]  /*01f0*/  BSSY.RECONVERGENT B0, `(.L_x_424) ;  /* 0x00000ff000007945 */ /* 0x000fe20003800200 */
[----:B------:R-:W-:Y:S02]  /*0200*/  HFMA2 R36, -RZ, RZ, -598.5, 40320 ;  /* 0xe0ad78ecff247431 */ /* 0x000fe400000001ff */
[----:B012---:R-:W-:Y:S01]  /*0210*/  IMAD.MOV.U32 R12, RZ, RZ, -0x1f528714 ;  /* 0xe0ad78ecff0c7424 */ /* 0x007fe200078e00ff */
[----:B------:R-:W-:Y:S01]  /*0220*/  MOV R14, 0xe0ad78ec ;  /* 0xe0ad78ec000e7802 */ /* 0x000fe20000000f00 */
[----:B------:R-:W-:Y:S01]  /*0230*/  IMAD.MOV.U32 R13, RZ, RZ, -0x1f528714 ;  /* 0xe0ad78ecff0d7424 */ /* 0x000fe200078e00ff */
[----:B-----5:R-:W-:Y:S06]  /*0240*/  @P1 BRA `(.L_x_425) ;  /* 0x0000000c00e41947 */ /* 0x020fec0003800000 */
[----:B------:R-:W0:Y:S01]  /*0250*/  LDC R40, c[0x0][0x3a8] ;  /* 0x0000ea00ff287b82 */ /* 0x000e220000000800 */
[----:B------:R-:W-:-:S04]  /*0260*/  LOP3.LUT R13, RZ, R37, RZ, 0x33, !PT ;  /* 0x00000025ff0d7212 */ /* 0x000fc800078e33ff */
[----:B0-----:R-:W-:-:S04]  /*0270*/  IADD3 R13, PT, PT, R13, R40, R2 ;  /* 0x000000280d0d7210 */ /* 0x001fc80007ffe002 */
[----:B------:R-:W-:-:S13]  /*0280*/  ISETP.GT.U32.AND P2, PT, R2, R13, PT ;  /* 0x0000000d0200720c */ /* 0x000fda0003f44070 */
[----:B------:R-:W-:Y:S05]  /*0290*/  @P2 BRA `(.L_x_426) ;  /* 0x0000000400202947 */ /* 0x000fea0003800000 */
[----:B------:R-:W0:Y:S01]  /*02a0*/  I2F.U32.RP R41, R2 ;  /* 0x0000000200297306 */ /* 0x000e220000209000 */
[----:B------:R-:W1:Y:S01]  /*02b0*/  S2R R34, SR_CTAID.Y ;  /* 0x0000000000227919 */ /* 0x000e620000002600 */
[----:B------:R-:W2:Y:S06]  /*02c0*/  LDC.64 R12, c[0x0][0x390] ;  /* 0x0000e400ff0c7b82 */ /* 0x000eac0000000a00 */
[----:B------:R-:W3:Y:S08]  /*02d0*/  I2F.U32.RP R42, R2 ;  /* 0x00000002002a7306 */ /* 0x000ef00000209000 */
[----:B0-----:R-:W0:Y:S08]  /*02e0*/  MUFU.RCP R41, R41 ;  /* 0x0000002900297308 */ /* 0x001e300000001000 */
[----:B---3--:R-:W3:Y:S01]  /*02f0*/  MUFU.RCP R42, R42 ;  /* 0x0000002a002a7308 */ /* 0x008ee20000001000 */
[----:B0-----:R-:W-:Y:S01]  /*0300*/  IADD3 R30, PT, PT, R41, 0xffffffe, RZ ;  /* 0x0ffffffe291e7810 */ /* 0x001fe20007ffe0ff */
[----:B-1----:R-:W-:-:S06]  /*0310*/  IMAD R34, R34, R40, R37 ;  /* 0x0000002822227224 */ /* 0x002fcc00078e0225 */
[----:B------:R0:W1:Y:S01]  /*0320*/  F2I.FTZ.U32.TRUNC.NTZ R31, R30 ;  /* 0x0000001e001f7305 */ /* 0x000062000021f000 */
[----:B------:R-:W-:Y:S02]  /*0330*/  IMAD R39, R34, UR4, R3 ;  /* 0x0000000422277c24 */ /* 0x000fe4000f8e0203 */
[----:B---3--:R-:W-:Y:S02]  /*0340*/  VIADD R14, R42, 0xffffffe ;  /* 0x0ffffffe2a0e7836 */ /* 0x008fe40000000000 */
[----:B--2---:R-:W-:-:S03]  /*0350*/  IMAD.WIDE R38, R39, 0x4, R12 ;  /* 0x0000000427267825 */ /* 0x004fc600078e020c */
[----:B------:R2:W3:Y:S01]  /*0360*/  F2I.FTZ.U32.TRUNC.NTZ R15, R14 ;  /* 0x0000000e000f7305 */ /* 0x0004e2000021f000 */
[----:B0-----:R-:W-:Y:S01]  /*0370*/  HFMA2 R30, -RZ, RZ, 0, 0 ;  /* 0x00000000ff1e7431 */ /* 0x001fe200000001ff */
[----:B------:R1:W5:Y:S01]  /*0380*/  LDG.E.CONSTANT R33, desc[UR8][R38.64] ;  /* 0x0000000826217981 */ /* 0x000362000c1e9900 */
[----:B------:R-:W-:Y:S01]  /*0390*/  ISETP.NE.U32.AND P3, PT, R2, RZ, PT ;  /* 0x000000ff0200720c */ /* 0x000fe20003f65070 */
[----:B------:R-:W-:Y:S01]  /*03a0*/  IMAD R40, R28, R40, R37 ;  /* 0x000000281c287224 */ /* 0x000fe200078e0225 */
[----:B------:R-:W-:Y:S01]  /*03b0*/  ISETP.NE.U32.AND P6, PT, R2, RZ, PT ;  /* 0x000000ff0200720c */ /* 0x000fe20003fc5070 */
[----:B--2---:R-:W-:Y:S01]  /*03c0*/  IMAD.MOV.U32 R14, RZ, RZ, RZ ;  /* 0x000000ffff0e7224 */ /* 0x004fe200078e00ff */
[----:B-1----:R-:W-:Y:S01]  /*03d0*/  IADD3 R39, PT, PT, RZ, -R31, RZ ;  /* 0x8000001fff277210 */ /* 0x002fe20007ffe0ff */
[----:B---3--:R-:W-:-:S04]  /*03e0*/  IMAD.MOV R43, RZ, RZ, -R15 ;  /* 0x000000ffff2b7224 */ /* 0x008fc800078e0a0f */
[-C--:B------:R-:W-:Y:S02]  /*03f0*/  IMAD R39, R39, R2.reuse, RZ ;  /* 0x0000000227277224 */ /* 0x080fe400078e02ff */
[----:B------:R-:W-:Y:S02]  /*0400*/  IMAD R41, R43, R2, RZ ;  /* 0x000000022b297224 */ /* 0x000fe400078e02ff */
[----:B------:R-:W-:-:S04]  /*0410*/  IMAD.HI.U32 R38, R31, R39, R30 ;  /* 0x000000271f267227 */ /* 0x000fc800078e001e */
[----:B------:R-:W-:-:S04]  /*0420*/  IMAD.HI.U32 R30, R15, R41, R14 ;  /* 0x000000290f1e7227 */ /* 0x000fc800078e000e */
[----:B------:R-:W-:-:S04]  /*0430*/  IMAD.HI.U32 R38, R38, R35, RZ ;  /* 0x0000002326267227 */ /* 0x000fc800078e00ff */
[----:B------:R-:W-:Y:S01]  /*0440*/  IMAD.HI.U32 R30, R30, R35, RZ ;  /* 0x000000231e1e7227 */ /* 0x000fe200078e00ff */
[----:B------:R-:W-:-:S03]  /*0450*/  IADD3 R15, PT, PT, -R38, RZ, RZ ;  /* 0x000000ff260f7210 */ /* 0x000fc60007ffe1ff */
[----:B------:R-:W-:Y:S02]  /*0460*/  IMAD.MOV R14, RZ, RZ, -R30 ;  /* 0x000000ffff0e7224 */ /* 0x000fe400078e0a1e */
[C-C-:B------:R-:W-:Y:S02]  /*0470*/  IMAD R15, R2.reuse, R15, R35.reuse ;  /* 0x0000000f020f7224 */ /* 0x140fe400078e0223 */
[----:B------:R-:W-:-:S03]  /*0480*/  IMAD R31, R2, R14, R35 ;  /* 0x0000000e021f7224 */ /* 0x000fc600078e0223 */
[-C--:B------:R-:W-:Y:S02]  /*0490*/  ISETP.GE.U32.AND P0, PT, R15, R2.reuse, PT ;  /* 0x000000020f00720c */ /* 0x080fe40003f06070 */
[----:B------:R-:W-:-:S11]  /*04a0*/  ISETP.GE.U32.AND P4, PT, R31, R2, PT ;  /* 0x000000021f00720c */ /* 0x000fd60003f86070 */
[-C--:B------:R-:W-:Y:S02]  /*04b0*/  @P0 IADD3 R15, PT, PT, R15, -R2.reuse, RZ ;  /* 0x800000020f0f0210 */ /* 0x080fe40007ffe0ff */
[----:B------:R-:W-:Y:S01]  /*04c0*/  @P0 IADD3 R38, PT, PT, R38, 0x1, RZ ;  /* 0x0000000126260810 */ /* 0x000fe20007ffe0ff */
[----:B------:R-:W-:Y:S01]  /*04d0*/  @P4 IMAD.IADD R31, R31, 0x1, -R2 ;  /* 0x000000011f1f4824 */ /* 0x000fe200078e0a02 */
[----:B------:R-:W-:Y:S01]  /*04e0*/  ISETP.GE.U32.AND P1, PT, R15, R2, PT ;  /* 0x000000020f00720c */ /* 0x000fe20003f26070 */
[----:B------:R-:W-:-:S03]  /*04f0*/  @P4 VIADD R30, R30, 0x1 ;  /* 0x000000011e1e4836 */ /* 0x000fc60000000000 */
[----:B------:R-:W-:-:S09]  /*0500*/  ISETP.GE.U32.AND P5, PT, R31, R2, PT ;  /* 0x000000021f00720c */ /* 0x000fd20003fa6070 */
[----:B------:R-:W-:Y:S02]  /*0510*/  @P1 IADD3 R38, PT, PT, R38, 0x1, RZ ;  /* 0x0000000126261810 */ /* 0x000fe40007ffe0ff */
[-C--:B------:R-:W-:Y:S02]  /*0520*/  @!P3 LOP3.LUT R38, RZ, R2.reuse, RZ, 0x33, !PT ;  /* 0x00000002ff26b212 */ /* 0x080fe400078e33ff */
[----:B------:R-:W-:Y:S01]  /*0530*/  @P5 VIADD R30, R30, 0x1 ;  /* 0x000000011e1e5836 */ /* 0x000fe20000000000 */
[----:B------:R-:W-:Y:S02]  /*0540*/  @!P6 LOP3.LUT R30, RZ, R2, RZ, 0x33, !PT ;  /* 0x00000002ff1ee212 */ /* 0x000fe400078e33ff */
[----:B------:R-:W-:Y:S02]  /*0550*/  ISETP.GT.U32.AND P0, PT, R38, 0x1, PT ;  /* 0x000000012600780c */ /* 0x000fe40003f04070 */
[----:B------:R-:W-:-:S11]  /*0560*/  ISETP.GE.U32.AND P1, PT, R30, 0x2, PT ;  /* 0x000000021e00780c */ /* 0x000fd60003f26070 */
[----:B------:R-:W-:Y:S05]  /*0570*/  @!P0 BRA `(.L_x_427) ;  /* 0x00000000003c8947 */ /* 0x000fea0003800000 */
[----:B------:R-:W-:Y:S01]  /*0580*/  ISETP.NE.AND P0, PT, R38, 0x2, PT ;  /* 0x000000022600780c */ /* 0x000fe20003f05270 */
[----:B------:R-:W-:Y:S01]  /*0590*/  IMAD.IADD R34, R34, 0x1, R2 ;  /* 0x0000000122227824 */ /* 0x000fe200078e0202 */
[----:B------:R-:W-:-:S03]  /*05a0*/  IADD3 R14, PT, PT, R40, R2, RZ ;  /* 0x00000002280e7210 */ /* 0x000fc60007ffe0ff */
[--C-:B------:R-:W-:Y:S02]  /*05b0*/  IMAD R0, R34, UR4, R3.reuse ;  /* 0x0000000422007c24 */ /* 0x100fe4000f8e0203 */
[----:B------:R-:W-:-:S06]  /*05c0*/  IMAD R24, R14, UR4, R3 ;  /* 0x000000040e187c24 */ /* 0x000fcc000f8e0203 */
[----:B------:R-:W-:Y:S05]  /*05d0*/  @!P0 BRA `(.L_x_427) ;  /* 0x0000000000248947 */ /* 0x000fea0003800000 */
[----:B------:R-:W-:Y:S01]  /*05e0*/  ISETP.NE.AND P0, PT, R38, 0x3, PT ;  /* 0x000000032600780c */ /* 0x000fe20003f05270 */
[----:B------:R-:W-:Y:S01]  /*05f0*/  IMAD.IADD R34, R34, 0x1, R2 ;  /* 0x0000000122227824 */ /* 0x000fe200078e0202 */
[----:B------:R-:W-:-:S11]  /*0600*/  IADD3 R22, PT, PT, R14, R2, RZ ;  /* 0x000000020e167210 */ /* 0x000fd60007ffe0ff */
[----:B------:R-:W-:Y:S01]  /*0610*/  @P0 IADD3 R6, PT, PT, R22, R2, RZ ;  /* 0x0000000216060210 */ /* 0x000fe20007ffe0ff */
[----:B------:R-:W-:Y:S02]  /*0620*/  @P0 IMAD.IADD R14, R34, 0x1, R2 ;  /* 0x00000001220e0824 */ /* 0x000fe400078e0202 */
[--C-:B------:R-:W-:Y:S02]  /*0630*/  IMAD R22, R22, UR4, R3.reuse ;  /* 0x0000000416167c24 */ /* 0x100fe4000f8e0203 */
[--C-:B------:R-:W-:Y:S02]  /*0640*/  @P0 IMAD R4, R6, UR4, R3.reuse ;  /* 0x0000000406040c24 */ /* 0x100fe4000f8e0203 */
[--C-:B------:R-:W-:Y:S02]  /*0650*/  @P0 IMAD R5, R14, UR4, R3.reuse ;  /* 0x000000040e050c24 */ /* 0x100fe4000f8e0203 */
[----:B------:R-:W-:-:S07]  /*0660*/  IMAD R6, R34, UR4, R3 ;  /* 0x0000000422067c24 */ /* 0x000fce000f8e0203 */
.L_x_427:
[----:B------:R-:W-:Y:S01]  /*0670*/  IMAD R34, R40, UR4, R3 ;  /* 0x0000000428227c24 */ /* 0x000fe2000f8e0203 */
[----:B------:R-:W-:Y:S06]  /*0680*/  @!P1 BRA `(.L_x_426) ;  /* 0x0000000000249947 */ /* 0x000fec0003800000 */
[----:B------:R-:W-:-:S05]  /*0690*/  IMAD.WIDE R14, R0, 0x4, R12 ;  /* 0x00000004000e7825 */ /* 0x000fca00078e020c */
[----:B------:R0:W5:Y:S01]  /*06a0*/  LDG.E.CONSTANT R7, desc[UR8][R14.64] ;  /* 0x000000080e077981 */ /* 0x000162000c1e9900 */
[----:B------:R-:W-:-:S13]  /*06b0*/  ISETP.NE.AND P0, PT, R30, 0x2, PT ;  /* 0x000000021e00780c */ /* 0x000fda0003f05270 */
[----:B0-----:R-:W-:Y:S05]  /*06c0*/  @!P0 BRA `(.L_x_426) ;  /* 0x0000000000148947 */ /* 0x001fea0003800000 */
[----:B------:R-:W-:Y:S01]  /*06d0*/  ISETP.NE.AND P0, PT, R30, 0x3, PT ;  /* 0x000000031e00780c */ /* 0x000fe20003f05270 */
[----:B------:R-:W-:-:S05]  /*06e0*/  IMAD.WIDE R14, R6, 0x4, R12 ;  /* 0x00000004060e7825 */ /* 0x000fca00078e020c */
[----:B------:R0:W5:Y:S07]  /*06f0*/  LDG.E.CONSTANT R8, desc[UR8][R14.64] ;  /* 0x000000080e087981 */ /* 0x00016e000c1e9900 */
[----:B------:R-:W-:-:S05]  /*0700*/  @P0 IMAD.WIDE R12, R5, 0x4, R12 ;  /* 0x00000004050c0825 */ /* 0x000fca00078e020c */
[----:B------:R0:W5:Y:S02]  /*0710*/  @P0 LDG.E.CONSTANT R9, desc[UR8][R12.64] ;  /* 0x000000080c090981 */ /* 0x000164000c1e9900 */
.L_x_426:
[----:B------:R-:W-:Y:S05]  /*0720*/  @P2 BRA `(.L_x_428) ;  /* 0x0000000000802947 */ /* 0x000fea0003800000 */
[----:B0-----:R-:W0:Y:S02]  /*0730*/  LDC.64 R14, c[0x0][0x388] ;  /* 0x0000e200ff0e7b82 */ /* 0x001e240000000a00 */
[----:B0-----:R-:W-:-:S05]  /*0740*/  IMAD.WIDE R30, R34, 0x4, R14 ;  /* 0x00000004221e7825 */ /* 0x001fca00078e020e */
[----:B------:R1:W5:Y:S01]  /*0750*/  LDG.E R10, desc[UR8][R30.64] ;  /* 0x000000081e0a7981 */ /* 0x000362000c1e1900 */
[----:B------:R-:W0:Y:S01]  /*0760*/  I2F.U32.RP R38, R2 ;  /* 0x0000000200267306 */ /* 0x000e220000209000 */
[----:B------:R-:W-:-:S07]  /*0770*/  ISETP.NE.U32.AND P3, PT, R2, RZ, PT ;  /* 0x000000ff0200720c */ /* 0x000fce0003f65070 */
[----:B0-----:R-:W0:Y:S02]  /*0780*/  MUFU.RCP R38, R38 ;  /* 0x0000002600267308 */ /* 0x001e240000001000 */
[----:B0-----:R-:W-:-:S06]  /*0790*/  IADD3 R12, PT, PT, R38, 0xffffffe, RZ ;  /* 0x0ffffffe260c7810 */ /* 0x001fcc0007ffe0ff */
[----:B------:R0:W2:Y:S02]  /*07a0*/  F2I.FTZ.U32.TRUNC.NTZ R13, R12 ;  /* 0x0000000c000d7305 */ /* 0x0000a4000021f000 */
[----:B0-----:R-:W-:Y:S01]  /*07b0*/  MOV R12, RZ ;  /* 0x000000ff000c7202 */ /* 0x001fe20000000f00 */
[----:B--2---:R-:W-:-:S04]  /*07c0*/  IMAD.MOV R39, RZ, RZ, -R13 ;  /* 0x000000ffff277224 */ /* 0x004fc800078e0a0d */
[----:B------:R-:W-:-:S04]  /*07d0*/  IMAD R39, R39, R2, RZ ;  /* 0x0000000227277224 */ /* 0x000fc800078e02ff */
[----:B------:R-:W-:-:S06]  /*07e0*/  IMAD.HI.U32 R40, R13, R39, R12 ;  /* 0x000000270d287227 */ /* 0x000fcc00078e000c */
[----:B------:R-:W-:-:S04]  /*07f0*/  IMAD.HI.U32 R40, R40, R35, RZ ;  /* 0x0000002328287227 */ /* 0x000fc800078e00ff */
[----:B------:R-:W-:-:S04]  /*0800*/  IMAD.MOV R13, RZ, RZ, -R40 ;  /* 0x000000ffff0d7224 */ /* 0x000fc800078e0a28 */
[----:B------:R-:W-:-:S05]  /*0810*/  IMAD R13, R2, R13, R35 ;  /* 0x0000000d020d7224 */ /* 0x000fca00078e0223 */
[----:B------:R-:W-:-:S13]  /*0820*/  ISETP.GE.U32.AND P0, PT, R13, R2, PT ;  /* 0x000000020d00720c */ /* 0x000fda0003f06070 */
[----:B------:R-:W-:Y:S01]  /*0830*/  @P0 IADD3 R13, PT, PT, R13, -R2, RZ ;  /* 0x800000020d0d0210 */ /* 0x000fe20007ffe0ff */
[----:B------:R-:W-:-:S03]  /*0840*/  @P0 VIADD R40, R40, 0x1 ;  /* 0x0000000128280836 */ /* 0x000fc60000000000 */
[----:B------:R-:W-:-:S13]  /*0850*/  ISETP.GE.U32.AND P1, PT, R13, R2, PT ;  /* 0x000000020d00720c */ /* 0x000fda0003f26070 */
[----:B------:R-:W-:Y:S02]  /*0860*/  @P1 IADD3 R40, PT, PT, R40, 0x1, RZ ;  /* 0x0000000128281810 */ /* 0x000fe40007ffe0ff */
[----:B------:R-:W-:-:S04]  /*0870*/  @!P3 LOP3.LUT R40, RZ, R2, RZ, 0x33, !PT ;  /* 0x00000002ff28b212 */ /* 0x000fc800078e33ff */
[----:B------:R-:W-:-:S13]  /*0880*/  ISETP.GE.U32.AND P0, PT, R40, 0x2, PT ;  /* 0x000000022800780c */ /* 0x000fda0003f06070 */
[----:B-1----:R-:W-:Y:S05]  /*0890*/  @!P0 BRA `(.L_x_428) ;  /* 0x0000000000248947 */ /* 0x002fea0003800000 */
[----:B------:R-:W-:-:S05]  /*08a0*/  IMAD.WIDE R12, R24, 0x4, R14 ;  /* 0x00000004180c7825 */ /* 0x000fca00078e020e */
[----:B------:R1:W5:Y:S01]  /*08b0*/  LDG.E R16, desc[UR8][R12.64] ;  /* 0x000000080c107981 */ /* 0x000362000c1e1900 */
[----:B------:R-:W-:-:S13]  /*08c0*/  ISETP.NE.AND P0, PT, R40, 0x2, PT ;  /* 0x000000022800780c */ /* 0x000fda0003f05270 */
[----:B-1----:R-:W-:Y:S05]  /*08d0*/  @!P0 BRA `(.L_x_428) ;  /* 0x0000000000148947 */ /* 0x002fea0003800000 */
[----:B------:R-:W-:Y:S01]  /*08e0*/  ISETP.NE.AND P0, PT, R40, 0x3, PT ;  /* 0x000000032800780c */ /* 0x000fe20003f05270 */
[----:B------:R-:W-:-:S05]  /*08f0*/  IMAD.WIDE R12, R22, 0x4, R14 ;  /* 0x00000004160c7825 */ /* 0x000fca00078e020e */
[----:B------:R1:W5:Y:S07]  /*0900*/  LDG.E R11, desc[UR8][R12.64] ;  /* 0x000000080c0b7981 */ /* 0x00036e000c1e1900 */
[----:B------:R-:W-:-:S05]  /*0910*/  @P0 IMAD.WIDE R14, R4, 0x4, R14 ;  /* 0x00000004040e0825 */ /* 0x000fca00078e020e */
[----:B------:R1:W5:Y:S02]  /*0920*/  @P0 LDG.E R18, desc[UR8][R14.64] ;  /* 0x000000080e120981 */ /* 0x000364000c1e1900 */
.L_x_428:
[----:B01----:R-:W0:Y:S02]  /*0930*/  LDC.64 R12, c[0x0][0x398] ;  /* 0x0000e600ff0c7b82 */ /* 0x003e240000000a00 */
[C---:B0-----:R-:W-:Y:S02]  /*0940*/  ISETP.EQ.U32.AND P1, PT, R12.reuse, RZ, PT ;  /* 0x000000ff0c00720c */ /* 0x041fe40003f22070 */
[----:B------:R-:W-:Y:S02]  /*0950*/  ISETP.NE.U32.AND P0, PT, R12, RZ, PT ;  /* 0x000000ff0c00720c */ /* 0x000fe40003f05070 */
[C---:B------:R-:W-:Y:S02]  /*0960*/  ISETP.EQ.OR.EX P1, PT, R13.reuse, RZ, P2, P1 ;  /* 0x000000ff0d00720c */ /* 0x040fe40001722710 */
[----:B------:R-:W-:-:S11]  /*0970*/  ISETP.NE.AND.EX P0, PT, R13, RZ, PT, P0 ;  /* 0x000000ff0d00720c */ /* 0x000fd60003f05300 */
[----:B------:R-:W-:Y:S05]  /*0980*/  @P1 BRA `(.L_x_429) ;  /* 0x0000000000c81947 */ /* 0x000fea0003800000 */
[----:B------:R-:W0:Y:S01]  /*0990*/  I2F.U32.RP R15, R2 ;  /* 0x00000002000f7306 */ /* 0x000e220000209000 */
[----:B------:R-:W-:-:S07]  /*09a0*/  ISETP.NE.U32.AND P4, PT, R2, RZ, PT ;  /* 0x000000ff0200720c */ /* 0x000fce0003f85070 */
[----:B0-----:R-:W0:Y:S02]  /*09b0*/  MUFU.RCP R15, R15 ;  /* 0x0000000f000f7308 */ /* 0x001e240000001000 */
[----:B0-----:R-:W-:Y:S01]  /*09c0*/  VIADD R12, R15, 0xffffffe ;  /* 0x0ffffffe0f0c7836 */ /* 0x001fe20000000000 */
[----:B------:R-:W-:-:S05]  /*09d0*/  I2FP.F32.S32 R15, R37 ;  /* 0x00000025000f7245 */ /* 0x000fca0000201400 */
[----:B------:R0:W1:Y:S02]  /*09e0*/  F2I.FTZ.U32.TRUNC.NTZ R13, R12 ;  /* 0x0000000c000d7305 */ /* 0x000064000021f000 */
[----:B0-----:R-:W-:Y:S01]  /*09f0*/  IMAD.MOV.U32 R12, RZ, RZ, RZ ;  /* 0x000000ffff0c7224 */ /* 0x001fe200078e00ff */
[----:B-1----:R-:W-:-:S05]  /*0a00*/  IADD3 R17, PT, PT, RZ, -R13, RZ ;  /* 0x8000000dff117210 */ /* 0x002fca0007ffe0ff */
[----:B------:R-:W-:-:S04]  /*0a10*/  IMAD R17, R17, R2, RZ ;  /* 0x0000000211117224 */ /* 0x000fc800078e02ff */
[----:B------:R-:W-:Y:S01]  /*0a20*/  IMAD.HI.U32 R14, R13, R17, R12 ;  /* 0x000000110d0e7227 */ /* 0x000fe200078e000c */
[----:B------:R-:W-:-:S05]  /*0a30*/  SHF.L.U32 R12, R3, 0x1, RZ ;  /* 0x00000001030c7819 */ /* 0x000fca00000006ff */
[----:B------:R-:W-:-:S05]  /*0a40*/  IMAD.HI.U32 R14, R14, R35, RZ ;  /* 0x000000230e0e7227 */ /* 0x000fca00078e00ff */
[----:B------:R-:W-:-:S05]  /*0a50*/  IADD3 R13, PT, PT, -R14, RZ, RZ ;  /* 0x000000ff0e0d7210 */ /* 0x000fca0007ffe1ff */
[----:B------:R-:W-:-:S05]  /*0a60*/  IMAD R13, R2, R13, R35 ;  /* 0x0000000d020d7224 */ /* 0x000fca00078e0223 */
[----:B------:R-:W-:-:S13]  /*0a70*/  ISETP.GE.U32.AND P1, PT, R13, R2, PT ;  /* 0x000000020d00720c */ /* 0x000fda0003f26070 */
[----:B------:R-:W-:Y:S01]  /*0a80*/  @P1 IMAD.IADD R13, R13, 0x1, -R2 ;  /* 0x000000010d0d1824 */ /* 0x000fe200078e0a02 */
[----:B------:R-:W-:-:S04]  /*0a90*/  @P1 IADD3 R14, PT, PT, R14, 0x1, RZ ;  /* 0x000000010e0e1810 */ /* 0x000fc80007ffe0ff */
[----:B------:R-:W-:Y:S01]  /*0aa0*/  ISETP.GE.U32.AND P3, PT, R13, R2, PT ;  /* 0x000000020d00720c */ /* 0x000fe20003f66070 */
[----:B------:R-:W-:Y:S01]  /*0ab0*/  VIADD R13, R12, 0x1 ;  /* 0x000000010c0d7836 */ /* 0x000fe20000000000 */
[----:B------:R-:W-:-:S04]  /*0ac0*/  I2FP.F32.U32 R12, R12 ;  /* 0x0000000c000c7245 */ /* 0x000fc80000201000 */
[----:B------:R-:W-:Y:S01]  /*0ad0*/  I2FP.F32.U32 R13, R13 ;  /* 0x0000000d000d7245 */ /* 0x000fe20000201000 */
[----:B------:R-:W-:-:S04]  /*0ae0*/  FADD.FTZ R17, -R15, R12 ;  /* 0x0000000c0f117221 */ /* 0x000fc80000010100 */
[----:B------:R-:W-:Y:S02]  /*0af0*/  FADD.FTZ R30, -R15, R13 ;  /* 0x0000000d0f1e7221 */ /* 0x000fe40000010100 */
[----:B------:R-:W-:Y:S01]  /*0b00*/  @P3 VIADD R14, R14, 0x1 ;  /* 0x000000010e0e3836 */ /* 0x000fe20000000000 */
[----:B------:R-:W-:Y:S02]  /*0b10*/  @!P4 LOP3.LUT R14, RZ, R2, RZ, 0x33, !PT ;  /* 0x00000002ff0ec212 */ /* 0x000fe400078e33ff */
[----:B------:R-:W-:Y:S02]  /*0b20*/  F2FP.F16.F32.PACK_AB R17, R30, R17 ;  /* 0x000000111e11723e */ /* 0x000fe400000000ff */
[----:B------:R-:W-:-:S03]  /*0b30*/  ISETP.GE.U32.AND P1, PT, R14, 0x2, PT ;  /* 0x000000020e00780c */ /* 0x000fc60003f26070 */
[----:B------:R-:W-:-:S10]  /*0b40*/  HMUL2 R17, R32, R17 ;  /* 0x0000001120117232 */ /* 0x000fd40000000000 */
[----:B------:R-:W-:Y:S05]  /*0b50*/  @!P1 BRA `(.L_x_429) ;  /* 0x0000000000549947 */ /* 0x000fea0003800000 */
[----:B------:R-:W-:Y:S02]  /*0b60*/  IADD3 R31, PT, PT, R2, R37, RZ ;  /* 0x00000025021f7210 */ /* 0x000fe40007ffe0ff */
[----:B------:R-:W-:Y:S02]  /*0b70*/  ISETP.NE.AND P1, PT, R14, 0x2, PT ;  /* 0x000000020e00780c */ /* 0x000fe40003f25270 */
[----:B------:R-:W-:-:S05]  /*0b80*/  I2FP.F32.S32 R15, R31 ;  /* 0x0000001f000f7245 */ /* 0x000fca0000201400 */
[--C-:B------:R-:W-:Y:S01]  /*0b90*/  FADD.FTZ R19, R12, -R15.reuse ;  /* 0x8000000f0c137221 */ /* 0x100fe20000010000 */
[----:B------:R-:W-:-:S05]  /*0ba0*/  FADD.FTZ R30, R13, -R15 ;  /* 0x8000000f0d1e7221 */ /* 0x000fca0000010000 */
[----:B------:R-:W-:-:S05]  /*0bb0*/  F2FP.F16.F32.PACK_AB R19, R30, R19 ;  /* 0x000000131e13723e */ /* 0x000fca00000000ff */
[----:B------:R-:W-:Y:S01]  /*0bc0*/  HFMA2 R19, R32, R19, -RZ ;  /* 0x0000001320137231 */ /* 0x000fe200001000ff */
[----:B------:R-:W-:Y:S06]  /*0bd0*/  @!P1 BRA `(.L_x_429) ;  /* 0x0000000000349947 */ /* 0x000fec0003800000 */
[----:B------:R-:W-:Y:S01]  /*0be0*/  ISETP.NE.AND P1, PT, R14, 0x3, PT ;  /* 0x000000030e00780c */ /* 0x000fe20003f25270 */
[----:B------:R-:W-:-:S05]  /*0bf0*/  IMAD.IADD R31, R31, 0x1, R2 ;  /* 0x000000011f1f7824 */ /* 0x000fca00078e0202 */
[----:B------:R-:W-:-:S07]  /*0c00*/  I2FP.F32.S32 R14, R31 ;  /* 0x0000001f000e7245 */ /* 0x000fce0000201400 */
[----:B------:R-:W-:-:S04]  /*0c10*/  @P1 IADD3 R15, PT, PT, R31, R2, RZ ;  /* 0x000000021f0f1210 */ /* 0x000fc80007ffe0ff */
[----:B------:R-:W-:Y:S01]  /*0c20*/  @P1 I2FP.F32.S32 R20, R15 ;  /* 0x0000000f00141245 */ /* 0x000fe20000201400 */
[--C-:B------:R-:W-:Y:S01]  /*0c30*/  FADD.FTZ R15, R12, -R14.reuse ;  /* 0x8000000e0c0f7221 */ /* 0x100fe20000010000 */
[----:B------:R-:W-:-:S03]  /*0c40*/  FADD.FTZ R14, R13, -R14 ;  /* 0x8000000e0d0e7221 */ /* 0x000fc60000010000 */
[--C-:B------:R-:W-:Y:S01]  /*0c50*/  @P1 FADD.FTZ R12, R12, -R20.reuse ;  /* 0x800000140c0c1221 */ /* 0x100fe20000010000 */
[----:B------:R-:W-:Y:S01]  /*0c60*/  @P1 FADD.FTZ R13, R13, -R20 ;  /* 0x800000140d0d1221 */ /* 0x000fe20000010000 */
[----:B------:R-:W-:-:S04]  /*0c70*/  F2FP.F16.F32.PACK_AB R14, R14, R15 ;  /* 0x0000000f0e0e723e */ /* 0x000fc800000000ff */
[----:B------:R-:W-:Y:S01]  /*0c80*/  @P1 F2FP.F16.F32.PACK_AB R12, R13, R12 ;  /* 0x0000000c0d0c123e */ /* 0x000fe200000000ff */
[----:B------:R-:W-:-:S04]  /*0c90*/  HMUL2 R20, R32, R14 ;  /* 0x0000000e20147232 */ /* 0x000fc80000000000 */
[----:B------:R-:W-:-:S07]  /*0ca0*/  @P1 HFMA2 R21, R32, R12, -RZ ;  /* 0x0000000c20151231 */ /* 0x000fce00001000ff */
.L_x_429:
[----:B------:R-:W-:Y:S05]  /*0cb0*/  @P2 BRA `(.L_x_430) ;  /* 0x00000000007c2947 */ /* 0x000fea0003800000 */
[----:B------:R-:W0:Y:S01]  /*0cc0*/  I2F.U32.RP R14, R2 ;  /* 0x00000002000e7306 */ /* 0x000e220000209000 */
[----:B------:R-:W-:Y:S01]  /*0cd0*/  ISETP.NE.U32.AND P4, PT, R2, RZ, PT ;  /* 0x000000ff0200720c */ /* 0x000fe20003f85070 */
[----:B-----5:R-:W-:-:S04]  /*0ce0*/  HADD2 R33, -R33, 1, 1 ;  /* 0x3c003c0021217430 */ /* 0x020fc80000000100 */
[----:B------:R-:W-:Y:S02]  /*0cf0*/  HMUL2 R33, R33, -10000, -10000 ;  /* 0xf0e2f0e221217832 */ /* 0x000fe40000000000 */
[----:B0-----:R-:W0:Y:S02]  /*0d00*/  MUFU.RCP R14, R14 ;  /* 0x0000000e000e7308 */ /* 0x001e240000001000 */
[----:B0-----:R-:W-:-:S06]  /*0d10*/  VIADD R12, R14, 0xffffffe ;  /* 0x0ffffffe0e0c7836 */ /* 0x001fcc0000000000 */
[----:B------:R0:W1:Y:S02]  /*0d20*/  F2I.FTZ.U32.TRUNC.NTZ R13, R12 ;  /* 0x0000000c000d7305 */ /* 0x000064000021f000 */
[----:B0-----:R-:W-:Y:S01]  /*0d30*/  IMAD.MOV.U32 R12, RZ, RZ, RZ ;  /* 0x000000ffff0c7224 */ /* 0x001fe200078e00ff */
[----:B-1----:R-:W-:-:S05]  /*0d40*/  IADD3 R15, PT, PT, RZ, -R13, RZ ;  /* 0x8000000dff0f7210 */ /* 0x002fca0007ffe0ff */
[----:B------:R-:W-:-:S04]  /*0d50*/  IMAD R15, R15, R2, RZ ;  /* 0x000000020f0f7224 */ /* 0x000fc800078e02ff */
[----:B------:R-:W-:-:S06]  /*0d60*/  IMAD.HI.U32 R30, R13, R15, R12 ;  /* 0x0000000f0d1e7227 */ /* 0x000fcc00078e000c */
[----:B------:R-:W-:-:S05]  /*0d70*/  IMAD.HI.U32 R30, R30, R35, RZ ;  /* 0x000000231e1e7227 */ /* 0x000fca00078e00ff */
[----:B------:R-:W-:-:S05]  /*0d80*/  IADD3 R13, PT, PT, -R30, RZ, RZ ;  /* 0x000000ff1e0d7210 */ /* 0x000fca0007ffe1ff */
[----:B------:R-:W-:-:S05]  /*0d90*/  IMAD R13, R2, R13, R35 ;  /* 0x0000000d020d7224 */ /* 0x000fca00078e0223 */
[----:B------:R-:W-:-:S13]  /*0da0*/  ISETP.GE.U32.AND P1, PT, R13, R2, PT ;  /* 0x000000020d00720c */ /* 0x000fda0003f26070 */
[----:B------:R-:W-:Y:S01]  /*0db0*/  @P1 IMAD.IADD R13, R13, 0x1, -R2 ;  /* 0x000000010d0d1824 */ /* 0x000fe200078e0a02 */
[----:B------:R-:W-:-:S04]  /*0dc0*/  @P1 IADD3 R30, PT, PT, R30, 0x1, RZ ;  /* 0x000000011e1e1810 */ /* 0x000fc80007ffe0ff */
[----:B------:R-:W-:-:S13]  /*0dd0*/  ISETP.GE.U32.AND P3, PT, R13, R2, PT ;  /* 0x000000020d00720c */ /* 0x000fda0003f66070 */
[----:B------:R-:W-:Y:S01]  /*0de0*/  @P3 VIADD R30, R30, 0x1 ;  /* 0x000000011e1e3836 */ /* 0x000fe20000000000 */
[----:B------:R-:W-:-:S04]  /*0df0*/  @!P4 LOP3.LUT R30, RZ, R2, RZ, 0x33, !PT ;  /* 0x00000002ff1ec212 */ /* 0x000fc800078e33ff */
[----:B------:R-:W-:-:S13]  /*0e00*/  ISETP.GT.U32.AND P1, PT, R30, 0x1, PT ;  /* 0x000000011e00780c */ /* 0x000fda0003f24070 */
[----:B------:R-:W-:Y:S05]  /*0e10*/  @!P1 BRA `(.L_x_430) ;  /* 0x0000000000249947 */ /* 0x000fea0003800000 */
[----:B------:R-:W-:Y:S01]  /*0e20*/  ISETP.NE.AND P1, PT, R30, 0x2, PT ;  /* 0x000000021e00780c */ /* 0x000fe20003f25270 */
[----:B------:R-:W-:-:S04]  /*0e30*/  HADD2 R7, -R7, 1, 1 ;  /* 0x3c003c0007077430 */ /* 0x000fc80000000100 */
[----:B------:R-:W-:-:S08]  /*0e40*/  HFMA2 R7, R7, -10000, -10000, -RZ ;  /* 0xf0e2f0e207077831 */ /* 0x000fd000001000ff */
[----:B------:R-:W-:Y:S05]  /*0e50*/  @!P1 BRA `(.L_x_430) ;  /* 0x0000000000149947 */ /* 0x000fea0003800000 */
[----:B------:R-:W-:Y:S01]  /*0e60*/  ISETP.NE.AND P1, PT, R30, 0x3, PT ;  /* 0x000000031e00780c */ /* 0x000fe20003f25270 */
[----:B------:R-:W-:-:S04]  /*0e70*/  HADD2 R8, -R8, 1, 1 ;  /* 0x3c003c0008087430 */ /* 0x000fc80000000100 */
[----:B------:R-:W-:-:S08]  /*0e80*/  HMUL2 R8, R8, -10000, -10000 ;  /* 0xf0e2f0e208087832 */ /* 0x000fd00000000000 */
[----:B------:R-:W-:-:S04]  /*0e90*/  @P1 HADD2 R12, -R9, 1, 1 ;  /* 0x3c003c00090c1430 */ /* 0x000fc80000000100 */
[----:B------:R-:W-:-:S07]  /*0ea0*/  @P1 HFMA2 R9, R12, -10000, -10000, -RZ ;  /* 0xf0e2f0e20c091831 */ /* 0x000fce00001000ff */
.L_x_430:
[----:B------:R-:W-:Y:S01]  /*0eb0*/  MOV R12, 0xe0ad78ec ;  /* 0xe0ad78ec000c7802 */ /* 0x000fe20000000f00 */
[----:B------:R-:W-:Y:S01]  /*0ec0*/  IMAD.MOV.U32 R14, RZ, RZ, -0x1f528714 ;  /* 0xe0ad78ecff0e7424 */ /* 0x000fe200078e00ff */
[----:B------:R-:W-:Y:S01]  /*0ed0*/  MOV R13, 0xe0ad78ec ;  /* 0xe0ad78ec000d7802 */ /* 0x000fe20000000f00 */
[----:B------:R-:W-:Y:S06]  /*0ee0*/  @P2 BRA `(.L_x_425) ;  /* 0x0000000000bc2947 */ /* 0x000fec0003800000 */
[----:B------:R-:W0:Y:S01]  /*0ef0*/  I2F.U32.RP R14, R2 ;  /* 0x00000002000e7306 */ /* 0x000e220000209000 */
[----:B------:R-:W-:Y:S01]  /*0f00*/  ISETP.NE.U32.AND P3, PT, R2, RZ, PT ;  /* 0x000000ff0200720c */ /* 0x000fe20003f65070 */
[----:B-----5:R-:W-:-:S04]  /*0f10*/  HFMA2 R23, R10, UR10.H0_H0, R33 ;  /* 0x2000000a0a177c31 */ /* 0x020fc80008000021 */
[----:B------:R-:W-:Y:S02]  /*0f20*/  @P0 HFMA2 R23, R23, 1, 1, R17 ;  /* 0x3c003c0017170831 */ /* 0x000fe40000000011 */
[----:B0-----:R-:W0:Y:S02]  /*0f30*/  MUFU.RCP R14, R14 ;  /* 0x0000000e000e7308 */ /* 0x001e240000001000 */
[----:B0-----:R-:W-:Y:S02]  /*0f40*/  VIADD R12, R14, 0xffffffe ;  /* 0x0ffffffe0e0c7836 */ /* 0x001fe40000000000 */
[----:B------:R-:W-:-:S04]  /*0f50*/  HADD2.F32 R14, -RZ, R23.H1_H1 ;  /* 0x30000017ff0e7230 */ /* 0x000fc80000004100 */
[----:B------:R0:W1:Y:S02]  /*0f60*/  F2I.FTZ.U32.TRUNC.NTZ R13, R12 ;  /* 0x0000000c000d7305 */ /* 0x000064000021f000 */
[----:B0-----:R-:W-:Y:S01]  /*0f70*/  IMAD.MOV.U32 R12, RZ, RZ, RZ ;  /* 0x000000ffff0c7224 */ /* 0x001fe200078e00ff */
[----:B-1----:R-:W-:-:S05]  /*0f80*/  IADD3 R15, PT, PT, RZ, -R13, RZ ;  /* 0x8000000dff0f7210 */ /* 0x002fca0007ffe0ff */
[----:B------:R-:W-:-:S04]  /*0f90*/  IMAD R15, R15, R2, RZ ;  /* 0x000000020f0f7224 */ /* 0x000fc800078e02ff */
[----:B------:R-:W-:Y:S01]  /*0fa0*/  IMAD.HI.U32 R30, R13, R15, R12 ;  /* 0x0000000f0d1e7227 */ /* 0x000fe200078e000c */
[----:B------:R-:W-:-:S05]  /*0fb0*/  MOV R12, 0xe0ad78ec ;  /* 0xe0ad78ec000c7802 */ /* 0x000fca0000000f00 */
[----:B------:R-:W-:-:S05]  /*0fc0*/  IMAD.HI.U32 R30, R30, R35, RZ ;  /* 0x000000231e1e7227 */ /* 0x000fca00078e00ff */
[----:B------:R-:W-:-:S05]  /*0fd0*/  IADD3 R13, PT, PT, -R30, RZ, RZ ;  /* 0x000000ff1e0d7210 */ /* 0x000fca0007ffe1ff */
[----:B------:R-:W-:-:S05]  /*0fe0*/  IMAD R13, R2, R13, R35 ;  /* 0x0000000d020d7224 */ /* 0x000fca00078e0223 */
[----:B------:R-:W-:-:S13]  /*0ff0*/  ISETP.GE.U32.AND P1, PT, R13, R2, PT ;  /* 0x000000020d00720c */ /* 0x000fda0003f26070 */
[----:B------:R-:W-:Y:S01]  /*1000*/  @P1 IMAD.IADD R13, R13, 0x1, -R2 ;  /* 0x000000010d0d1824 */ /* 0x000fe200078e0a02 */
[----:B------:R-:W-:-:S04]  /*1010*/  @P1 IADD3 R30, PT, PT, R30, 0x1, RZ ;  /* 0x000000011e1e1810 */ /* 0x000fc80007ffe0ff */
[----:B------:R-:W-:Y:S01]  /*1020*/  ISETP.GE.U32.AND P2, PT, R13, R2, PT ;  /* 0x000000020d00720c */ /* 0x000fe20003f46070 */
[----:B------:R-:W-:-:S05]  /*1030*/  HADD2.F32 R13, -RZ, R23.H0_H0 ;  /* 0x20000017ff0d7230 */ /* 0x000fca0000004100 */
[----:B------:R-:W-:Y:S01]  /*1040*/  FMNMX3.FTZ R13, R13, -1.00000002004087734272e+20, R14, !PT ;  /* 0xe0ad78ec0d0d7876 */ /* 0x000fe2000781000e */
[----:B------:R-:W-:-:S06]  /*1050*/  IMAD.MOV.U32 R14, RZ, RZ, -0x1f528714 ;  /* 0xe0ad78ecff0e7424 */ /* 0x000fcc00078e00ff */
[----:B------:R-:W-:Y:S01]  /*1060*/  @P2 VIADD R30, R30, 0x1 ;  /* 0x000000011e1e2836 */ /* 0x000fe20000000000 */
[----:B------:R-:W-:-:S04]  /*1070*/  @!P3 LOP3.LUT R30, RZ, R2, RZ, 0x33, !PT ;  /* 0x00000002ff1eb212 */ /* 0x000fc800078e33ff */
[----:B------:R-:W-:-:S13]  /*1080*/  ISETP.GE.U32.AND P1, PT, R30, 0x2, PT ;  /* 0x000000021e00780c */ /* 0x000fda0003f26070 */
[----:B------:R-:W-:Y:S05]  /*1090*/  @!P1 BRA `(.L_x_425) ;  /* 0x0000000000509947 */ /* 0x000fea0003800000 */
[----:B------:R-:W-:Y:S01]  /*10a0*/  HFMA2 R25, R16, UR10.H0_H0, R7 ;  /* 0x2000000a10197c31 */ /* 0x000fe20008000007 */
[----:B------:R-:W-:Y:S02]  /*10b0*/  ISETP.NE.AND P1, PT, R30, 0x2, PT ;  /* 0x000000021e00780c */ /* 0x000fe40003f25270 */
[----:B------:R-:W-:Y:S01]  /*10c0*/  MOV R12, 0xe0ad78ec ;  /* 0xe0ad78ec000c7802 */ /* 0x000fe20000000f00 */
[----:B------:R-:W-:-:S05]  /*10d0*/  @P0 HFMA2 R25, R25, 1, 1, R19 ;  /* 0x3c003c0019190831 */ /* 0x000fca0000000013 */
[--C-:B------:R-:W-:Y:S02]  /*10e0*/  HADD2.F32 R14, -RZ, R25.reuse.H0_H0 ;  /* 0x20000019ff0e7230 */ /* 0x100fe40000004100 */
[----:B------:R-:W-:-:S05]  /*10f0*/  HADD2.F32 R15, -RZ, R25.H1_H1 ;  /* 0x30000019ff0f7230 */ /* 0x000fca0000004100 */
[----:B------:R-:W-:Y:S01]  /*1100*/  FMNMX3.FTZ R14, R14, -1.00000002004087734272e+20, R15, !PT ;  /* 0xe0ad78ec0e0e7876 */ /* 0x000fe2000781000f */
[----:B------:R-:W-:Y:S06]  /*1110*/  @!P1 BRA `(.L_x_425) ;  /* 0x0000000000309947 */ /* 0x000fec0003800000 */
[----:B------:R-:W-:Y:S01]  /*1120*/  HFMA2 R27, R11, UR10.H0_H0, R8 ;  /* 0x2000000a0b1b7c31 */ /* 0x000fe20008000008 */
[----:B------:R-:W-:-:S03]  /*1130*/  ISETP.NE.AND P1, PT, R30, 0x3, PT ;  /* 0x000000031e00780c */ /* 0x000fc60003f25270 */
[----:B------:R-:W-:-:S05]  /*1140*/  @P0 HFMA2 R27, R27, 1, 1, R20 ;  /* 0x3c003c001b1b0831 */ /* 0x000fca0000000014 */
[--C-:B------:R-:W-:Y:S02]  /*1150*/  HADD2.F32 R12, -RZ, R27.reuse.H0_H0 ;  /* 0x2000001bff0c7230 */ /* 0x100fe40000004100 */
[----:B------:R-:W-:-:S05]  /*1160*/  HADD2.F32 R15, -RZ, R27.H1_H1 ;  /* 0x3000001bff0f7230 */ /* 0x000fca0000004100 */
[----:B------:R-:W-:Y:S01]  /*1170*/  FMNMX3.FTZ R12, R12, -1.00000002004087734272e+20, R15, !PT ;  /* 0xe0ad78ec0c0c7876 */ /* 0x000fe2000781000f */
[----:B------:R-:W-:Y:S06]  /*1180*/  @!P1 BRA `(.L_x_425) ;  /* 0x0000000000149947 */ /* 0x000fec0003800000 */
[----:B------:R-:W-:-:S04]  /*1190*/  HFMA2 R29, R18, UR10.H0_H0, R9 ;  /* 0x2000000a121d7c31 */ /* 0x000fc80008000009 */
[----:B------:R-:W-:-:S05]  /*11a0*/  @P0 HFMA2 R29, R29, 1, 1, R21 ;  /* 0x3c003c001d1d0831 */ /* 0x000fca0000000015 */
[--C-:B------:R-:W-:Y:S02]  /*11b0*/  HADD2.F32 R36, -RZ, R29.reuse.H0_H0 ;  /* 0x2000001dff247230 */ /* 0x100fe40000004100 */
[----:B------:R-:W-:-:S05]  /*11c0*/  HADD2.F32 R15, -RZ, R29.H1_H1 ;  /* 0x3000001dff0f7230 */ /* 0x000fca0000004100 */
[----:B------:R-:W-:-:S07]  /*11d0*/  FMNMX3.FTZ R36, R36, -1.00000002004087734272e+20, R15, !PT ;  /* 0xe0ad78ec24247876 */ /* 0x000fce000781000f */
.L_x_425:
[----:B------:R-:W-:Y:S05]  /*11e0*/  BSYNC.RECONVERGENT B0 ;  /* 0x0000000000007941 */ /* 0x000fea0003800200 */
.L_x_424:
[----:B------:R-:W-:-:S09]  /*11f0*/  UISETP.GT.U32.AND UP0, UPT, UR7, 0x20, UPT ;  /* 0x000000200700788c */ /* 0x000fd2000bf04070 */
[----:B------:R-:W-:Y:S05]  /*1200*/  BRA.U UP0, `(.L_x_431) ;  /* 0x0000000100a47547 */ /* 0x000fea000b800000 */
[----:B------:R-:W0:Y:S04]  /*1210*/  SHFL.BFLY PT, R30, R13, 0x10, 0x1f ;  /* 0x0e001f000d1e7f89 */ /* 0x000e2800000e0000 */
[----:B------:R-:W1:Y:S04]  /*1220*/  SHFL.BFLY PT, R39, R12, 0x10, 0x1f ;  /* 0x0e001f000c277f89 */ /* 0x000e6800000e0000 */
[----:B------:R-:W2:Y:S04]  /*1230*/  SHFL.BFLY PT, R15, R14, 0x10, 0x1f ;  /* 0x0e001f000e0f7f89 */ /* 0x000ea800000e0000 */
[----:B------:R-:W3:Y:S01]  /*1240*/  SHFL.BFLY PT, R41, R36, 0x10, 0x1f ;  /* 0x0e001f0024297f89 */ /* 0x000ee200000e0000 */
[----:B0-----:R-:W-:-:S02]  /*1250*/  FMNMX.FTZ R30, R30, R13, !PT ;  /* 0x0000000d1e1e7209 */ /* 0x001fc40007810000 */
[----:B-1----:R-:W-:Y:S02]  /*1260*/  FMNMX.FTZ R39, R39, R12, !PT ;  /* 0x0000000c27277209 */ /* 0x002fe40007810000 */
[----:B--2---:R-:W-:-:S03]  /*1270*/  FMNMX.FTZ R31, R15, R14, !PT ;  /* 0x0000000e0f1f7209 */ /* 0x004fc60007810000 */
[----:B------:R-:W0:Y:S01]  /*1280*/  SHFL.BFLY PT, R40, R39, 0x8, 0x1f ;  /* 0x0d001f0027287f89 */ /* 0x000e2200000e0000 */
[----:B---3--:R-:W-:-:S03]  /*1290*/  FMNMX.FTZ R42, R41, R36, !PT ;  /* 0x00000024292a7209 */ /* 0x008fc60007810000 */
[----:B------:R-:W1:Y:S04]  /*12a0*/  SHFL.BFLY PT, R15, R30, 0x8, 0x1f ;  /* 0x0d001f001e0f7f89 */ /* 0x000e6800000e0000 */
[----:B------:R-:W2:Y:S04]  /*12b0*/  SHFL.BFLY PT, R38, R31, 0x8, 0x1f ;  /* 0x0d001f001f267f89 */ /* 0x000ea800000e0000 */
[----:B------:R-:W3:Y:S01]  /*12c0*/  SHFL.BFLY PT, R13, R42, 0x8, 0x1f ;  /* 0x0d001f002a0d7f89 */ /* 0x000ee200000e0000 */
[----:B0-----:R-:W-:Y:S02]  /*12d0*/  FMNMX.FTZ R40, R39, R40, !PT ;  /* 0x0000002827287209 */ /* 0x001fe40007810000 */
[----:B-1----:R-:W-:-:S03]  /*12e0*/  FMNMX.FTZ R15, R30, R15, !PT ;  /* 0x0000000f1e0f7209 */ /* 0x002fc60007810000 */
[----:B------:R-:W0:Y:S01]  /*12f0*/  SHFL.BFLY PT, R41, R40, 0x4, 0x1f ;  /* 0x0c801f0028297f89 */ /* 0x000e2200000e0000 */
[----:B--2---:R-:W-:-:S03]  /*1300*/  FMNMX.FTZ R38, R31, R38, !PT ;  /* 0x000000261f267209 */ /* 0x004fc60007810000 */
[----:B------:R-:W1:Y:S01]  /*1310*/  SHFL.BFLY PT, R12, R15, 0x4, 0x1f ;  /* 0x0c801f000f0c7f89 */ /* 0x000e6200000e0000 */
[----:B---3--:R-:W-:-:S03]  /*1320*/  FMNMX.FTZ R43, R42, R13, !PT ;  /* 0x0000000d2a2b7209 */ /* 0x008fc60007810000 */
        /* <DEDUP_REMOVED lines=10> */
[----:B0-----:R-:W-:-:S05]  /*13d0*/  FMNMX.FTZ R38, R41, R36, !PT ;  /* 0x0000002429267209 */ /* 0x001fca0007810000 */
[----:B------:R-:W0:Y:S01]  /*13e0*/  SHFL.BFLY PT, R15, R38, 0x1, 0x1f ;  /* 0x0c201f00260f7f89 */ /* 0x000e2200000e0000 */
[----:B-1----:R-:W-:Y:S02]  /*13f0*/  FMNMX.FTZ R30, R12, R13, !PT ;  /* 0x0000000d0c1e7209 */ /* 0x002fe40007810000 */
[----:B--2---:R-:W-:-:S03]  /*1400*/  FMNMX.FTZ R31, R14, R31, !PT ;  /* 0x0000001f0e1f7209 */ /* 0x004fc60007810000 */
[----:B------:R-:W1:Y:S01]  /*1410*/  SHFL.BFLY PT, R13, R30, 0x1, 0x1f ;  /* 0x0c201f001e0d7f89 */ /* 0x000e6200000e0000 */
[----:B---3--:R-:W-:-:S03]  /*1420*/  FMNMX.FTZ R42, R39, R42, !PT ;  /* 0x0000002a272a7209 */ /* 0x008fc60007810000 */
[----:B------:R-:W2:Y:S04]  /*1430*/  SHFL.BFLY PT, R36, R31, 0x1, 0x1f ;  /* 0x0c201f001f247f89 */ /* 0x000ea800000e0000 */
[----:B------:R-:W3:Y:S01]  /*1440*/  SHFL.BFLY PT, R43, R42, 0x1, 0x1f ;  /* 0x0c201f002a2b7f89 */ /* 0x000ee200000e0000 */
[----:B0-----:R-:W-:Y:S02]  /*1450*/  FMNMX.FTZ R14, R38, R15, !PT ;  /* 0x0000000f260e7209 */ /* 0x001fe40007810000 */
[----:B-1----:R-:W-:Y:S02]  /*1460*/  FMNMX.FTZ R12, R30, R13, !PT ;  /* 0x0000000d1e0c7209 */ /* 0x002fe40007810000 */
[----:B--2---:R-:W-:Y:S02]  /*1470*/  FMNMX.FTZ R13, R31, R36, !PT ;  /* 0x000000241f0d7209 */ /* 0x004fe40007810000 */
[----:B---3--:R-:W-:Y:S01]  /*1480*/  FMNMX.FTZ R15, R42, R43, !PT ;  /* 0x0000002b2a0f7209 */ /* 0x008fe20007810000 */
[----:B------:R-:W-:Y:S06]  /*1490*/  BRA `(.L_x_432) ;  /* 0x0000000400e47947 */ /* 0x000fec0003800000 */
.L_x_431:
[----:B------:R-:W0:Y:S01]  /*14a0*/  SHFL.BFLY PT, R30, R13, 0x10, 0x1f ;  /* 0x0e001f000d1e7f89 */ /* 0x000e2200000e0000 */
[----:B------:R-:W-:Y:S02]  /*14b0*/  LOP3.LUT P0, RZ, R3, 0x1f, RZ, 0xc0, !PT ;  /* 0x0000001f03ff7812 */ /* 0x000fe4000780c0ff */
[----:B------:R-:W-:Y:S01]  /*14c0*/  I2FP.F32.U32 R43, UR7 ;  /* 0x00000007002b7c45 */ /* 0x000fe20008201000 */
[----:B------:R-:W1:Y:S04]  /*14d0*/  SHFL.BFLY PT, R15, R12, 0x10, 0x1f ;  /* 0x0e001f000c0f7f89 */ /* 0x000e6800000e0000 */
[----:B------:R-:W2:Y:S01]  /*14e0*/  SHFL.BFLY PT, R41, R14, 0x10, 0x1f ;  /* 0x0e001f000e297f89 */ /* 0x000ea200000e0000 */
[----:B------:R-:W-:-:S03]  /*14f0*/  FMUL.FTZ R43, R43, 0.03125 ;  /* 0x3d0000002b2b7820 */ /* 0x000fc60000410000 */
[----:B------:R-:W3:Y:S02]  /*1500*/  SHFL.BFLY PT, R31, R36, 0x10, 0x1f ;  /* 0x0e001f00241f7f89 */ /* 0x000ee400000e0000 */
[----:B------:R-:W-:Y:S02]  /*1510*/  FSETP.GT.FTZ.AND P1, PT, R43, R26, PT ;  /* 0x0000001a2b00720b */ /* 0x000fe40003f34000 */
[----:B0-----:R-:W-:Y:S02]  /*1520*/  FMNMX.FTZ R39, R30, R13, !PT ;  /* 0x0000000d1e277209 */ /* 0x001fe40007810000 */
[----:B-1----:R-:W-:-:S03]  /*1530*/  FMNMX.FTZ R40, R15, R12, !PT ;  /* 0x0000000c0f287209 */ /* 0x002fc60007810000 */
[----:B------:R-:W0:Y:S01]  /*1540*/  SHFL.BFLY PT, R30, R39, 0x8, 0x1f ;  /* 0x0d001f00271e7f89 */ /* 0x000e2200000e0000 */
[----:B--2---:R-:W-:-:S03]  /*1550*/  FMNMX.FTZ R41, R41, R14, !PT ;  /* 0x0000000e29297209 */ /* 0x004fc60007810000 */
[----:B------:R-:W1:Y:S01]  /*1560*/  SHFL.BFLY PT, R13, R40, 0x8, 0x1f ;  /* 0x0d001f00280d7f89 */ /* 0x000e6200000e0000 */
[----:B---3--:R-:W-:-:S03]  /*1570*/  FMNMX.FTZ R38, R31, R36, !PT ;  /* 0x000000241f267209 */ /* 0x008fc60007810000 */
[----:B------:R-:W2:Y:S01]  /*1580*/  SHFL.BFLY PT, R42, R41, 0x8, 0x1f ;  /* 0x0d001f00292a7f89 */ /* 0x000ea200000e0000 */
[----:B------:R-:W-:Y:S01]  /*1590*/  @!P0 MOV R36, 0x400 ;  /* 0x0000040000248802 */ /* 0x000fe20000000f00 */
[----:B------:R-:W3:Y:S04]  /*15a0*/  @!P0 S2R R15, SR_CgaCtaId ;  /* 0x00000000000f8919 */ /* 0x000ee80000008800 */
[----:B------:R-:W-:Y:S01]  /*15b0*/  @!P0 VIADD R36, R36, 0x20 ;  /* 0x0000002024248836 */ /* 0x000fe20000000000 */
[----:B------:R-:W4:Y:S01]  /*15c0*/  SHFL.BFLY PT, R31, R38, 0x8, 0x1f ;  /* 0x0d001f00261f7f89 */ /* 0x000f2200000e0000 */
[----:B------:R-:W3:Y:S01]  /*15d0*/  @P1 S2R R12, SR_CgaCtaId ;  /* 0x00000000000c1919 */ /* 0x000ee20000008800 */
[----:B0-----:R-:W-:Y:S02]  /*15e0*/  FMNMX.FTZ R30, R39, R30, !PT ;  /* 0x0000001e271e7209 */ /* 0x001fe40007810000 */
[----:B-1----:R-:W-:-:S03]  /*15f0*/  FMNMX.FTZ R13, R40, R13, !PT ;  /* 0x0000000d280d7209 */ /* 0x002fc60007810000 */
[----:B------:R-:W0:Y:S01]  /*1600*/  SHFL.BFLY PT, R39, R30, 0x4, 0x1f ;  /* 0x0c801f001e277f89 */ /* 0x000e2200000e0000 */
[----:B--2---:R-:W-:-:S03]  /*1610*/  FMNMX.FTZ R14, R41, R42, !PT ;  /* 0x0000002a290e7209 */ /* 0x004fc60007810000 */
[----:B------:R-:W1:Y:S04]  /*1620*/  SHFL.BFLY PT, R40, R13, 0x4, 0x1f ;  /* 0x0c801f000d287f89 */ /* 0x000e6800000e0000 */
[----:B------:R-:W2:Y:S01]  /*1630*/  SHFL.BFLY PT, R41, R14, 0x4, 0x1f ;  /* 0x0c801f000e297f89 */ /* 0x000ea200000e0000 */
[----:B----4-:R-:W-:Y:S02]  /*1640*/  FMNMX.FTZ R31, R38, R31, !PT ;  /* 0x0000001f261f7209 */ /* 0x010fe40007810000 */
[----:B---3--:R-:W-:-:S03]  /*1650*/  @!P0 LEA R36, R15, R36, 0x18 ;  /* 0x000000240f248211 */ /* 0x008fc600078ec0ff */
[----:B------:R-:W3:Y:S01]  /*1660*/  SHFL.BFLY PT, R38, R31, 0x4, 0x1f ;  /* 0x0c801f001f267f89 */ /* 0x000ee200000e0000 */
[----:B------:R-:W-:-:S04]  /*1670*/  @!P0 SHF.R.U32.HI R15, RZ, 0x1, R3 ;  /* 0x00000001ff0f8819 */ /* 0x000fc80000011603 */
[----:B------:R-:W-:Y:S02]  /*1680*/  @!P0 LOP3.LUT R15, R15, 0x1f0, RZ, 0xc0, !PT ;  /* 0x000001f00f0f8812 */ /* 0x000fe400078ec0ff */
[----:B0-----:R-:W-:Y:S02]  /*1690*/  FMNMX.FTZ R30, R30, R39, !PT ;  /* 0x000000271e1e7209 */ /* 0x001fe40007810000 */
[----:B------:R-:W-:Y:S02]  /*16a0*/  @P1 MOV R39, 0x400 ;  /* 0x0000040000271802 */ /* 0x000fe40000000f00 */
[----:B------:R-:W-:Y:S02]  /*16b0*/  @!P0 IADD3 R36, PT, PT, R15, R36, RZ ;  /* 0x000000240f248210 */ /* 0x000fe40007ffe0ff */
[----:B------:R-:W0:Y:S01]  /*16c0*/  @P1 S2R R15, SR_CgaCtaId ;  /* 0x00000000000f1919 */ /* 0x000e220000008800 */
[----:B------:R-:W-:Y:S01]  /*16d0*/  @P1 VIADD R39, R39, 0x20 ;  /* 0x0000002027271836 */ /* 0x000fe20000000000 */
[----:B-1----:R-:W-:-:S02]  /*16e0*/  FMNMX.FTZ R13, R13, R40, !PT ;  /* 0x000000280d0d7209 */ /* 0x002fc40007810000 */
[----:B------:R-:W-:Y:S02]  /*16f0*/  @P1 SHF.L.U32 R40, R3, 0x4, RZ ;  /* 0x0000000403281819 */ /* 0x000fe400000006ff */
[----:B--2---:R-:W-:Y:S01]  /*1700*/  FMNMX.FTZ R14, R14, R41, !PT ;  /* 0x000000290e0e7209 */ /* 0x004fe20007810000 */
[----:B------:R-:W-:Y:S01]  /*1710*/  SHFL.BFLY PT, R42, R13, 0x2, 0x1f ;  /* 0x0c401f000d2a7f89 */ /* 0x000fe200000e0000 */
[----:B------:R-:W-:Y:S02]  /*1720*/  @P1 LEA R41, R12, R39, 0x18 ;  /* 0x000000270c291211 */ /* 0x000fe400078ec0ff */
[----:B------:R-:W-:Y:S01]  /*1730*/  @P1 LOP3.LUT R40, R40, 0x1f0, RZ, 0xc0, !PT ;  /* 0x000001f028281812 */ /* 0x000fe200078ec0ff */
[----:B------:R-:W1:Y:S01]  /*1740*/  SHFL.BFLY PT, R39, R30, 0x2, 0x1f ;  /* 0x0c401f001e277f89 */ /* 0x000e6200000e0000 */
[----:B---3--:R-:W-:-:S03]  /*1750*/  FMNMX.FTZ R31, R31, R38, !PT ;  /* 0x000000261f1f7209 */ /* 0x008fc60007810000 */
[----:B------:R-:W-:Y:S01]  /*1760*/  @P1 IMAD.IADD R38, R41, 0x1, R40 ;  /* 0x0000000129261824 */ /* 0x000fe200078e0228 */
[----:B------:R-:W-:Y:S01]  /*1770*/  @P1 MOV R40, 0x400 ;  /* 0x0000040000281802 */ /* 0x000fe20000000f00 */
[----:B------:R-:W2:Y:S03]  /*1780*/  SHFL.BFLY PT, R41, R14, 0x2, 0x1f ;  /* 0x0c401f000e297f89 */ /* 0x000ea600000e0000 */
[----:B------:R-:W-:Y:S01]  /*1790*/  @P1 IADD3 R40, PT, PT, R40, 0x20, RZ ;  /* 0x0000002028281810 */ /* 0x000fe20007ffe0ff */
[----:B------:R-:W3:Y:S03]  /*17a0*/  SHFL.BFLY PT, R12, R31, 0x2, 0x1f ;  /* 0x0c401f001f0c7f89 */ /* 0x000ee600000e0000 */
[----:B0-----:R-:W-:Y:S02]  /*17b0*/  @P1 LEA R15, R15, R40, 0x18 ;  /* 0x000000280f0f1211 */ /* 0x001fe400078ec0ff */
[----:B-1----:R-:W-:Y:S01]  /*17c0*/  FMNMX.FTZ R40, R30, R39, !PT ;  /* 0x000000271e287209 */ /* 0x002fe20007810000 */
[----:B------:R-:W-:-:S05]  /*17d0*/  @P1 IMAD.SHL.U32 R30, R3, 0x10, RZ ;  /* 0x00000010031e1824 */ /* 0x000fca00078e00ff */
[----:B------:R-:W-:Y:S02]  /*17e0*/  @P1 LOP3.LUT R44, R30, 0x1f0, RZ, 0xc0, !PT ;  /* 0x000001f01e2c1812 */ /* 0x000fe400078ec0ff */
[----:B--2---:R-:W-:Y:S02]  /*17f0*/  FMNMX.FTZ R30, R14, R41, !PT ;  /* 0x000000290e1e7209 */ /* 0x004fe40007810000 */
[----:B------:R-:W-:Y:S02]  /*1800*/  FMNMX.FTZ R41, R13, R42, !PT ;  /* 0x0000002a0d297209 */ /* 0x000fe40007810000 */
[----:B---3--:R-:W-:Y:S01]  /*1810*/  FMNMX.FTZ R42, R31, R12, !PT ;  /* 0x0000000c1f2a7209 */ /* 0x008fe20007810000 */
[----:B------:R-:W0:Y:S01]  /*1820*/  SHFL.BFLY PT, R13, R40, 0x1, 0x1f ;  /* 0x0c201f00280d7f89 */ /* 0x000e2200000e0000 */
[----:B------:R-:W-:-:S03]  /*1830*/  @P1 IADD3 R39, PT, PT, R15, R44, RZ ;  /* 0x0000002c0f271210 */ /* 0x000fc60007ffe0ff */
[----:B------:R-:W1:Y:S04]  /*1840*/  SHFL.BFLY PT, R43, R30, 0x1, 0x1f ;  /* 0x0c201f001e2b7f89 */ /* 0x000e6800000e0000 */
[----:B------:R-:W2:Y:S04]  /*1850*/  SHFL.BFLY PT, R14, R41, 0x1, 0x1f ;  /* 0x0c201f00290e7f89 */ /* 0x000ea800000e0000 */
[----:B------:R-:W3:Y:S01]  /*1860*/  SHFL.BFLY PT, R15, R42, 0x1, 0x1f ;  /* 0x0c201f002a0f7f89 */ /* 0x000ee200000e0000 */
[----:B------:R-:W4:Y:S01]  /*1870*/  @P1 S2R R31, SR_CgaCtaId ;  /* 0x00000000001f1919 */ /* 0x000f220000008800 */
[----:B0-----:R-:W-:-:S02]  /*1880*/  FMNMX.FTZ R12, R40, R13, !PT ;  /* 0x0000000d280c7209 */ /* 0x001fc40007810000 */
[----:B------:R-:W-:Y:S02]  /*1890*/  @P1 SHF.L.U32 R40, R3, 0x4, RZ ;  /* 0x0000000403281819 */ /* 0x000fe400000006ff */
[----:B-1----:R-:W-:Y:S01]  /*18a0*/  FMNMX.FTZ R13, R30, R43, !PT ;  /* 0x0000002b1e0d7209 */ /* 0x002fe20007810000 */
[----:B------:R-:W-:Y:S01]  /*18b0*/  IMAD.MOV.U32 R30, RZ, RZ, -0x1f528714 ;  /* 0xe0ad78ecff1e7424 */ /* 0x000fe200078e00ff */
[----:B------:R-:W-:Y:S02]  /*18c0*/  @P1 MOV R43, 0x400 ;  /* 0x00000400002b1802 */ /* 0x000fe40000000f00 */
[----:B--2---:R-:W-:Y:S01]  /*18d0*/  FMNMX.FTZ R14, R41, R14, !PT ;  /* 0x0000000e290e7209 */ /* 0x004fe20007810000 */
[----:B------:R-:W-:Y:S01]  /*18e0*/  IMAD.MOV.U32 R41, RZ, RZ, -0x1f528714 ;  /* 0xe0ad78ecff297424 */ /* 0x000fe200078e00ff */
[----:B------:R-:W-:Y:S01]  /*18f0*/  @P1 LOP3.LUT R40, R40, 0x1f0, RZ, 0xc0, !PT ;  /* 0x000001f028281812 */ /* 0x000fe200078ec0ff */
[----:B------:R-:W-:Y:S01]  /*1900*/  @P1 VIADD R44, R43, 0x20 ;  /* 0x000000202b2c1836 */ /* 0x000fe20000000000 */
[----:B---3--:R-:W-:-:S05]  /*1910*/  FMNMX.FTZ R15, R42, R15, !PT ;  /* 0x0000000f2a0f7209 */ /* 0x008fca0007810000 */
[----:B------:R-:W-:Y:S01]  /*1920*/  @!P0 STS.128 [R36], R12 ;  /* 0x0000000c24008388 */ /* 0x000fe20000000c00 */
[----:B----4-:R-:W-:Y:S02]  /*1930*/  @P1 LEA R43, R31, R44, 0x18 ;  /* 0x0000002c1f2b1211 */ /* 0x010fe400078ec0ff */
[----:B------:R-:W-:Y:S01]  /*1940*/  MOV R31, 0xe0ad78ec ;  /* 0xe0ad78ec001f7802 */ /* 0x000fe20000000f00 */
[----:B------:R-:W-:Y:S02]  /*1950*/  BAR.SYNC.DEFER_BLOCKING 0x0 ;  /* 0x0000000000007b1d */ /* 0x000fe40000010000 */
[----:B------:R-:W-:Y:S02]  /*1960*/  @P1 IMAD.IADD R44, R43, 0x1, R40 ;  /* 0x000000012b2c1824 */ /* 0x000fe400078e0228 */
[----:B------:R-:W-:Y:S02]  /*1970*/  HFMA2 R40, -RZ, RZ, -598.5, 40320 ;  /* 0xe0ad78ecff287431 */ /* 0x000fe400000001ff */
[----:B------:R-:W0:Y:S04]  /*1980*/  @P1 LDS.64 R30, [R38] ;  /* 0x00000000261e1984 */ /* 0x000e280000000a00 */
[----:B------:R-:W1:Y:S04]  /*1990*/  @P1 LDS R40, [R39+0x8] ;  /* 0x0000080027281984 */ /* 0x000e680000000800 */
[----:B------:R-:W2:Y:S04]  /*19a0*/  @P1 LDS R41, [R44+0xc] ;  /* 0x00000c002c291984 */ /* 0x000ea80000000800 */
[----:B0-----:R-:W0:Y:S04]  /*19b0*/  SHFL.BFLY PT, R43, R30, 0x10, 0x1f ;  /* 0x0e001f001e2b7f89 */ /* 0x001e2800000e0000 */
[----:B------:R-:W3:Y:S04]  /*19c0*/  SHFL.BFLY PT, R12, R31, 0x10, 0x1f ;  /* 0x0e001f001f0c7f89 */ /* 0x000ee800000e0000 */
[----:B-1----:R-:W1:Y:S04]  /*19d0*/  SHFL.BFLY PT, R13, R40, 0x10, 0x1f ;  /* 0x0e001f00280d7f89 */ /* 0x002e6800000e0000 */
[----:B--2---:R-:W2:Y:S01]  /*19e0*/  SHFL.BFLY PT, R42, R41, 0x10, 0x1f ;  /* 0x0e001f00292a7f89 */ /* 0x004ea200000e0000 */
[----:B0-----:R-:W-:-:S02]  /*19f0*/  FMNMX.FTZ R43, R43, R30, !PT ;  /* 0x0000001e2b2b7209 */ /* 0x001fc40007810000 */
[----:B---3--:R-:W-:-:S03]  /*1a00*/  FMNMX.FTZ R14, R12, R31, !PT ;  /* 0x0000001f0c0e7209 */ /* 0x008fc60007810000 */
[----:B------:R-:W0:Y:S01]  /*1a10*/  SHFL.BFLY PT, R12, R43, 0x8, 0x1f ;  /* 0x0d001f002b0c7f89 */ /* 0x000e2200000e0000 */
[----:B-1----:R-:W-:-:S03]  /*1a20*/  FMNMX.FTZ R36, R13, R40, !PT ;  /* 0x000000280d247209 */ /* 0x002fc60007810000 */
[----:B------:R-:W1:Y:S01]  /*1a30*/  SHFL.BFLY PT, R13, R14, 0x8, 0x1f ;  /* 0x0d001f000e0d7f89 */ /* 0x000e6200000e0000 */
[----:B--2---:R-:W-:-:S03]  /*1a40*/  FMNMX.FTZ R42, R42, R41, !PT ;  /* 0x000000292a2a7209 */ /* 0x004fc60007810000 */
        /* <DEDUP_REMOVED lines=29> */
[----:B---3--:R-:W-:-:S07]  /*1c20*/  FMNMX.FTZ R15, R43, R42, !PT ;  /* 0x0000002a2b0f7209 */ /* 0x008fce0007810000 */
.L_x_432:
[C---:B------:R-:W-:Y:S01]  /*1c30*/  ISETP.NE.AND P0, PT, R3.reuse, RZ, PT ;  /* 0x000000ff0300720c */ /* 0x040fe20003f05270 */
[----:B------:R-:W-:Y:S01]  /*1c40*/  BSSY.RECONVERGENT B0, `(.L_x_433) ;  /* 0x0000095000007945 */ /* 0x000fe20003800200 */
[----:B------:R-:W-:Y:S01]  /*1c50*/  ISETP.GE.U32.AND P1, PT, R3, UR4, PT ;  /* 0x0000000403007c0c */ /* 0x000fe2000bf26070 */
[----:B------:R-:W-:Y:S01]  /*1c60*/  IMAD.MOV.U32 R38, RZ, RZ, RZ ;  /* 0x000000ffff267224 */ /* 0x000fe200078e00ff */
[----:B------:R-:W-:-:S09]  /*1c70*/  MOV R36, RZ ;  /* 0x000000ff00247202 */ /* 0x000fd20000000f00 */
[----:B------:R-:W0:Y:S01]  /*1c80*/  @!P0 S2R R30, SR_CgaCtaId ;  /* 0x00000000001e8919 */ /* 0x000e220000008800 */
[----:B------:R-:W-:-:S04]  /*1c90*/  @!P0 MOV R39, 0x400 ;  /* 0x0000040000278802 */ /* 0x000fc80000000f00 */
[----:B0-----:R-:W-:Y:S02]  /*1ca0*/  @!P0 LEA R39, R30, R39, 0x18 ;  /* 0x000000271e278211 */ /* 0x001fe400078ec0ff */
[----:B------:R-:W-:-:S03]  /*1cb0*/  CS2R R30, SRZ ;  /* 0x00000000001e7805 */ /* 0x000fc6000001ff00 */
[----:B------:R0:W-:Y:S01]  /*1cc0*/  @!P0 STS.128 [R39+0x10], R12 ;  /* 0x0000100c27008388 */ /* 0x0001e20000000c00 */
[----:B------:R-:W-:Y:S06]  /*1cd0*/  BAR.SYNC.DEFER_BLOCKING 0x0 ;  /* 0x0000000000007b1d */ /* 0x000fec0000010000 */
[----:B------:R-:W-:Y:S05]  /*1ce0*/  @P1 BRA `(.L_x_434) ;  /* 0x0000000800281947 */ /* 0x000fea0003800000 */
[----:B0-----:R-:W-:-:S04]  /*1cf0*/  LOP3.LUT R13, RZ, R37, RZ, 0x33, !PT ;  /* 0x00000025ff0d7212 */ /* 0x001fc800078e33ff */
[----:B------:R-:W-:-:S04]  /*1d00*/  IADD3 R13, PT, PT, R13, UR11, R2 ;  /* 0x0000000b0d0d7c10 */ /* 0x000fc8000fffe002 */
[----:B------:R-:W-:-:S13]  /*1d10*/  ISETP.GT.U32.AND P2, PT, R2, R13, PT ;  /* 0x0000000d0200720c */ /* 0x000fda0003f44070 */
[----:B------:R-:W-:Y:S05]  /*1d20*/  @P2 BRA `(.L_x_435) ;  /* 0x0000000400802947 */ /* 0x000fea0003800000 */
[----:B------:R-:W0:Y:S01]  /*1d30*/  S2UR UR6, SR_CgaCtaId ;  /* 0x00000000000679c3 */ /* 0x000e220000008800 */
[----:B------:R-:W1:Y:S01]  /*1d40*/  I2F.U32.RP R39, R2 ;  /* 0x0000000200277306 */ /* 0x000e620000209000 */
[----:B------:R-:W-:Y:S01]  /*1d50*/  UMOV UR5, 0x400 ;  /* 0x0000040000057882 */ /* 0x000fe20000000000 */
[----:B------:R-:W-:Y:S02]  /*1d60*/  MOV R30, RZ ;  /* 0x000000ff001e7202 */ /* 0x000fe40000000f00 */
[----:B------:R-:W-:-:S04]  /*1d70*/  ISETP.NE.U32.AND P5, PT, R2, RZ, PT ;  /* 0x000000ff0200720c */ /* 0x000fc80003fa5070 */
[----:B-1----:R-:W1:Y:S01]  /*1d80*/  MUFU.RCP R39, R39 ;  /* 0x0000002700277308 */ /* 0x002e620000001000 */
[----:B0-----:R-:W-:-:S09]  /*1d90*/  ULEA UR5, UR6, UR5, 0x18 ;  /* 0x0000000506057291 */ /* 0x001fd2000f8ec0ff */
[----:B------:R-:W0:Y:S01]  /*1da0*/  LDS.128 R12, [UR5+0x10] ;  /* 0x00001005ff0c7984 */ /* 0x000e220008000c00 */
[----:B-1----:R-:W-:-:S06]  /*1db0*/  IADD3 R31, PT, PT, R39, 0xffffffe, RZ ;  /* 0x0ffffffe271f7810 */ /* 0x002fcc0007ffe0ff */
[----:B------:R-:W1:Y:S02]  /*1dc0*/  F2I.FTZ.U32.TRUNC.NTZ R31, R31 ;  /* 0x0000001f001f7305 */ /* 0x000e64000021f000 */
[----:B-1----:R-:W-:-:S04]  /*1dd0*/  IMAD.MOV R41, RZ, RZ, -R31 ;  /* 0x000000ffff297224 */ /* 0x002fc800078e0a1f */
[----:B------:R-:W-:-:S04]  /*1de0*/  IMAD R41, R41, R2, RZ ;  /* 0x0000000229297224 */ /* 0x000fc800078e02ff */
[----:B------:R-:W-:-:S06]  /*1df0*/  IMAD.HI.U32 R30, R31, R41, R30 ;  /* 0x000000291f1e7227 */ /* 0x000fcc00078e001e */
[----:B------:R-:W-:Y:S01]  /*1e00*/  IMAD.HI.U32 R30, R30, R35, RZ ;  /* 0x000000231e1e7227 */ /* 0x000fe200078e00ff */
[----:B0-----:R-:W-:-:S03]  /*1e10*/  F2FP.F16.F32.PACK_AB R12, RZ, R12 ;  /* 0x0000000cff0c723e */ /* 0x001fc600000000ff */
[----:B------:R-:W-:Y:S02]  /*1e20*/  IMAD.MOV R39, RZ, RZ, -R30 ;  /* 0x000000ffff277224 */ /* 0x000fe400078e0a1e */
[----:B------:R-:W-:Y:S02]  /*1e30*/  HADD2 R23, R23, -R12.H0_H0 ;  /* 0xa000000c17177230 */ /* 0x000fe40000000000 */
[----:B------:R-:W-:-:S03]  /*1e40*/  IMAD R39, R2, R39, R35 ;  /* 0x0000002702277224 */ /* 0x000fc600078e0223 */
[----:B------:R-:W-:Y:S02]  /*1e50*/  HADD2.F32 R12, -RZ, R23.H0_H0 ;  /* 0x20000017ff0c7230 */ /* 0x000fe40000004100 */
[----:B------:R-:W-:-:S03]  /*1e60*/  ISETP.GE.U32.AND P3, PT, R39, R2, PT ;  /* 0x000000022700720c */ /* 0x000fc60003f66070 */
[----:B------:R-:W-:Y:S01]  /*1e70*/  FFMA R31, R12, 1.4426950216293334961, -RZ ;  /* 0x3fb8aa3b0c1f7823 */ /* 0x000fe200000008ff */
[----:B------:R-:W-:-:S05]  /*1e80*/  HADD2.F32 R12, -RZ, R23.H1_H1 ;  /* 0x30000017ff0c7230 */ /* 0x000fca0000004100 */
[----:B------:R-:W-:Y:S01]  /*1e90*/  FFMA R12, R12, 1.4426950216293334961, -RZ ;  /* 0x3fb8aa3b0c0c7823 */ /* 0x000fe200000008ff */
[----:B------:R-:W-:Y:S03]  /*1ea0*/  MUFU.EX2 R31, R31 ;  /* 0x0000001f001f7308 */ /* 0x000fe60000000800 */
[----:B------:R-:W-:Y:S01]  /*1eb0*/  @P3 IADD3 R39, PT, PT, R39, -R2, RZ ;  /* 0x8000000227273210 */ /* 0x000fe20007ffe0ff */
[----:B------:R-:W-:-:S03]  /*1ec0*/  @P3 VIADD R30, R30, 0x1 ;  /* 0x000000011e1e3836 */ /* 0x000fc60000000000 */
[----:B------:R-:W-:Y:S01]  /*1ed0*/  ISETP.GE.U32.AND P4, PT, R39, R2, PT ;  /* 0x000000022700720c */ /* 0x000fe20003f86070 */
[----:B------:R-:W0:Y:S01]  /*1ee0*/  MUFU.EX2 R12, R12 ;  /* 0x0000000c000c7308 */ /* 0x000e220000000800 */
[----:B------:R-:W-:-:S11]  /*1ef0*/  HSET2.BF.EQ.AND R39, R23, 0.007297515869140625, 0.007297515869140625, PT ;  /* 0x1f791f7917277433 */ /* 0x000fd60003802080 */
[----:B------:R-:W-:Y:S02]  /*1f00*/  @P4 IADD3 R30, PT, PT, R30, 0x1, RZ ;  /* 0x000000011e1e4810 */ /* 0x000fe40007ffe0ff */
[----:B------:R-:W-:Y:S02]  /*1f10*/  @!P5 LOP3.LUT R30, RZ, R2, RZ, 0x33, !PT ;  /* 0x00000002ff1ed212 */ /* 0x000fe400078e33ff */
[----:B0-----:R-:W-:Y:S02]  /*1f20*/  F2FP.F16.F32.PACK_AB R40, R12, R31 ;  /* 0x0000001f0c28723e */ /* 0x001fe400000000ff */
[C---:B------:R-:W-:Y:S02]  /*1f30*/  HSET2.BF.EQ.AND R31, R23.reuse, 0.0226898193359375, 0.0226898193359375, PT ;  /* 0x25cf25cf171f7433 */ /* 0x040fe40003802080 */
[----:B------:R-:W-:Y:S01]  /*1f40*/  HSET2.BF.EQ.AND R12, R23, -2.615234375, -2.615234375, PT ;  /* 0xc13bc13b170c7433 */ /* 0x000fe20003802080 */
[----:B------:R-:W-:Y:S01]  /*1f50*/  HFMA2 R39, R39, -0.0009765625, -0.0009765625, R40 ;  /* 0x9400940027277831 */ /* 0x000fe20000000028 */
[----:B------:R-:W-:-:S02]  /*1f60*/  ISETP.GT.U32.AND P3, PT, R30, 0x1, PT ;  /* 0x000000011e00780c */ /* 0x000fc40003f64070 */
[----:B------:R-:W-:Y:S01]  /*1f70*/  HSET2.BF.EQ.AND R23, R23, -2.966796875, -2.966796875, PT ;  /* 0xc1efc1ef17177433 */ /* 0x000fe20003802080 */
[----:B------:R-:W-:-:S04]  /*1f80*/  HFMA2 R31, R31, -0.0009765625, -0.0009765625, R39 ;  /* 0x940094001f1f7831 */ /* 0x000fc80000000027 */
[----:B------:R-:W-:-:S04]  /*1f90*/  HFMA2 R12, R12, 6.103515625e-05, 6.103515625e-05, R31 ;  /* 0x040004000c0c7831 */ /* 0x000fc8000000001f */
[----:B------:R-:W-:Y:S02]  /*1fa0*/  HFMA2 R23, R23, 3.0517578125e-05, 3.0517578125e-05, R12 ;  /* 0x0200020017177831 */ /* 0x000fe4000000000c */
[----:B------:R-:W-:Y:S05]  /*1fb0*/  @!P3 BRA `(.L_x_435) ;  /* 0x0000000000dcb947 */ /* 0x000fea0003800000 */
[----:B------:R-:W-:Y:S02]  /*1fc0*/  F2FP.F16.F32.PACK_AB R13, RZ, R13 ;  /* 0x0000000dff0d723e */ /* 0x000fe400000000ff */
[----:B------:R-:W-:-:S03]  /*1fd0*/  ISETP.NE.AND P3, PT, R30, 0x2, PT ;  /* 0x000000021e00780c */ /* 0x000fc60003f65270 */
[----:B------:R-:W-:-:S05]  /*1fe0*/  HADD2 R25, R25, -R13.H0_H0 ;  /* 0xa000000d19197230 */ /* 0x000fca0000000000 */
[--C-:B------:R-:W-:Y:S01]  /*1ff0*/  HADD2.F32 R12, -RZ, R25.reuse.H0_H0 ;  /* 0x20000019ff0c7230 */ /* 0x100fe20000004100 */
[C---:B------:R-:W-:Y:S01]  /*2000*/  HSET2.BF.EQ.AND R31, R25.reuse, 0.007297515869140625, 0.007297515869140625, PT ;  /* 0x1f791f79191f7433 */ /* 0x040fe20003802080 */
[----:B------:R-:W-:Y:S01]  /*2010*/  HADD2.F32 R13, -RZ, R25.H1_H1 ;  /* 0x30000019ff0d7230 */ /* 0x000fe20000004100 */
[----:B------:R-:W-:Y:S02]  /*2020*/  HSET2.BF.EQ.AND R39, R25, 0.0226898193359375, 0.0226898193359375, PT ;  /* 0x25cf25cf19277433 */ /* 0x000fe40003802080 */
[----:B------:R-:W-:Y:S02]  /*2030*/  FFMA R12, R12, 1.4426950216293334961, -RZ ;  /* 0x3fb8aa3b0c0c7823 */ /* 0x000fe400000008ff */
[----:B------:R-:W-:-:S04]  /*2040*/  FFMA R13, R13, 1.4426950216293334961, -RZ ;  /* 0x3fb8aa3b0d0d7823 */ /* 0x000fc800000008ff */
[----:B------:R-:W-:Y:S08]  /*2050*/  MUFU.EX2 R12, R12 ;  /* 0x0000000c000c7308 */ /* 0x000ff00000000800 */
[----:B------:R-:W0:Y:S02]  /*2060*/  MUFU.EX2 R13, R13 ;  /* 0x0000000d000d7308 */ /* 0x000e240000000800 */
[----:B0-----:R-:W-:-:S05]  /*2070*/  F2FP.F16.F32.PACK_AB R40, R13, R12 ;  /* 0x0000000c0d28723e */ /* 0x001fca00000000ff */
[----:B------:R-:W-:Y:S01]  /*2080*/  HFMA2 R31, R31, -0.0009765625, -0.0009765625, R40 ;  /* 0x940094001f1f7831 */ /* 0x000fe20000000028 */
[----:B------:R-:W-:-:S03]  /*2090*/  HSET2.BF.EQ.AND R40, R25, -2.615234375, -2.615234375, PT ;  /* 0xc13bc13b19287433 */ /* 0x000fc60003802080 */
[----:B------:R-:W-:Y:S01]  /*20a0*/  HFMA2 R31, R39, -0.0009765625, -0.0009765625, R31 ;  /* 0x94009400271f7831 */ /* 0x000fe2000000001f */
[----:B------:R-:W-:-:S03]  /*20b0*/  HSET2.BF.EQ.AND R39, R25, -2.966796875, -2.966796875, PT ;  /* 0xc1efc1ef19277433 */ /* 0x000fc60003802080 */
[----:B------:R-:W-:-:S04]  /*20c0*/  HFMA2 R25, R40, 6.103515625e-05, 6.103515625e-05, R31 ;  /* 0x0400040028197831 */ /* 0x000fc8000000001f */
[----:B------:R-:W-:Y:S01]  /*20d0*/  HFMA2 R25, R39, 3.0517578125e-05, 3.0517578125e-05, R25 ;  /* 0x0200020027197831 */ /* 0x000fe20000000019 */
[----:B------:R-:W-:Y:S06]  /*20e0*/  @!P3 BRA `(.L_x_435) ;  /* 0x000000000090b947 */ /* 0x000fec0003800000 */
        /* <DEDUP_REMOVED lines=13> */
[C---:B------:R-:W-:Y:S02]  /*21c0*/  HSET2.BF.EQ.AND R39, R27.reuse, -2.615234375, -2.615234375, PT ;  /* 0xc13bc13b1b277433 */ /* 0x040fe40003802080 */
[----:B------:R-:W-:Y:S01]  /*21d0*/  HSET2.BF.EQ.AND R27, R27, -2.966796875, -2.966796875, PT ;  /* 0xc1efc1ef1b1b7433 */ /* 0x000fe20003802080 */
[----:B------:R-:W-:-:S04]  /*21e0*/  HFMA2 R14, R31, -0.0009765625, -0.0009765625, R14 ;  /* 0x940094001f0e7831 */ /* 0x000fc8000000000e */
[----:B------:R-:W-:-:S04]  /*21f0*/  HFMA2 R14, R39, 6.103515625e-05, 6.103515625e-05, R14 ;  /* 0x04000400270e7831 */ /* 0x000fc8000000000e */
[----:B------:R-:W-:Y:S01]  /*2200*/  HFMA2 R27, R27, 3.0517578125e-05, 3.0517578125e-05, R14 ;  /* 0x020002001b1b7831 */ /* 0x000fe2000000000e */
[----:B------:R-:W-:Y:S06]  /*2210*/  @!P3 BRA `(.L_x_435) ;  /* 0x000000000044b947 */ /* 0x000fec0003800000 */
[----:B------:R-:W-:-:S05]  /*2220*/  F2FP.F16.F32.PACK_AB R15, RZ, R15 ;  /* 0x0000000fff0f723e */ /* 0x000fca00000000ff */
        /* <DEDUP_REMOVED lines=15> */
[----:B------:R-:W-:-:S07]  /*2320*/  HFMA2 R29, R29, 3.0517578125e-05, 3.0517578125e-05, R14 ;  /* 0x020002001d1d7831 */ /* 0x000fce000000000e */
.L_x_435:
[----:B------:R-:W-:Y:S01]  /*2330*/  CS2R R30, SRZ ;  /* 0x00000000001e7805 */ /* 0x000fe2000001ff00 */
[----:B------:R-:W-:Y:S06]  /*2340*/  @P2 BRA `(.L_x_434) ;  /* 0x0000000000902947 */ /* 0x000fec0003800000 */
        /* <DEDUP_REMOVED lines=8> */
[----:B------:R-:W-:-:S04]  /*23d0*/  IMAD.HI.U32 R30, R13, R15, R12 ;  /* 0x0000000f0d1e7227 */ /* 0x000fc800078e000c */
[----:B------:R-:W-:Y:S02]  /*23e0*/  HADD2 R12, R23.H0_H0, R23.H1_H1 ;  /* 0x30000017170c7230 */ /* 0x000fe40000000800 */
[----:B------:R-:W-:Y:S01]  /*23f0*/  IMAD.HI.U32 R13, R30, R35, RZ ;  /* 0x000000231e0d7227 */ /* 0x000fe200078e00ff */
[----:B------:R-:W-:-:S03]  /*2400*/  MOV R30, RZ ;  /* 0x000000ff001e7202 */ /* 0x000fc60000000f00 */
[----:B------:R-:W-:Y:S01]  /*2410*/  HADD2.F32 R12, -RZ, R12.H0_H0 ;  /* 0x2000000cff0c7230 */ /* 0x000fe20000004100 */
[----:B------:R-:W-:-:S04]  /*2420*/  IADD3 R15, PT, PT, -R13, RZ, RZ ;  /* 0x000000ff0d0f7210 */ /* 0x000fc80007ffe1ff */
[----:B------:R-:W-:Y:S01]  /*2430*/  FADD.FTZ R31, RZ, R12 ;  /* 0x0000000cff1f7221 */ /* 0x000fe20000010000 */
[----:B------:R-:W-:-:S05]  /*2440*/  IMAD R15, R2, R15, R35 ;  /* 0x0000000f020f7224 */ /* 0x000fca00078e0223 */
[----:B------:R-:W-:-:S13]  /*2450*/  ISETP.GE.U32.AND P2, PT, R15, R2, PT ;  /* 0x000000020f00720c */ /* 0x000fda0003f46070 */
[----:B------:R-:W-:Y:S01]  /*2460*/  @P2 IMAD.IADD R15, R15, 0x1, -R2 ;  /* 0x000000010f0f2824 */ /* 0x000fe200078e0a02 */
[----:B------:R-:W-:-:S04]  /*2470*/  @P2 IADD3 R13, PT, PT, R13, 0x1, RZ ;  /* 0x000000010d0d2810 */ /* 0x000fc80007ffe0ff */
[----:B------:R-:W-:-:S13]  /*2480*/  ISETP.GE.U32.AND P3, PT, R15, R2, PT ;  /* 0x000000020f00720c */ /* 0x000fda0003f66070 */
[----:B------:R-:W-:Y:S01]  /*2490*/  @P3 VIADD R13, R13, 0x1 ;  /* 0x000000010d0d3836 */ /* 0x000fe20000000000 */
[----:B------:R-:W-:-:S04]  /*24a0*/  @!P4 LOP3.LUT R13, RZ, R2, RZ, 0x33, !PT ;  /* 0x00000002ff0dc212 */ /* 0x000fc800078e33ff */
[----:B------:R-:W-:-:S13]  /*24b0*/  ISETP.GE.U32.AND P2, PT, R13, 0x2, PT ;  /* 0x000000020d00780c */ /* 0x000fda0003f46070 */
[----:B------:R-:W-:Y:S05]  /*24c0*/  @!P2 BRA `(.L_x_434) ;  /* 0x000000000030a947 */ /* 0x000fea0003800000 */
[----:B------:R-:W-:Y:S01]  /*24d0*/  ISETP.NE.AND P2, PT, R13, 0x2, PT ;  /* 0x000000020d00780c */ /* 0x000fe20003f45270 */
[----:B------:R-:W-:-:S05]  /*24e0*/  HADD2 R12, R25.H0_H0, R25.H1_H1 ;  /* 0x30000019190c7230 */ /* 0x000fca0000000800 */
[----:B------:R-:W-:-:S05]  /*24f0*/  HADD2.F32 R12, -RZ, R12.H0_H0 ;  /* 0x2000000cff0c7230 */ /* 0x000fca0000004100 */
[----:B------:R-:W-:Y:S02]  /*2500*/  FADD.FTZ R30, RZ, R12 ;  /* 0x0000000cff1e7221 */ /* 0x000fe40000010000 */
[----:B------:R-:W-:Y:S05]  /*2510*/  @!P2 BRA `(.L_x_434) ;  /* 0x00000000001ca947 */ /* 0x000fea0003800000 */
[----:B------:R-:W-:Y:S01]  /*2520*/  ISETP.NE.AND P2, PT, R13, 0x3, PT ;  /* 0x000000030d00780c */ /* 0x000fe20003f45270 */
[----:B------:R-:W-:-:S05]  /*2530*/  HADD2 R12, R27.H0_H0, R27.H1_H1 ;  /* 0x3000001b1b0c7230 */ /* 0x000fca0000000800 */
[----:B------:R-:W-:-:S05]  /*2540*/  HADD2.F32 R12, -RZ, R12.H0_H0 ;  /* 0x2000000cff0c7230 */ /* 0x000fca0000004100 */
[----:B------:R-:W-:Y:S02]  /*2550*/  FADD.FTZ R36, RZ, R12 ;  /* 0x0000000cff247221 */ /* 0x000fe40000010000 */
[----:B------:R-:W-:-:S05]  /*2560*/  @P2 HADD2 R13, R29.H0_H0, R29.H1_H1 ;  /* 0x3000001d1d0d2230 */ /* 0x000fca0000000800 */
[----:B------:R-:W-:-:S05]  /*2570*/  @P2 HADD2.F32 R13, -RZ, R13.H0_H0 ;  /* 0x2000000dff0d2230 */ /* 0x000fca0000004100 */
[----:B------:R-:W-:-:S07]  /*2580*/  @P2 FADD.FTZ R38, RZ, R13 ;  /* 0x0000000dff262221 */ /* 0x000fce0000010000 */
.L_x_434:
[----:B------:R-:W-:Y:S05]  /*2590*/  BSYNC.RECONVERGENT B0 ;  /* 0x0000000000007941 */ /* 0x000fea0003800200 */
.L_x_433:
[----:B------:R-:W-:Y:S05]  /*25a0*/  BRA.U UP0, `(.L_x_436) ;  /* 0x0000000100a47547 */ /* 0x000fea000b800000 */
[----:B0-----:R-:W0:Y:S04]  /*25b0*/  SHFL.BFLY PT, R12, R31, 0x10, 0x1f ;  /* 0x0e001f001f0c7f89 */ /* 0x001e2800000e0000 */
[----:B------:R-:W1:Y:S04]  /*25c0*/  SHFL.BFLY PT, R13, R30, 0x10, 0x1f ;  /* 0x0e001f001e0d7f89 */ /* 0x000e6800000e0000 */
[----:B------:R-:W2:Y:S04]  /*25d0*/  SHFL.BFLY PT, R39, R36, 0x10, 0x1f ;  /* 0x0e001f0024277f89 */ /* 0x000ea800000e0000 */
[----:B------:R-:W3:Y:S01]  /*25e0*/  SHFL.BFLY PT, R41, R38, 0x10, 0x1f ;  /* 0x0e001f0026297f89 */ /* 0x000ee200000e0000 */
[----:B0-----:R-:W-:Y:S01]  /*25f0*/  FADD.FTZ R12, R12, R31 ;  /* 0x0000001f0c0c7221 */ /* 0x001fe20000010000 */
[----:B-1----:R-:W-:-:S04]  /*2600*/  FADD.FTZ R15, R13, R30 ;  /* 0x0000001e0d0f7221 */ /* 0x002fc80000010000 */
[----:B------:R-:W0:Y:S01]  /*2610*/  SHFL.BFLY PT, R13, R12, 0x8, 0x1f ;  /* 0x0d001f000c0d7f89 */ /* 0x000e2200000e0000 */
[----:B--2---:R-:W-:-:S03]  /*2620*/  FADD.FTZ R39, R39, R36 ;  /* 0x0000002427277221 */ /* 0x004fc60000010000 */
[----:B------:R-:W1:Y:S01]  /*2630*/  SHFL.BFLY PT, R14, R15, 0x8, 0x1f ;  /* 0x0d001f000f0e7f89 */ /* 0x000e6200000e0000 */
[----:B---3--:R-:W-:-:S03]  /*2640*/  FADD.FTZ R42, R41, R38 ;  /* 0x00000026292a7221 */ /* 0x008fc60000010000 */
[----:B------:R-:W2:Y:S04]  /*2650*/  SHFL.BFLY PT, R40, R39, 0x8, 0x1f ;  /* 0x0d001f0027287f89 */ /* 0x000ea800000e0000 */
[----:B------:R-:W3:Y:S01]  /*2660*/  SHFL.BFLY PT, R31, R42, 0x8, 0x1f ;  /* 0x0d001f002a1f7f89 */ /* 0x000ee200000e0000 */
[----:B0-----:R-:W-:Y:S01]  /*2670*/  FADD.FTZ R13, R12, R13 ;  /* 0x0000000d0c0d7221 */ /* 0x001fe20000010000 */
[----:B-1----:R-:W-:-:S04]  /*2680*/  FADD.FTZ R30, R15, R14 ;  /* 0x0000000e0f1e7221 */ /* 0x002fc80000010000 */
[----:B------:R-:W0:Y:S01]  /*2690*/  SHFL.BFLY PT, R14, R13, 0x4, 0x1f ;  /* 0x0c801f000d0e7f89 */ /* 0x000e2200000e0000 */
[----:B--2---:R-:W-:Y:S01]  /*26a0*/  FADD.FTZ R40, R39, R40 ;  /* 0x0000002827287221 */ /* 0x004fe20000010000 */
[----:B---3--:R-:W-:-:S04]  /*26b0*/  FADD.FTZ R38, R42, R31 ;  /* 0x0000001f2a267221 */ /* 0x008fc80000010000 */
[----:B------:R-:W1:Y:S04]  /*26c0*/  SHFL.BFLY PT, R41, R40, 0x4, 0x1f ;  /* 0x0c801f0028297f89 */ /* 0x000e6800000e0000 */
[----:B------:R-:W2:Y:S04]  /*26d0*/  SHFL.BFLY PT, R31, R30, 0x4, 0x1f ;  /* 0x0c801f001e1f7f89 */ /* 0x000ea800000e0000 */
[----:B------:R-:W3:Y:S01]  /*26e0*/  SHFL.BFLY PT, R43, R38, 0x4, 0x1f ;  /* 0x0c801f00262b7f89 */ /* 0x000ee200000e0000 */
[----:B0-----:R-:W-:-:S05]  /*26f0*/  FADD.FTZ R14, R13, R14 ;  /* 0x0000000e0d0e7221 */ /* 0x001fca0000010000 */
[----:B------:R-:W0:Y:S01]  /*2700*/  SHFL.BFLY PT, R15, R14, 0x2, 0x1f ;  /* 0x0c401f000e0f7f89 */ /* 0x000e2200000e0000 */
[----:B-1----:R-:W-:Y:S01]  /*2710*/  FADD.FTZ R41, R40, R41 ;  /* 0x0000002928297221 */ /* 0x002fe20000010000 */
[----:B--2---:R-:W-:-:S04]  /*2720*/  FADD.FTZ R31, R30, R31 ;  /* 0x0000001f1e1f7221 */ /* 0x004fc80000010000 */
[----:B------:R-:W1:Y:S01]  /*2730*/  SHFL.BFLY PT, R36, R41, 0x2, 0x1f ;  /* 0x0c401f0029247f89 */ /* 0x000e6200000e0000 */
[----:B---3--:R-:W-:-:S03]  /*2740*/  FADD.FTZ R43, R38, R43 ;  /* 0x0000002b262b7221 */ /* 0x008fc60000010000 */
[----:B------:R-:W2:Y:S04]  /*2750*/  SHFL.BFLY PT, R12, R31, 0x2, 0x1f ;  /* 0x0c401f001f0c7f89 */ /* 0x000ea800000e0000 */
[----:B------:R-:W3:Y:S01]  /*2760*/  SHFL.BFLY PT, R42, R43, 0x2, 0x1f ;  /* 0x0c401f002b2a7f89 */ /* 0x000ee200000e0000 */
[----:B0-----:R-:W-:Y:S01]  /*2770*/  FADD.FTZ R15, R14, R15 ;  /* 0x0000000f0e0f7221 */ /* 0x001fe20000010000 */
[----:B-1----:R-:W-:Y:S01]  /*2780*/  FADD.FTZ R36, R41, R36 ;  /* 0x0000002429247221 */ /* 0x002fe20000010000 */
[----:B--2---:R-:W-:-:S04]  /*2790*/  FADD.FTZ R13, R31, R12 ;  /* 0x0000000c1f0d7221 */ /* 0x004fc80000010000 */
[----:B------:R-:W0:Y:S01]  /*27a0*/  SHFL.BFLY PT, R39, R36, 0x1, 0x1f ;  /* 0x0c201f0024277f89 */ /* 0x000e2200000e0000 */
[----:B---3--:R-:W-:-:S03]  /*27b0*/  FADD.FTZ R42, R43, R42 ;  /* 0x0000002a2b2a7221 */ /* 0x008fc60000010000 */
[----:B------:R-:W1:Y:S04]  /*27c0*/  SHFL.BFLY PT, R12, R15, 0x1, 0x1f ;  /* 0x0c201f000f0c7f89 */ /* 0x000e6800000e0000 */
[----:B------:R-:W2:Y:S04]  /*27d0*/  SHFL.BFLY PT, R30, R13, 0x1, 0x1f ;  /* 0x0c201f000d1e7f89 */ /* 0x000ea800000e0000 */
[----:B------:R-:W3:Y:S01]  /*27e0*/  SHFL.BFLY PT, R45, R42, 0x1, 0x1f ;  /* 0x0c201f002a2d7f89 */ /* 0x000ee200000e0000 */
[----:B0-----:R-:W-:Y:S01]  /*27f0*/  FADD.FTZ R39, R36, R39 ;  /* 0x0000002724277221 */ /* 0x001fe20000010000 */
[----:B-1----:R-:W-:Y:S01]  /*2800*/  FADD.FTZ R12, R15, R12 ;  /* 0x0000000c0f0c7221 */ /* 0x002fe20000010000 */
[----:B--2---:R-:W-:Y:S01]  /*2810*/  FADD.FTZ R30, R13, R30 ;  /* 0x0000001e0d1e7221 */ /* 0x004fe20000010000 */
[----:B---3--:R-:W-:Y:S01]  /*2820*/  FADD.FTZ R45, R42, R45 ;  /* 0x0000002d2a2d7221 */ /* 0x008fe20000010000 */
[----:B------:R-:W-:Y:S06]  /*2830*/  BRA `(.L_x_437) ;  /* 0x0000000400fc7947 */ /* 0x000fec0003800000 */
.L_x_436:
[----:B0-----:R-:W0:Y:S01]  /*2840*/  SHFL.BFLY PT, R12, R31, 0x10, 0x1f ;  /* 0x0e001f001f0c7f89 */ /* 0x001e2200000e0000 */
[----:B------:R-:W-:Y:S01]  /*2850*/  LOP3.LUT P2, RZ, R3, 0x1f, RZ, 0xc0, !PT ;  /* 0x0000001f03ff7812 */ /* 0x000fe2000784c0ff */
[----:B------:R-:W-:Y:S02]  /*2860*/  BSSY.RECONVERGENT B0, `(.L_x_438) ;  /* 0x0000045000007945 */ /* 0x000fe40003800200 */
        /* <DEDUP_REMOVED lines=12> */
[----:B------:R-:W-:Y:S01]  /*2930*/  I2FP.F32.U32 R12, UR7 ;  /* 0x00000007000c7c45 */ /* 0x000fe20008201000 */
[----:B-1----:R-:W-:-:S03]  /*2940*/  FADD.FTZ R30, R15, R14 ;  /* 0x0000000e0f1e7221 */ /* 0x002fc60000010000 */
[----:B------:R-:W0:Y:S01]  /*2950*/  SHFL.BFLY PT, R14, R13, 0x4, 0x1f ;  /* 0x0c801f000d0e7f89 */ /* 0x000e2200000e0000 */
[----:B------:R-:W-:Y:S01]  /*2960*/  FMUL.FTZ R15, R12, 0.03125 ;  /* 0x3d0000000c0f7820 */ /* 0x000fe20000410000 */
[----:B--2---:R-:W-:Y:S01]  /*2970*/  FADD.FTZ R40, R39, R40 ;  /* 0x0000002827287221 */ /* 0x004fe20000010000 */
[----:B---3--:R-:W-:-:S04]  /*2980*/  FADD.FTZ R43, R42, R31 ;  /* 0x0000001f2a2b7221 */ /* 0x008fc80000010000 */
[----:B------:R-:W1:Y:S01]  /*2990*/  SHFL.BFLY PT, R41, R40, 0x4, 0x1f ;  /* 0x0c801f0028297f89 */ /* 0x000e6200000e0000 */
[----:B------:R-:W-:-:S03]  /*29a0*/  FSETP.GT.FTZ.AND P3, PT, R15, R26, PT ;  /* 0x0000001a0f00720b */ /* 0x000fc60003f74000 */
[----:B------:R-:W2:Y:S04]  /*29b0*/  SHFL.BFLY PT, R31, R30, 0x4, 0x1f ;  /* 0x0c801f001e1f7f89 */ /* 0x000ea800000e0000 */
[----:B------:R-:W3:Y:S06]  /*29c0*/  SHFL.BFLY PT, R36, R43, 0x4, 0x1f ;  /* 0x0c801f002b247f89 */ /* 0x000eec00000e0000 */
[----:B------:R-:W-:Y:S01]  /*29d0*/  @P3 MOV R42, 0x400 ;  /* 0x00000400002a3802 */ /* 0x000fe20000000f00 */
[----:B0-----:R-:W-:-:S02]  /*29e0*/  FADD.FTZ R12, R13, R14 ;  /* 0x0000000e0d0c7221 */ /* 0x001fc40000010000 */
[----:B------:R-:W0:Y:S03]  /*29f0*/  @P3 S2R R14, SR_CgaCtaId ;  /* 0x00000000000e3919 */ /* 0x000e260000008800 */
[----:B------:R-:W4:Y:S01]  /*2a00*/  SHFL.BFLY PT, R15, R12, 0x2, 0x1f ;  /* 0x0c401f000c0f7f89 */ /* 0x000f2200000e0000 */
[----:B-1----:R-:W-:Y:S01]  /*2a10*/  FADD.FTZ R41, R40, R41 ;  /* 0x0000002928297221 */ /* 0x002fe20000010000 */
[----:B--2---:R-:W-:Y:S02]  /*2a20*/  FADD.FTZ R38, R30, R31 ;  /* 0x0000001f1e267221 */ /* 0x004fe40000010000 */
[----:B------:R-:W1:Y:S01]  /*2a30*/  @P3 S2R R30, SR_CgaCtaId ;  /* 0x00000000001e3919 */ /* 0x000e620000008800 */
[----:B---3--:R-:W-:Y:S01]  /*2a40*/  FADD.FTZ R39, R43, R36 ;  /* 0x000000242b277221 */ /* 0x008fe20000010000 */
[----:B------:R-:W-:Y:S01]  /*2a50*/  @P3 VIADD R43, R42, 0x220 ;  /* 0x000002202a2b3836 */ /* 0x000fe20000000000 */
[----:B------:R-:W2:Y:S04]  /*2a60*/  SHFL.BFLY PT, R31, R38, 0x2, 0x1f ;  /* 0x0c401f00261f7f89 */ /* 0x000ea800000e0000 */
[----:B------:R-:W3:Y:S04]  /*2a70*/  SHFL.BFLY PT, R36, R41, 0x2, 0x1f ;  /* 0x0c401f0029247f89 */ /* 0x000ee800000e0000 */
[----:B------:R-:W0:Y:S01]  /*2a80*/  SHFL.BFLY PT, R40, R39, 0x2, 0x1f ;  /* 0x0c401f0027287f89 */ /* 0x000e2200000e0000 */
[----:B----4-:R-:W-:Y:S01]  /*2a90*/  FADD.FTZ R15, R12, R15 ;  /* 0x0000000f0c0f7221 */ /* 0x010fe20000010000 */
[----:B------:R-:W-:-:S04]  /*2aa0*/  @P3 MOV R12, 0x400 ;  /* 0x00000400000c3802 */ /* 0x000fc80000000f00 */
[----:B------:R-:W4:Y:S01]  /*2ab0*/  SHFL.BFLY PT, R42, R15, 0x1, 0x1f ;  /* 0x0c201f000f2a7f89 */ /* 0x000f2200000e0000 */
[----:B--2---:R-:W-:Y:S01]  /*2ac0*/  FADD.FTZ R31, R38, R31 ;  /* 0x0000001f261f7221 */ /* 0x004fe20000010000 */
[----:B------:R-:W-:Y:S01]  /*2ad0*/  @P3 SHF.L.U32 R38, R3, 0x2, RZ ;  /* 0x0000000203263819 */ /* 0x000fe200000006ff */
[----:B---3--:R-:W-:Y:S01]  /*2ae0*/  FADD.FTZ R36, R41, R36 ;  /* 0x0000002429247221 */ /* 0x008fe20000010000 */
[----:B-1----:R-:W-:Y:S01]  /*2af0*/  @P3 LEA R30, R30, R43, 0x18 ;  /* 0x0000002b1e1e3211 */ /* 0x002fe200078ec0ff */
[----:B0-----:R-:W-:Y:S01]  /*2b00*/  FADD.FTZ R13, R39, R40 ;  /* 0x00000028270d7221 */ /* 0x001fe20000010000 */
[----:B------:R-:W-:Y:S01]  /*2b10*/  @P3 IADD3 R39, PT, PT, R12, 0x220, RZ ;  /* 0x000002200c273810 */ /* 0x000fe20007ffe0ff */
[----:B------:R-:W0:Y:S03]  /*2b20*/  SHFL.BFLY PT, R40, R31, 0x1, 0x1f ;  /* 0x0c201f001f287f89 */ /* 0x000e2600000e0000 */
[----:B------:R-:W-:Y:S01]  /*2b30*/  @P3 LEA R43, R14, R39, 0x18 ;  /* 0x000000270e2b3211 */ /* 0x000fe200078ec0ff */
[----:B------:R-:W1:Y:S01]  /*2b40*/  SHFL.BFLY PT, R41, R36, 0x1, 0x1f ;  /* 0x0c201f0024297f89 */ /* 0x000e6200000e0000 */
[----:B------:R-:W-:-:S03]  /*2b50*/  @P3 IMAD.SHL.U32 R14, R3, 0x4, RZ ;  /* 0x00000004030e3824 */ /* 0x000fc600078e00ff */
[----:B------:R-:W2:Y:S02]  /*2b60*/  SHFL.BFLY PT, R12, R13, 0x1, 0x1f ;  /* 0x0c201f000d0c7f89 */ /* 0x000ea400000e0000 */
[----:B------:R-:W-:Y:S02]  /*2b70*/  @P3 LOP3.LUT R39, R14, 0x7c, RZ, 0xc0, !PT ;  /* 0x0000007c0e273812 */ /* 0x000fe400078ec0ff */
[----:B------:R-:W-:-:S03]  /*2b80*/  @P3 LOP3.LUT R14, R38, 0x7c, RZ, 0xc0, !PT ;  /* 0x0000007c260e3812 */ /* 0x000fc600078ec0ff */
[----:B------:R-:W-:Y:S01]  /*2b90*/  @P3 IMAD.IADD R38, R30, 0x1, R39 ;  /* 0x000000011e263824 */ /* 0x000fe200078e0227 */
[----:B------:R-:W-:Y:S01]  /*2ba0*/  @P3 IADD3 R30, PT, PT, R43, R14, RZ ;  /* 0x0000000e2b1e3210 */ /* 0x000fe20007ffe0ff */
[----:B----4-:R-:W-:Y:S01]  /*2bb0*/  FADD.FTZ R39, R15, R42 ;  /* 0x0000002a0f277221 */ /* 0x010fe20000010000 */
[----:B------:R-:W-:Y:S01]  /*2bc0*/  CS2R R14, SRZ ;  /* 0x00000000000e7805 */ /* 0x000fe2000001ff00 */
[----:B0-----:R-:W-:Y:S01]  /*2bd0*/  FADD.FTZ R31, R31, R40 ;  /* 0x000000281f1f7221 */ /* 0x001fe20000010000 */
[----:B-1----:R-:W-:Y:S01]  /*2be0*/  FADD.FTZ R41, R36, R41 ;  /* 0x0000002924297221 */ /* 0x002fe20000010000 */
[----:B--2---:R-:W-:Y:S01]  /*2bf0*/  FADD.FTZ R13, R13, R12 ;  /* 0x0000000c0d0d7221 */ /* 0x004fe20000010000 */
[----:B------:R-:W-:Y:S06]  /*2c00*/  @P2 BRA `(.L_x_439) ;  /* 0x0000000000282947 */ /* 0x000fec0003800000 */
[----:B------:R-:W0:Y:S01]  /*2c10*/  S2UR UR6, SR_CgaCtaId ;  /* 0x00000000000679c3 */ /* 0x000e220000008800 */
[----:B------:R-:W-:Y:S01]  /*2c20*/  UMOV UR5, 0x400 ;  /* 0x0000040000057882 */ /* 0x000fe20000000000 */
[----:B------:R-:W-:Y:S01]  /*2c30*/  SHF.R.U32.HI R12, RZ, 0x3, R3 ;  /* 0x00000003ff0c7819 */ /* 0x000fe20000011603 */
[----:B------:R-:W-:-:S03]  /*2c40*/  UIADD3 UR5, UPT, UPT, UR5, 0x220, URZ ;  /* 0x0000022005057890 */ /* 0x000fc6000fffe0ff */
[----:B------:R-:W-:Y:S01]  /*2c50*/  LOP3.LUT R12, R12, 0x7c, RZ, 0xc0, !PT ;  /* 0x0000007c0c0c7812 */ /* 0x000fe200078ec0ff */
[----:B0-----:R-:W-:-:S09]  /*2c60*/  ULEA UR5, UR6, UR5, 0x18 ;  /* 0x0000000506057291 */ /* 0x001fd2000f8ec0ff */
[----:B------:R0:W-:Y:S04]  /*2c70*/  STS [R12+UR5], R39 ;  /* 0x000000270c007988 */ /* 0x0001e80008000805 */
[----:B------:R0:W-:Y:S04]  /*2c80*/  STS [R12+UR5+0x84], R31 ;  /* 0x0000841f0c007988 */ /* 0x0001e80008000805 */
[----:B------:R0:W-:Y:S04]  /*2c90*/  STS [R12+UR5+0x108], R41 ;  /* 0x000108290c007988 */ /* 0x0001e80008000805 */
[----:B------:R0:W-:Y:S02]  /*2ca0*/  STS [R12+UR5+0x18c], R13 ;  /* 0x00018c0d0c007988 */ /* 0x0001e40008000805 */
.L_x_439:
[----:B------:R-:W-:Y:S05]  /*2cb0*/  BSYNC.RECONVERGENT B0 ;  /* 0x0000000000007941 */ /* 0x000fea0003800200 */
.L_x_438:
[----:B------:R-:W-:Y:S01]  /*2cc0*/  BAR.SYNC.DEFER_BLOCKING 0x0 ;  /* 0x0000000000007b1d */ /* 0x000fe20000010000 */
[----:B0-----:R-:W-:-:S05]  /*2cd0*/  CS2R R12, SRZ ;  /* 0x00000000000c7805 */ /* 0x001fca000001ff00 */
[----:B------:R-:W-:Y:S01]  /*2ce0*/  BSSY.RECONVERGENT B0, `(.L_x_440) ;  /* 0x000000c000007945 */ /* 0x000fe20003800200 */
[----:B------:R0:W1:Y:S04]  /*2cf0*/  @P3 LDS R14, [R38+0x108] ;  /* 0x00010800260e3984 */ /* 0x0000680000000800 */
[----:B------:R0:W2:Y:S01]  /*2d00*/  @P3 LDS R15, [R30+0x18c] ;  /* 0x00018c001e0f3984 */ /* 0x0000a20000000800 */
[----:B------:R-:W-:Y:S05]  /*2d10*/  @!P3 BRA `(.L_x_441) ;  /* 0x000000000020b947 */ /* 0x000fea0003800000 */
[----:B------:R-:W3:Y:S01]  /*2d20*/  S2UR UR6, SR_CgaCtaId ;  /* 0x00000000000679c3 */ /* 0x000ee20000008800 */
[----:B------:R-:W-:Y:S01]  /*2d30*/  UMOV UR5, 0x400 ;  /* 0x0000040000057882 */ /* 0x000fe20000000000 */
[----:B------:R-:W-:Y:S01]  /*2d40*/  IMAD.SHL.U32 R12, R3, 0x4, RZ ;  /* 0x00000004030c7824 */ /* 0x000fe200078e00ff */
[----:B------:R-:W-:-:S04]  /*2d50*/  UIADD3 UR5, UPT, UPT, UR5, 0x220, URZ ;  /* 0x0000022005057890 */ /* 0x000fc8000fffe0ff */
[----:B0-----:R-:W-:Y:S01]  /*2d60*/  LOP3.LUT R30, R12, 0x7c, RZ, 0xc0, !PT ;  /* 0x0000007c0c1e7812 */ /* 0x001fe200078ec0ff */
[----:B---3--:R-:W-:-:S09]  /*2d70*/  ULEA UR5, UR6, UR5, 0x18 ;  /* 0x0000000506057291 */ /* 0x008fd2000f8ec0ff */
[----:B------:R3:W4:Y:S04]  /*2d80*/  LDS R12, [R30+UR5] ;  /* 0x000000051e0c7984 */ /* 0x0007280008000800 */
[----:B------:R3:W0:Y:S02]  /*2d90*/  LDS R13, [R30+UR5+0x84] ;  /* 0x000084051e0d7984 */ /* 0x0006240008000800 */
.L_x_441:
[----:B------:R-:W-:Y:S05]  /*2da0*/  BSYNC.RECONVERGENT B0 ;  /* 0x0000000000007941 */ /* 0x000fea0003800200 */
.L_x_440:
[----:B0--3--:R-:W0:Y:S04]  /*2db0*/  SHFL.BFLY PT, R30, R13, 0x10, 0x1f ;  /* 0x0e001f000d1e7f89 */ /* 0x009e2800000e0000 */
[----:B----4-:R-:W3:Y:S04]  /*2dc0*/  SHFL.BFLY PT, R31, R12, 0x10, 0x1f ;  /* 0x0e001f000c1f7f89 */ /* 0x010ee800000e0000 */
[----:B-1----:R-:W1:Y:S04]  /*2dd0*/  SHFL.BFLY PT, R39, R14, 0x10, 0x1f ;  /* 0x0e001f000e277f89 */ /* 0x002e6800000e0000 */
[----:B--2---:R-:W2:Y:S01]  /*2de0*/  SHFL.BFLY PT, R40, R15, 0x10, 0x1f ;  /* 0x0e001f000f287f89 */ /* 0x004ea200000e0000 */
[----:B0-----:R-:W-:Y:S01]  /*2df0*/  FADD.FTZ R36, R30, R13 ;  /* 0x0000000d1e247221 */ /* 0x001fe20000010000 */
[----:B---3--:R-:W-:Y:S01]  /*2e00*/  FADD.FTZ R31, R31, R12 ;  /* 0x0000000c1f1f7221 */ /* 0x008fe20000010000 */
[----:B-1----:R-:W-:-:S04]  /*2e10*/  FADD.FTZ R38, R39, R14 ;  /* 0x0000000e27267221 */ /* 0x002fc80000010000 */
[----:B------:R-:W0:Y:S01]  /*2e20*/  SHFL.BFLY PT, R30, R31, 0x8, 0x1f ;  /* 0x0d001f001f1e7f89 */ /* 0x000e2200000e0000 */
[----:B--2---:R-:W-:-:S03]  /*2e30*/  FADD.FTZ R40, R40, R15 ;  /* 0x0000000f28287221 */ /* 0x004fc60000010000 */
        /* <DEDUP_REMOVED lines=30> */
[----:B---3--:R-:W-:-:S07]  /*3020*/  FADD.FTZ R45, R43, R44 ;  /* 0x0000002c2b2d7221 */ /* 0x008fce0000010000 */
.L_x_437:
[----:B------:R-:W-:Y:S04]  /*3030*/  BSSY.RECONVERGENT B0, `(.L_x_442) ;  /* 0x0000012000007945 */ /* 0x000fe80003800200 */
[----:B------:R-:W-:Y:S05]  /*3040*/  @P0 BRA `(.L_x_443) ;  /* 0x0000000000400947 */ /* 0x000fea0003800000 */
[----:B------:R-:W0:Y:S01]  /*3050*/  S2UR UR6, SR_CgaCtaId ;  /* 0x00000000000679c3 */ /* 0x000e220000008800 */
[----:B------:R-:W-:Y:S01]  /*3060*/  FADD.FTZ R30, R30, 9.9999999747524270788e-07 ;  /* 0x358637bd1e1e7421 */ /* 0x000fe20000010000 */
[----:B------:R-:W-:Y:S01]  /*3070*/  FADD.FTZ R13, R12, 9.9999999747524270788e-07 ;  /* 0x358637bd0c0d7421 */ /* 0x000fe20000010000 */
[----:B------:R-:W-:Y:S01]  /*3080*/  FADD.FTZ R39, R39, 9.9999999747524270788e-07 ;  /* 0x358637bd27277421 */ /* 0x000fe20000010000 */
[----:B------:R-:W-:Y:S01]  /*3090*/  FADD.FTZ R45, R45, 9.9999999747524270788e-07 ;  /* 0x358637bd2d2d7421 */ /* 0x000fe20000010000 */
[----:B------:R-:W-:Y:S01]  /*30a0*/  UMOV UR5, 0x400 ;  /* 0x0000040000057882 */ /* 0x000fe20000000000 */
[----:B------:R-:W1:Y:S08]  /*30b0*/  MUFU.RCP R12, R13 ;  /* 0x0000000d000c7308 */ /* 0x000e700000001000 */
[----:B------:R-:W2:Y:S08]  /*30c0*/  MUFU.RCP R30, R30 ;  /* 0x0000001e001e7308 */ /* 0x000eb00000001000 */
[----:B------:R-:W3:Y:S01]  /*30d0*/  MUFU.RCP R14, R39 ;  /* 0x00000027000e7308 */ /* 0x000ee20000001000 */
[----:B-1----:R-:W-:Y:S01]  /*30e0*/  FADD.FTZ R12, R12, -RZ ;  /* 0x800000ff0c0c7221 */ /* 0x002fe20000010000 */
[----:B0-----:R-:W-:-:S06]  /*30f0*/  ULEA UR5, UR6, UR5, 0x18 ;  /* 0x0000000506057291 */ /* 0x001fcc000f8ec0ff */
[----:B------:R-:W0:Y:S01]  /*3100*/  MUFU.RCP R15, R45 ;  /* 0x0000002d000f7308 */ /* 0x000e220000001000 */
[----:B--2---:R-:W-:Y:S01]  /*3110*/  FADD.FTZ R13, R30, -RZ ;  /* 0x800000ff1e0d7221 */ /* 0x004fe20000010000 */
[----:B---3--:R-:W-:Y:S01]  /*3120*/  FADD.FTZ R14, R14, -RZ ;  /* 0x800000ff0e0e7221 */ /* 0x008fe20000010000 */
[----:B0-----:R-:W-:-:S05]  /*3130*/  FADD.FTZ R15, R15, -RZ ;  /* 0x800000ff0f0f7221 */ /* 0x001fca0000010000 */
[----:B------:R0:W-:Y:S02]  /*3140*/  STS.128 [UR5], R12 ;  /* 0x0000000cff007988 */ /* 0x0001e40008000c05 */
.L_x_443:
[----:B------:R-:W-:Y:S05]  /*3150*/  BSYNC.RECONVERGENT B0 ;  /* 0x0000000000007941 */ /* 0x000fea0003800200 */
.L_x_442:
[----:B------:R-:W-:Y:S06]  /*3160*/  BAR.SYNC.DEFER_BLOCKING 0x0 ;  /* 0x0000000000007b1d */ /* 0x000fec0000010000 */
[----:B------:R-:W-:Y:S04]  /*3170*/  BSSY.RECONVERGENT B0, `(.L_x_444) ;  /* 0x0000052000007945 */ /* 0x000fe80003800200 */
[----:B------:R-:W-:Y:S05]  /*3180*/  @P1 BRA `(.L_x_445) ;  /* 0x0000000400401947 */ /* 0x000fea0003800000 */
[----:B------:R-:W1:Y:S01]  /*3190*/  LDC R41, c[0x0][0x3a8] ;  /* 0x0000ea00ff297b82 */ /* 0x000e620000000800 */
[----:B0-----:R-:W-:-:S04]  /*31a0*/  LOP3.LUT R12, RZ, R37, RZ, 0x33, !PT ;  /* 0x00000025ff0c7212 */ /* 0x001fc800078e33ff */
[----:B-1----:R-:W-:-:S04]  /*31b0*/  IADD3 R13, PT, PT, R12, R41, R2 ;  /* 0x000000290c0d7210 */ /* 0x002fc80007ffe002 */
[----:B------:R-:W-:-:S13]  /*31c0*/  ISETP.GT.U32.AND P0, PT, R2, R13, PT ;  /* 0x0000000d0200720c */ /* 0x000fda0003f04070 */
[----:B------:R-:W-:Y:S05]  /*31d0*/  @P0 BRA `(.L_x_445) ;  /* 0x00000004002c0947 */ /* 0x000fea0003800000 */
[----:B------:R-:W0:Y:S01]  /*31e0*/  S2UR UR6, SR_CgaCtaId ;  /* 0x00000000000679c3 */ /* 0x000e220000008800 */
[----:B------:R-:W1:Y:S01]  /*31f0*/  I2F.U32.RP R34, R2 ;  /* 0x0000000200227306 */ /* 0x000e620000209000 */
[----:B------:R-:W-:Y:S01]  /*3200*/  UMOV UR5, 0x400 ;  /* 0x0000040000057882 */ /* 0x000fe20000000000 */
[----:B------:R-:W-:Y:S01]  /*3210*/  IMAD.MOV.U32 R30, RZ, RZ, RZ ;  /* 0x000000ffff1e7224 */ /* 0x000fe200078e00ff */
[----:B------:R-:W-:Y:S01]  /*3220*/  ISETP.NE.U32.AND P3, PT, R2, RZ, PT ;  /* 0x000000ff0200720c */ /* 0x000fe20003f65070 */
[----:B------:R-:W-:Y:S01]  /*3230*/  IMAD R41, R28, R41, R37 ;  /* 0x000000291c297224 */ /* 0x000fe200078e0225 */
[----:B------:R-:W-:-:S03]  /*3240*/  ISETP.NE.U32.AND P6, PT, R2, RZ, PT ;  /* 0x000000ff0200720c */ /* 0x000fc60003fc5070 */
[----:B------:R-:W2:Y:S08]  /*3250*/  I2F.U32.RP R36, R2 ;  /* 0x0000000200247306 */ /* 0x000eb00000209000 */
[----:B-1----:R-:W1:Y:S01]  /*3260*/  MUFU.RCP R34, R34 ;  /* 0x0000002200227308 */ /* 0x002e620000001000 */
[----:B0-----:R-:W-:-:S07]  /*3270*/  ULEA UR5, UR6, UR5, 0x18 ;  /* 0x0000000506057291 */ /* 0x001fce000f8ec0ff */
[----:B--2---:R-:W0:Y:S02]  /*3280*/  MUFU.RCP R36, R36 ;  /* 0x0000002400247308 */ /* 0x004e240000001000 */
[----:B------:R-:W2:Y:S01]  /*3290*/  LDS.128 R12, [UR5] ;  /* 0x00000005ff0c7984 */ /* 0x000ea20008000c00 */
[----:B-1----:R-:W-:Y:S01]  /*32a0*/  IADD3 R40, PT, PT, R34, 0xffffffe, RZ ;  /* 0x0ffffffe22287810 */ /* 0x002fe20007ffe0ff */
[----:B------:R-:W-:-:S04]  /*32b0*/  IMAD R34, R41, UR4, R3 ;  /* 0x0000000429227c24 */ /* 0x000fc8000f8e0203 */
[----:B------:R-:W1:Y:S01]  /*32c0*/  F2I.FTZ.U32.TRUNC.NTZ R31, R40 ;  /* 0x00000028001f7305 */ /* 0x000e62000021f000 */
[----:B0-----:R-:W-:-:S07]  /*32d0*/  VIADD R38, R36, 0xffffffe ;  /* 0x0ffffffe24267836 */ /* 0x001fce0000000000 */
[----:B------:R0:W3:Y:S01]  /*32e0*/  F2I.FTZ.U32.TRUNC.NTZ R39, R38 ;  /* 0x0000002600277305 */ /* 0x0000e2000021f000 */
[----:B-1----:R-:W-:Y:S01]  /*32f0*/  IADD3 R43, PT, PT, RZ, -R31, RZ ;  /* 0x8000001fff2b7210 */ /* 0x002fe20007ffe0ff */
[----:B0-----:R-:W-:-:S04]  /*3300*/  IMAD.MOV.U32 R38, RZ, RZ, RZ ;  /* 0x000000ffff267224 */ /* 0x001fc800078e00ff */
[----:B------:R-:W-:-:S04]  /*3310*/  IMAD R43, R43, R2, RZ ;  /* 0x000000022b2b7224 */ /* 0x000fc800078e02ff */
[----:B------:R-:W-:Y:S01]  /*3320*/  IMAD.HI.U32 R36, R31, R43, R30 ;  /* 0x0000002b1f247227 */ /* 0x000fe200078e001e */
[----:B---3--:R-:W-:Y:S01]  /*3330*/  IADD3 R43, PT, PT, RZ, -R39, RZ ;  /* 0x80000027ff2b7210 */ /* 0x008fe20007ffe0ff */
[----:B------:R-:W0:Y:S04]  /*3340*/  LDC.64 R30, c[0x0][0x380] ;  /* 0x0000e000ff1e7b82 */ /* 0x000e280000000a00 */
[----:B------:R-:W-:-:S04]  /*3350*/  IMAD R43, R43, R2, RZ ;  /* 0x000000022b2b7224 */ /* 0x000fc800078e02ff */
[----:B------:R-:W-:Y:S01]  /*3360*/  IMAD.HI.U32 R40, R39, R43, R38 ;  /* 0x0000002b27287227 */ /* 0x000fe200078e0026 */
[----:B--2---:R-:W-:-:S05]  /*3370*/  F2FP.F16.F32.PACK_AB R12, RZ, R12 ;  /* 0x0000000cff0c723e */ /* 0x004fca00000000ff */
[----:B------:R-:W-:Y:S02]  /*3380*/  HMUL2 R43, R23, R12.H0_H0 ;  /* 0x2000000c172b7232 */ /* 0x000fe40000000000 */
[----:B------:R-:W-:-:S04]  /*3390*/  IMAD.HI.U32 R12, R36, R35, RZ ;  /* 0x00000023240c7227 */ /* 0x000fc800078e00ff */
[----:B------:R-:W-:Y:S01]  /*33a0*/  IMAD.HI.U32 R36, R40, R35, RZ ;  /* 0x0000002328247227 */ /* 0x000fe200078e00ff */
[----:B------:R-:W-:-:S03]  /*33b0*/  IADD3 R40, PT, PT, -R12, RZ, RZ ;  /* 0x000000ff0c287210 */ /* 0x000fc60007ffe1ff */
[----:B------:R-:W-:Y:S02]  /*33c0*/  IMAD.MOV R42, RZ, RZ, -R36 ;  /* 0x000000ffff2a7224 */ /* 0x000fe400078e0a24 */
[C-C-:B------:R-:W-:Y:S02]  /*33d0*/  IMAD R45, R2.reuse, R40, R35.reuse ;  /* 0x00000028022d7224 */ /* 0x140fe400078e0223 */
[----:B------:R-:W-:Y:S02]  /*33e0*/  IMAD R42, R2, R42, R35 ;  /* 0x0000002a022a7224 */ /* 0x000fe400078e0223 */
[----:B0-----:R-:W-:Y:S01]  /*33f0*/  IMAD.WIDE R38, R34, 0x4, R30 ;  /* 0x0000000422267825 */ /* 0x001fe200078e021e */
[CC--:B------:R-:W-:Y:S02]  /*3400*/  ISETP.GE.U32.AND P0, PT, R45.reuse, R2.reuse, PT ;  /* 0x000000022d00720c */ /* 0x0c0fe40003f06070 */
[-C--:B------:R-:W-:Y:S02]  /*3410*/  ISETP.GE.U32.AND P4, PT, R42, R2.reuse, PT ;  /* 0x000000022a00720c */ /* 0x080fe40003f86070 */
[----:B------:R0:W-:Y:S09]  /*3420*/  STG.E desc[UR8][R38.64], R43 ;  /* 0x0000002b26007986 */ /* 0x0001f2000c101908 */
[----:B------:R-:W-:-:S02]  /*3430*/  @P0 IADD3 R45, PT, PT, R45, -R2, RZ ;  /* 0x800000022d2d0210 */ /* 0x000fc40007ffe0ff */
        /* <DEDUP_REMOVED lines=11> */
[----:B0-----:R-:W-:Y:S05]  /*34f0*/  @!P0 BRA `(.L_x_446) ;  /* 0x0000000000248947 */ /* 0x001fea0003800000 */
[----:B------:R-:W-:Y:S02]  /*3500*/  ISETP.NE.AND P0, PT, R12, 0x2, PT ;  /* 0x000000020c00780c */ /* 0x000fe40003f05270 */
[----:B------:R-:W-:-:S05]  /*3510*/  IADD3 R41, PT, PT, R41, R2, RZ ;  /* 0x0000000229297210 */ /* 0x000fca0007ffe0ff */
[----:B------:R-:W-:-:S06]  /*3520*/  IMAD R24, R41, UR4, R3 ;  /* 0x0000000429187c24 */ /* 0x000fcc000f8e0203 */
[----:B------:R-:W-:Y:S05]  /*3530*/  @!P0 BRA `(.L_x_446) ;  /* 0x0000000000148947 */ /* 0x000fea0003800000 */
[----:B------:R-:W-:Y:S01]  /*3540*/  ISETP.NE.AND P0, PT, R12, 0x3, PT ;  /* 0x000000030c00780c */ /* 0x000fe20003f05270 */
[----:B------:R-:W-:-:S12]  /*3550*/  IMAD.IADD R22, R41, 0x1, R2 ;  /* 0x0000000129167824 */ /* 0x000fd800078e0202 */
[C---:B------:R-:W-:Y:S01]  /*3560*/  @P0 IADD3 R12, PT, PT, R22.reuse, R2, RZ ;  /* 0x00000002160c0210 */ /* 0x040fe20007ffe0ff */
[----:B------:R-:W-:-:S04]  /*3570*/  IMAD R22, R22, UR4, R3 ;  /* 0x0000000416167c24 */ /* 0x000fc8000f8e0203 */
[----:B------:R-:W-:-:S07]  /*3580*/  @P0 IMAD R4, R12, UR4, R3 ;  /* 0x000000040c040c24 */ /* 0x000fce000f8e0203 */
.L_x_446:
[----:B------:R-:W-:Y:S05]  /*3590*/  @!P2 BRA `(.L_x_445) ;  /* 0x00000000003ca947 */ /* 0x000fea0003800000 */
[----:B------:R-:W-:Y:S01]  /*35a0*/  F2FP.F16.F32.PACK_AB R38, RZ, R13 ;  /* 0x0000000dff26723e */ /* 0x000fe200000000ff */
[----:B------:R-:W-:Y:S01]  /*35b0*/  IMAD.WIDE R12, R24, 0x4, R30 ;  /* 0x00000004180c7825 */ /* 0x000fe200078e021e */
[----:B------:R-:W-:-:S03]  /*35c0*/  ISETP.NE.AND P0, PT, R36, 0x2, PT ;  /* 0x000000022400780c */ /* 0x000fc60003f05270 */
[----:B------:R-:W-:-:S05]  /*35d0*/  HMUL2 R39, R25, R38.H0_H0 ;  /* 0x2000002619277232 */ /* 0x000fca0000000000 */
[----:B------:R1:W-:Y:S05]  /*35e0*/  STG.E desc[UR8][R12.64], R39 ;  /* 0x000000270c007986 */ /* 0x0003ea000c101908 */
[----:B------:R-:W-:Y:S05]  /*35f0*/  @!P0 BRA `(.L_x_445) ;  /* 0x0000000000248947 */ /* 0x000fea0003800000 */
[----:B------:R-:W-:Y:S01]  /*3600*/  ISETP.NE.AND P0, PT, R36, 0x3, PT ;  /* 0x000000032400780c */ /* 0x000fe20003f05270 */
[----:B-1----:R-:W-:Y:S01]  /*3610*/  IMAD.WIDE R12, R22, 0x4, R30 ;  /* 0x00000004160c7825 */ /* 0x002fe200078e021e */
[----:B------:R-:W-:-:S11]  /*3620*/  F2FP.F16.F32.PACK_AB R14, RZ, R14 ;  /* 0x0000000eff0e723e */ /* 0x000fd600000000ff */
[----:B------:R-:W-:Y:S01]  /*3630*/  @P0 F2FP.F16.F32.PACK_AB R36, RZ, R15 ;  /* 0x0000000fff24023e */ /* 0x000fe200000000ff */
[----:B------:R-:W-:Y:S02]  /*3640*/  HMUL2 R15, R27, R14.H0_H0 ;  /* 0x2000000e1b0f7232 */ /* 0x000fe40000000000 */
[----:B------:R-:W-:-:S04]  /*3650*/  @P0 IMAD.WIDE R30, R4, 0x4, R30 ;  /* 0x00000004041e0825 */ /* 0x000fc800078e021e */
[----:B------:R-:W-:Y:S01]  /*3660*/  @P0 HMUL2 R39, R29, R36.H0_H0 ;  /* 0x200000241d270232 */ /* 0x000fe20000000000 */
[----:B------:R2:W-:Y:S04]  /*3670*/  STG.E desc[UR8][R12.64], R15 ;  /* 0x0000000f0c007986 */ /* 0x0005e8000c101908 */
[----:B------:R2:W-:Y:S02]  /*3680*/  @P0 STG.E desc[UR8][R30.64], R39 ;  /* 0x000000271e000986 */ /* 0x0005e4000c101908 */
.L_x_445:
[----:B------:R-:W-:Y:S05]  /*3690*/  BSYNC.RECONVERGENT B0 ;  /* 0x0000000000007941 */ /* 0x000fea0003800200 */
.L_x_444:
[C---:B------:R-:W-:Y:S02]  /*36a0*/  IMAD R37, R2.reuse, 0x4, R37 ;  /* 0x0000000402257824 */ /* 0x040fe400078e0225 */
[----:B------:R-:W-:-:S03]  /*36b0*/  IMAD R35, R2, -0x4, R35 ;  /* 0xfffffffc02237824 */ /* 0x000fc600078e0223 */
[----:B------:R-:W-:-:S13]  /*36c0*/  ISETP.GE.AND P0, PT, R37, UR11, PT ;  /* 0x0000000b25007c0c */ /* 0x000fda000bf06270 */
[----:B------:R-:W-:Y:S05]  /*36d0*/  @!P0 BRA `(.L_x_447) ;  /* 0xffffffc800c48947 */ /* 0x000fea000383ffff */
[----:B------:R-:W-:Y:S05]  /*36e0*/  EXIT ;  /* 0x000000000000794d */ /* 0x000fea0003800000 */
.L_x_448:
        /* <DEDUP_REMOVED lines=9> */
.L_x_733:


//--------------------- .text._ZN17fastertransformer14softmax_kernelIffLi2EEEvPT_PKT0_PKS1_S7_iiiif --------------------------
	.section	.text._ZN17fastertransformer14softmax_kernelIffLi2EEEvPT_PKT0_PKS1_S7_iiiif,"ax",@progbits
	.align	128
        .global         _ZN17fastertransformer14softmax_kernelIffLi2EEEvPT_PKT0_PKS1_S7_iiiif
        .type           _ZN17fastertransformer14softmax_kernelIffLi2EEEvPT_PKT0_PKS1_S7_iiiif,@function
        .size           _ZN17fastertransformer14softmax_kernelIffLi2EEEvPT_PKT0_PKS1_S7_iiiif,(.L_x_688 - _ZN17fastertransformer14softmax_kernelIffLi2EEEvPT_PKT0_PKS1_S7_iiiif)
        .other          _ZN17fastertransformer14softmax_kernelIffLi2EEEvPT_PKT0_PKS1_S7_iiiif,@"STO_CUDA_ENTRY STV_DEFAULT"
_ZN17fastertransformer14softmax_kernelIffLi2EEEvPT_PKT0_PKS1_S7_iiiif:
.text._ZN17fastertransformer14softmax_kernelIffLi2EEEvPT_PKT0_PKS1_S7_iiiif:
        /* <DEDUP_REMOVED lines=13> */
[----:B0-----:R0:W5:Y:S01]  /*00d0*/  @P2 LDG.E R7, desc[UR14][R2.64] ;  /* 0x0000000e02072981 */ /* 0x001162000c1e1900 */
[----:B------:R-:W3:Y:S02]  /*00e0*/  S2UR UR10, SR_CTAID.X ;  /* 0x00000000000a79c3 */ /* 0x000ee40000002500 */
[----:B---3--:R-:W-:-:S06]  /*00f0*/  UISETP.GE.AND UP0, UPT, UR10, UR11, UPT ;  /* 0x0000000b0a00728c */ /* 0x008fcc000bf06270 */
[----:B------:R-:W-:-:S13]  /*0100*/  PLOP3.LUT P0, PT, PT, PT, UP0, 0x80, 0x8 ;  /* 0x000000000008781c */ /* 0x000fda0003f0f008 */
[----:B0-----:R-:W-:Y:S05]  /*0110*/  @P0 EXIT ;  /* 0x000000000000094d */ /* 0x001fea0003800000 */
[----:B------:R-:W0:Y:S01]  /*0120*/  S2R R4, SR_TID.X ;  /* 0x0000000000047919 */ /* 0x000e220000002100 */
[----:B------:R-:W0:Y:S01]  /*0130*/  LDC R6, c[0x0][0x360] ;  /* 0x0000d800ff067b82 */ /* 0x000e220000000800 */
[----:B------:R-:W1:Y:S01]  /*0140*/  LDCU UR8, c[0x0][0x3a4] ;  /* 0x00007480ff0877ac */ /* 0x000e620008000800 */
[----:B------:R-:W-:Y:S01]  /*0150*/  BSSY.RECONVERGENT B0, `(.L_x_449) ;  /* 0x0000036000007945 */ /* 0x000fe20003800200 */
[----:B------:R-:W-:Y:S01]  /*0160*/  UMOV UR4, UR6 ;  /* 0x0000000600047c82 */ /* 0x000fe20008000000 */
[----:B------:R-:W-:-:S04]  /*0170*/  UMOV UR5, URZ ;  /* 0x000000ff00057c82 */ /* 0x000fc80008000000 */
[----:B------:R-:W2:Y:S08]  /*0180*/  LDC R2, c[0x0][0x3ac] ;  /* 0x0000eb00ff027b82 */ /* 0x000eb00000000800 */
[----:B------:R-:W3:Y:S01]  /*0190*/  S2UR UR17, SR_CTAID.Y ;  /* 0x00000000001179c3 */ /* 0x000ee20000002600 */
[----:B-1----:R-:W-:Y:S01]  /*01a0*/  USHF.R.S32.HI UR7, URZ, 0x1f, UR8 ;  /* 0x0000001fff077899 */ /* 0x002fe20008011408 */
[----:B0-----:R-:W-:-:S02]  /*01b0*/  IADD3 R3, P0, PT, R6, R4, RZ ;  /* 0x0000000406037210 */ /* 0x001fc40007f1e0ff */
[----:B--2---:R-:W-:Y:S02]  /*01c0*/  SHF.R.S32.HI R0, RZ, 0x1f, R2 ;  /* 0x0000001fff007819 */ /* 0x004fe40000011402 */
[CC--:B------:R-:W-:Y:S01]  /*01d0*/  ISETP.GE.U32.AND P1, PT, R3.reuse, R2.reuse, PT ;  /* 0x000000020300720c */ /* 0x0c0fe20003f26070 */
[----:B------:R-:W-:Y:S01]  /*01e0*/  IMAD.X R9, RZ, RZ, RZ, P0 ;  /* 0x000000ffff097224 */ /* 0x000fe200000e06ff */
[----:B------:R-:W-:Y:S01]  /*01f0*/  ISETP.GT.U32.AND P0, PT, R3, R2, PT ;  /* 0x000000020300720c */ /* 0x000fe20003f04070 */
[----:B---3--:R-:W-:-:S03]  /*0200*/  UIMAD.WIDE.U32 UR8, UR17, UR8, UR4 ;  /* 0x00000008110872a5 */ /* 0x008fc6000f8e0004 */
[CC--:B------:R-:W-:Y:S01]  /*0210*/  ISETP.GT.AND.EX P0, PT, R9.reuse, R0.reuse, PT, P0 ;  /* 0x000000000900720c */ /* 0x0c0fe20003f04300 */
[----:B------:R-:W-:Y:S01]  /*0220*/  UIMAD UR6, UR7, UR17, URZ ;  /* 0x00000011070672a4 */ /* 0x000fe2000f8e02ff */
[----:B------:R-:W-:Y:S01]  /*0230*/  ISETP.GE.AND.EX P1, PT, R9, R0, PT, P1 ;  /* 0x000000000900720c */ /* 0x000fe20003f26310 */
[----:B------:R-:W-:Y:S01]  /*0240*/  USHF.R.S32.HI UR5, URZ, 0x1f, UR11 ;  /* 0x0000001fff057899 */ /* 0x000fe2000801140b */
[----:B------:R-:W-:Y:S01]  /*0250*/  SEL R2, R3, R2, P0 ;  /* 0x0000000203027207 */ /* 0x000fe20000000000 */
[----:B------:R-:W-:Y:S01]  /*0260*/  UIADD3 UR6, UPT, UPT, UR9, UR6, URZ ;  /* 0x0000000609067290 */ /* 0x000fe2000fffe0ff */
[----:B------:R-:W-:Y:S01]  /*0270*/  SEL R5, RZ, 0x1, P1 ;  /* 0x00000001ff057807 */ /* 0x000fe20000800000 */
[----:B------:R-:W-:Y:S01]  /*0280*/  UMOV UR4, URZ ;  /* 0x000000ff00047c82 */ /* 0x000fe20008000000 */
[----:B-----5:R-:W-:Y:S01]  /*0290*/  @P2 R2UR UR4, R7 ;  /* 0x00000000070422ca */ /* 0x020fe200000e0000 */
[----:B------:R-:W-:Y:S01]  /*02a0*/  UIMAD UR9, UR6, UR11, URZ ;  /* 0x0000000b060972a4 */ /* 0x000fe2000f8e02ff */
[----:B------:R-:W-:Y:S01]  /*02b0*/  IADD3 R3, P1, P3, R2, -R3, -R5 ;  /* 0x8000000302037210 */ /* 0x000fe20007b3e805 */
[----:B------:R-:W-:Y:S01]  /*02c0*/  UIMAD.WIDE.U32 UR6, UR8, UR11, URZ ;  /* 0x0000000b080672a5 */ /* 0x000fe2000f8e00ff */
[----:B------:R-:W-:Y:S01]  /*02d0*/  SEL R2, R9, R0, P0 ;  /* 0x0000000009027207 */ /* 0x000fe20000000000 */
[----:B------:R-:W-:-:S03]  /*02e0*/  UIMAD UR9, UR5, UR8, UR9 ;  /* 0x00000008050972a4 */ /* 0x000fc6000f8e0209 */
[----:B------:R-:W-:Y:S01]  /*02f0*/  IADD3.X R2, PT, PT, R2, -0x1, ~R9, P1, P3 ;  /* 0xffffffff02027810 */ /* 0x000fe20000fe6c09 */
[----:B------:R-:W-:-:S03]  /*0300*/  UIADD3 UR13, UPT, UPT, UR7, UR9, URZ ;  /* 0x00000009070d7290 */ /* 0x000fc6000fffe0ff */
[----:B------:R-:W-:-:S13]  /*0310*/  ISETP.NE.U32.AND P0, PT, R2, RZ, PT ;  /* 0x000000ff0200720c */ /* 0x000fda0003f05070 */
[----:B------:R-:W-:Y:S05]  /*0320*/  @P0 BRA `(.L_x_450) ;  /* 0x0000000000500947 */ /* 0x000fea0003800000 */
[----:B------:R-:W0:Y:S01]  /*0330*/  I2F.U32.RP R2, R6 ;  /* 0x0000000600027306 */ /* 0x000e220000209000 */
[----:B------:R-:W-:-:S07]  /*0340*/  ISETP.NE.U32.AND P2, PT, R6, RZ, PT ;  /* 0x000000ff0600720c */ /* 0x000fce0003f45070 */
[----:B0-----:R-:W0:Y:S02]  /*0350*/  MUFU.RCP R2, R2 ;  /* 0x0000000200027308 */ /* 0x001e240000001000 */
[----:B0-----:R-:W-:-:S06]  /*0360*/  VIADD R8, R2, 0xffffffe ;  /* 0x0ffffffe02087836 */ /* 0x001fcc0000000000 */
[----:B------:R0:W1:Y:S02]  /*0370*/  F2I.FTZ.U32.TRUNC.NTZ R9, R8 ;  /* 0x0000000800097305 */ /* 0x000064000021f000 */
[----:B0-----:R-:W-:Y:S02]  /*0380*/  IMAD.MOV.U32 R8, RZ, RZ, RZ ;  /* 0x000000ffff087224 */ /* 0x001fe400078e00ff */
[----:B-1----:R-:W-:-:S04]  /*0390*/  IMAD.MOV R7, RZ, RZ, -R9 ;  /* 0x000000ffff077224 */ /* 0x002fc800078e0a09 */
[----:B------:R-:W-:-:S04]  /*03a0*/  IMAD R7, R7, R6, RZ ;  /* 0x0000000607077224 */ /* 0x000fc800078e02ff */
[----:B------:R-:W-:-:S04]  /*03b0*/  IMAD.HI.U32 R10, R9, R7, R8 ;  /* 0x00000007090a7227 */ /* 0x000fc800078e0008 */
[----:B------:R-:W-:Y:S02]  /*03c0*/  IMAD.MOV.U32 R9, RZ, RZ, RZ ;  /* 0x000000ffff097224 */ /* 0x000fe400078e00ff */
[----:B------:R-:W-:-:S04]  /*03d0*/  IMAD.HI.U32 R8, R10, R3, RZ ;  /* 0x000000030a087227 */ /* 0x000fc800078e00ff */
[----:B------:R-:W-:-:S04]  /*03e0*/  IMAD.MOV R7, RZ, RZ, -R8 ;  /* 0x000000ffff077224 */ /* 0x000fc800078e0a08 */
[----:B------:R-:W-:-:S05]  /*03f0*/  IMAD R3, R6, R7, R3 ;  /* 0x0000000706037224 */ /* 0x000fca00078e0203 */
[----:B------:R-:W-:-:S13]  /*0400*/  ISETP.GE.U32.AND P0, PT, R3, R6, PT ;  /* 0x000000060300720c */ /* 0x000fda0003f06070 */
[----:B------:R-:W-:Y:S02]  /*0410*/  @P0 IMAD.IADD R3, R3, 0x1, -R6 ;  /* 0x0000000103030824 */ /* 0x000fe400078e0a06 */
[----:B------:R-:W-:-:S03]  /*0420*/  @P0 VIADD R8, R8, 0x1 ;  /* 0x0000000108080836 */ /* 0x000fc60000000000 */
[----:B------:R-:W-:-:S13]  /*0430*/  ISETP.GE.U32.AND P1, PT, R3, R6, PT ;  /* 0x000000060300720c */ /* 0x000fda0003f26070 */
[----:B------:R-:W-:Y:S01]  /*0440*/  @P1 VIADD R8, R8, 0x1 ;  /* 0x0000000108081836 */ /* 0x000fe20000000000 */
[----:B------:R-:W-:Y:S01]  /*0450*/  @!P2 LOP3.LUT R8, RZ, R6, RZ, 0x33, !PT ;  /* 0x00000006ff08a212 */ /* 0x000fe200078e33ff */
[----:B------:R-:W-:Y:S06]  /*0460*/  BRA `(.L_x_451) ;  /* 0x0000000000107947 */ /* 0x000fec0003800000 */
.L_x_450:
[----:B------:R-:W-:-:S07]  /*0470*/  MOV R8, 0x490 ;  /* 0x0000049000087802 */ /* 0x000fce0000000f00 */
[----:B------:R-:W-:Y:S05]  /*0480*/  CALL.REL.NOINC `($__internal_7_$__cuda_sm20_div_u64) ;  /* 0x0000002c00ec7944 */ /* 0x000fea0003c00000 */
[----:B------:R-:W-:Y:S01]  /*0490*/  IMAD.MOV.U32 R8, RZ, RZ, R2 ;  /* 0x000000ffff087224 */ /* 0x000fe200078e0002 */
[----:B------:R-:W-:-:S07]  /*04a0*/  MOV R9, R3 ;  /* 0x0000000300097202 */ /* 0x000fce0000000f00 */
.L_x_451:
[----:B------:R-:W-:Y:S05]  /*04b0*/  BSYNC.RECONVERGENT B0 ;  /* 0x0000000000007941 */ /* 0x000fea0003800200 */
.L_x_449:
[----:B------:R-:W0:Y:S01]  /*04c0*/  I2F.U32.RP R10, R6 ;  /* 0x00000006000a7306 */ /* 0x000e220000209000 */
[----:B------:R-:W1:Y:S01]  /*04d0*/  LDCU.64 UR8, c[0x0][0x3a8] ;  /* 0x00007500ff0877ac */ /* 0x000e620008000a00 */
[----:B------:R-:W-:Y:S01]  /*04e0*/  ISETP.NE.U32.AND P2, PT, R6, RZ, PT ;  /* 0x000000ff0600720c */ /* 0x000fe20003f45070 */
[----:B------:R-:W-:Y:S01]  /*04f0*/  UIMAD UR12, UR5, UR17, URZ ;  /* 0x00000011050c72a4 */ /* 0x000fe2000f8e02ff */
[----:B------:R-:W2:Y:S01]  /*0500*/  LDCU UR18, c[0x0][0x370] ;  /* 0x00006e00ff1277ac */ /* 0x000ea20008000800 */
[----:B------:R-:W-:Y:S01]  /*0510*/  UMOV UR11, UR10 ;  /* 0x0000000a000b7c82 */ /* 0x000fe20008000000 */
[----:B------:R-:W-:Y:S02]  /*0520*/  UMOV UR5, URZ ;  /* 0x000000ff00057c82 */ /* 0x000fe40008000000 */
[----:B0-----:R-:W0:Y:S01]  /*0530*/  MUFU.RCP R10, R10 ;  /* 0x0000000a000a7308 */ /* 0x001e220000001000 */
[----:B-1----:R-:W-:Y:S01]  /*0540*/  IADD3 R7, P0, PT, -R4, UR9, RZ ;  /* 0x0000000904077c10 */ /* 0x002fe2000ff1e1ff */
[----:B------:R-:W-:-:S03]  /*0550*/  UIMAD.WIDE.U32 UR8, UR17, UR8, URZ ;  /* 0x00000008110872a5 */ /* 0x000fc6000f8e00ff */
[----:B------:R-:W-:Y:S01]  /*0560*/  IADD3.X R0, PT, PT, R0, -0x1, RZ, P0, !PT ;  /* 0xffffffff00007810 */ /* 0x000fe200007fe4ff */
[----:B------:R-:W-:Y:S01]  /*0570*/  UIADD3 UR12, UPT, UPT, UR9, UR12, URZ ;  /* 0x0000000c090c7290 */ /* 0x000fe2000fffe0ff */
[----:B------:R-:W-:-:S04]  /*0580*/  ISETP.GT.U32.AND P0, PT, R7, R6, PT ;  /* 0x000000060700720c */ /* 0x000fc80003f04070 */
[----:B------:R-:W-:Y:S01]  /*0590*/  ISETP.GT.AND.EX P0, PT, R0, RZ, PT, P0 ;  /* 0x000000ff0000720c */ /* 0x000fe20003f04300 */
[----:B0-----:R-:W-:-:S03]  /*05a0*/  VIADD R2, R10, 0xffffffe ;  /* 0x0ffffffe0a027836 */ /* 0x001fc60000000000 */
[----:B------:R-:W-:Y:S01]  /*05b0*/  SEL R7, R7, R6, P0 ;  /* 0x0000000607077207 */ /* 0x000fe20000000000 */
[----:B------:R0:W1:Y:S04]  /*05c0*/  F2I.FTZ.U32.TRUNC.NTZ R3, R2 ;  /* 0x0000000200037305 */ /* 0x000068000021f000 */
[----:B------:R-:W-:Y:S02]  /*05d0*/  VIADD R7, R7, 0xffffffff ;  /* 0xffffffff07077836 */ /* 0x000fe40000000000 */
[----:B0-----:R-:W-:Y:S02]  /*05e0*/  IMAD.MOV.U32 R2, RZ, RZ, RZ ;  /* 0x000000ffff027224 */ /* 0x001fe400078e00ff */
[----:B-1----:R-:W-:-:S04]  /*05f0*/  IMAD.MOV R11, RZ, RZ, -R3 ;  /* 0x000000ffff0b7224 */ /* 0x002fc800078e0a03 */
[----:B------:R-:W-:-:S04]  /*0600*/  IMAD R11, R11, R6, RZ ;  /* 0x000000060b0b7224 */ /* 0x000fc800078e02ff */
[----:B------:R-:W-:-:S06]  /*0610*/  IMAD.HI.U32 R0, R3, R11, R2 ;  /* 0x0000000b03007227 */ /* 0x000fcc00078e0002 */
[----:B------:R-:W-:-:S04]  /*0620*/  IMAD.HI.U32 R3, R0, R7, RZ ;  /* 0x0000000700037227 */ /* 0x000fc800078e00ff */
[----:B------:R-:W-:-:S04]  /*0630*/  IMAD.MOV R0, RZ, RZ, -R3 ;  /* 0x000000ffff007224 */ /* 0x000fc800078e0a03 */
[----:B------:R-:W-:-:S05]  /*0640*/  IMAD R7, R6, R0, R7 ;  /* 0x0000000006077224 */ /* 0x000fca00078e0207 */
[----:B------:R-:W-:-:S13]  /*0650*/  ISETP.GE.U32.AND P0, PT, R7, R6, PT ;  /* 0x000000060700720c */ /* 0x000fda0003f06070 */
[----:B------:R-:W-:Y:S02]  /*0660*/  @P0 IMAD.IADD R7, R7, 0x1, -R6 ;  /* 0x0000000107070824 */ /* 0x000fe400078e0a06 */
[----:B------:R-:W-:Y:S01]  /*0670*/  @P0 VIADD R3, R3, 0x1 ;  /* 0x0000000103030836 */ /* 0x000fe20000000000 */
[----:B------:R-:W-:Y:S02]  /*0680*/  IADD3 R5, P0, PT, R8, R5, RZ ;  /* 0x0000000508057210 */ /* 0x000fe40007f1e0ff */
[----:B------:R-:W-:-:S03]  /*0690*/  ISETP.GE.U32.AND P1, PT, R7, R6, PT ;  /* 0x000000060700720c */ /* 0x000fc60003f26070 */
[----:B------:R-:W-:Y:S02]  /*06a0*/  VIADD R8, R5, 0x1 ;  /* 0x0000000105087836 */ /* 0x000fe40000000000 */
[----:B------:R-:W-:-:S03]  /*06b0*/  IMAD.X R7, RZ, RZ, R9, P0 ;  /* 0x000000ffff077224 */ /* 0x000fc600000e0609 */
[----:B------:R-:W-:-:S05]  /*06c0*/  LOP3.LUT R8, R8, 0x3, RZ, 0xc0, !PT ;  /* 0x0000000308087812 */ /* 0x000fca00078ec0ff */
[----:B------:R-:W-:Y:S01]  /*06d0*/  @P1 VIADD R3, R3, 0x1 ;  /* 0x0000000103031836 */ /* 0x000fe20000000000 */
[----:B------:R-:W-:-:S04]  /*06e0*/  @!P2 LOP3.LUT R3, RZ, R6, RZ, 0x33, !PT ;  /* 0x00000006ff03a212 */ /* 0x000fc800078e33ff */
[----:B------:R-:W-:-:S04]  /*06f0*/  IADD3 R10, P1, PT, R3, 0x1, RZ ;  /* 0x00000001030a7810 */ /* 0x000fc80007f3e0ff */
[C---:B------:R-:W-:Y:S01]  /*0700*/  LOP3.LUT R9, R10.reuse, 0x3, RZ, 0xc0, !PT ;  /* 0x000000030a097812 */ /* 0x040fe200078ec0ff */
[----:B------:R-:W-:Y:S01]  /*0710*/  IMAD.X R11, RZ, RZ, RZ, P1 ;  /* 0x000000ffff0b7224 */ /* 0x000fe200008e06ff */
[----:B------:R-:W-:-:S04]  /*0720*/  LOP3.LUT R10, R10, 0xfffffffc, RZ, 0xc0, !PT ;  /* 0xfffffffc0a0a7812 */ /* 0x000fc800078ec0ff */
[----:B--2---:R-:W-:-:S07]  /*0730*/  LOP3.LUT R11, R11, 0x1, RZ, 0xc0, !PT ;  /* 0x000000010b0b7812 */ /* 0x004fce00078ec0ff */
.L_x_482:
        /* <DEDUP_REMOVED lines=10> */
[----:B------:R-:W-:Y:S01]  /*07e0*/  BSSY.RECONVERGENT B1, `(.L_x_454) ;  /* 0x000007a000017945 */ /* 0x000fe20003800200 */
[----:B------:R-:W-:Y:S01]  /*07f0*/  MOV R18, UR25 ;  /* 0x0000001900127c02 */ /* 0x000fe20008000f00 */
        /* <DEDUP_REMOVED lines=23> */
[----:B------:R-:W-:Y:S01]  /*0970*/  IADD3 R31, P1, PT, R5, 0x1, RZ ;  /* 0x00000001051f7810 */ /* 0x000fe20007f3e0ff */
[----:B------:R-:W-:Y:S01]  /*0980*/  BSSY.RECONVERGENT B2, `(.L_x_456) ;  /* 0x000005e000027945 */ /* 0x000fe20003800200 */
[----:B------:R-:W-:Y:S01]  /*0990*/  IMAD.MOV.U32 R28, RZ, RZ, -0x1f528714 ;  /* 0xe0ad78ecff1c7424 */ /* 0x000fe200078e00ff */
[----:B------:R-:W-:Y:S01]  /*09a0*/  SHF.L.U32 R15, R6, 0x2, RZ ;  /* 0x00000002060f7819 */ /* 0x000fe200000006ff */
[----:B------:R-:W-:Y:S01]  /*09b0*/  IMAD.MOV.U32 R0, RZ, RZ, RZ ;  /* 0x000000ffff007224 */ /* 0x000fe200078e00ff */
[----:B------:R-:W-:Y:S01]  /*09c0*/  SHF.R.U32.HI R29, RZ, 0x1e, R6 ;  /* 0x0000001eff1d7819 */ /* 0x000fe20000011606 */
[----:B------:R-:W-:Y:S01]  /*09d0*/  IMAD.MOV.U32 R2, RZ, RZ, RZ ;  /* 0x000000ffff027224 */ /* 0x000fe200078e00ff */
[----:B------:R-:W-:Y:S01]  /*09e0*/  LOP3.LUT R31, R31, 0xfffffffc, RZ, 0xc0, !PT ;  /* 0xfffffffc1f1f7812 */ /* 0x000fe200078ec0ff */
[----:B------:R-:W-:Y:S02]  /*09f0*/  IMAD.MOV.U32 R27, RZ, RZ, R4 ;  /* 0x000000ffff1b7224 */ /* 0x000fe400078e0004 */
[----:B------:R-:W-:-:S02]  /*0a00*/  IMAD.MOV.U32 R37, RZ, RZ, RZ ;  /* 0x000000ffff257224 */ /* 0x000fc400078e00ff */
[----:B------:R-:W-:Y:S01]  /*0a10*/  IMAD.X R13, RZ, RZ, R7, P1 ;  /* 0x000000ffff0d7224 */ /* 0x000fe200008e0607 */
[----:B0-----:R-:W-:-:S04]  /*0a20*/  ISETP.NE.U32.AND P0, PT, RZ, UR8, PT ;  /* 0x00000008ff007c0c */ /* 0x001fc8000bf05070 */
[----:B------:R-:W-:-:S13]  /*0a30*/  ISETP.NE.AND.EX P0, PT, RZ, UR9, PT, P0 ;  /* 0x00000009ff007c0c */ /* 0x000fda000bf05300 */
.L_x_457:
[----:B0-----:R-:W-:-:S05]  /*0a40*/  IADD3 R20, P1, PT, R27, R18, RZ ;  /* 0x000000121b147210 */ /* 0x001fca0007f3e0ff */
[----:B------:R-:W-:Y:S01]  /*0a50*/  IMAD.X R21, R37, 0x1, R14, P1 ;  /* 0x0000000125157824 */ /* 0x000fe200008e060e */
[----:B------:R-:W-:-:S04]  /*0a60*/  LEA R34, P1, R20, UR22, 0x2 ;  /* 0x0000001614227c11 */ /* 0x000fc8000f8210ff */
[----:B------:R-:W-:Y:S02]  /*0a70*/  LEA.HI.X R35, R20, UR23, R21, 0x2, P1 ;  /* 0x0000001714237c11 */ /* 0x000fe400088f1415 */
[----:B------:R-:W-:-:S03]  /*0a80*/  IADD3 R22, P1, PT, R15, R34, RZ ;  /* 0x000000220f167210 */ /* 0x000fc60007f3e0ff */
[----:B------:R0:W2:Y:S02]  /*0a90*/  LDG.E.CONSTANT R24, desc[UR14][R34.64] ;  /* 0x0000000e22187981 */ /* 0x0000a4000c1e9900 */
[----:B------:R-:W-:-:S05]  /*0aa0*/  IMAD.X R23, R29, 0x1, R35, P1 ;  /* 0x000000011d177824 */ /* 0x000fca00008e0623 */
[----:B------:R-:W3:Y:S01]  /*0ab0*/  LDG.E.CONSTANT R25, desc[UR14][R22.64] ;  /* 0x0000000e16197981 */ /* 0x000ee2000c1e9900 */
[----:B------:R-:W-:Y:S01]  /*0ac0*/  IMAD.MOV.U32 R32, RZ, RZ, R6 ;  /* 0x000000ffff207224 */ /* 0x000fe200078e0006 */
[----:B------:R-:W-:Y:S01]  /*0ad0*/  IADD3 R20, P1, PT, R27, -UR11, RZ ;  /* 0x8000000b1b147c10 */ /* 0x000fe2000ff3e0ff */
[----:B------:R-:W-:-:S03]  /*0ae0*/  IMAD.MOV.U32 R33, RZ, RZ, RZ ;  /* 0x000000ffff217224 */ /* 0x000fc600078e00ff */
[----:B------:R-:W-:Y:S01]  /*0af0*/  IADD3.X R21, PT, PT, R37, ~UR5, RZ, P1, !PT ;  /* 0x8000000525157c10 */ /* 0x000fe20008ffe4ff */
[----:B------:R-:W-:-:S03]  /*0b00*/  IMAD.WIDE.U32 R32, R6, R0, R32 ;  /* 0x0000000006207225 */ /* 0x000fc600078e0020 */
[----:B------:R-:W1:Y:S01]  /*0b10*/  I2F.S64 R20, R20 ;  /* 0x0000001400147312 */ /* 0x000e620000301400 */
[----:B------:R-:W-:Y:S01]  /*0b20*/  IMAD R26, R6, R2, R33 ;  /* 0x00000002061a7224 */ /* 0x000fe200078e0221 */
[----:B------:R-:W-:-:S05]  /*0b30*/  IADD3 R33, P1, PT, R4, R32, RZ ;  /* 0x0000002004217210 */ /* 0x000fca0007f3e0ff */
[----:B------:R-:W-:Y:S01]  /*0b40*/  IMAD.X R26, RZ, RZ, R26, P1 ;  /* 0x000000ffff1a7224 */ /* 0x000fe200008e061a */
[----:B0-----:R-:W-:-:S04]  /*0b50*/  IADD3 R34, P1, PT, R33, -UR11, RZ ;  /* 0x8000000b21227c10 */ /* 0x001fc8000ff3e0ff */
[----:B------:R-:W-:Y:S02]  /*0b60*/  IADD3.X R35, PT, PT, R26, ~UR5, RZ, P1, !PT ;  /* 0x800000051a237c10 */ /* 0x000fe40008ffe4ff */
[----:B------:R-:W-:Y:S01]  /*0b70*/  IADD3 R27, P1, PT, R27, R16, RZ ;  /* 0x000000101b1b7210 */ /* 0x000fe20007f3e0ff */
[----:B-1----:R-:W-:Y:S01]  /*0b80*/  FFMA.FTZ R30, R20, UR4, RZ ;  /* 0x00000004141e7c23 */ /* 0x002fe200080100ff */
[----:B------:R-:W0:Y:S03]  /*0b90*/  I2F.S64 R34, R34 ;  /* 0x0000002200227312 */ /* 0x000e260000301400 */
[----:B------:R-:W-:Y:S01]  /*0ba0*/  IMAD.X R32, R37, 0x1, R12, P1 ;  /* 0x0000000125207824 */ /* 0x000fe200008e060c */
[----:B------:R-:W-:Y:S02]  /*0bb0*/  LEA R36, P1, R27, UR20, 0x2 ;  /* 0x000000141b247c11 */ /* 0x000fe4000f8210ff */
[----:B------:R-:W-:-:S02]  /*0bc0*/  FSEL R30, R30, RZ, P0 ;  /* 0x000000ff1e1e7208 */ /* 0x000fc40000000000 */
[----:B------:R-:W-:Y:S02]  /*0bd0*/  LEA.HI.X R37, R27, UR21, R32, 0x2, P1 ;  /* 0x000000151b257c11 */ /* 0x000fe400088f1420 */
[----:B------:R-:W-:-:S03]  /*0be0*/  IADD3 R20, P1, PT, R15, R36, RZ ;  /* 0x000000240f147210 */ /* 0x000fc60007f3e0ff */
[----:B------:R-:W4:Y:S02]  /*0bf0*/  LDG.E R27, desc[UR14][R36.64] ;  /* 0x0000000e241b7981 */ /* 0x000f24000c1e1900 */
[----:B------:R-:W-:-:S05]  /*0c00*/  IMAD.X R21, R29, 0x1, R37, P1 ;  /* 0x000000011d157824 */ /* 0x000fca00008e0625 */
[----:B------:R-:W5:Y:S01]  /*0c10*/  LDG.E R32, desc[UR14][R20.64] ;  /* 0x0000000e14207981 */ /* 0x000f62000c1e1900 */
[----:B--2---:R-:W-:-:S04]  /*0c20*/  FADD.FTZ R24, -R24, 1 ;  /* 0x3f80000018187421 */ /* 0x004fc80000010100 */
[----:B------:R-:W-:Y:S01]  /*0c30*/  FFMA.FTZ R24, R24, -10000, R30 ;  /* 0xc61c400018187823 */ /* 0x000fe2000001001e */
[----:B0-----:R-:W-:Y:S01]  /*0c40*/  FFMA.FTZ R30, R34, UR4, RZ ;  /* 0x00000004221e7c23 */ /* 0x001fe200080100ff */
[----:B------:R-:W-:Y:S01]  /*0c50*/  IADD3 R34, P1, PT, R15, R22, RZ ;  /* 0x000000160f227210 */ /* 0x000fe20007f3e0ff */
[----:B---3--:R-:W-:-:S03]  /*0c60*/  FADD.FTZ R25, -R25, 1 ;  /* 0x3f80000019197421 */ /* 0x008fc60000010100 */
[----:B------:R-:W-:Y:S01]  /*0c70*/  FSEL R30, R30, RZ, P0 ;  /* 0x000000ff1e1e7208 */ /* 0x000fe20000000000 */
[----:B------:R-:W-:Y:S01]  /*0c80*/  IMAD.X R35, R29, 0x1, R23, P1 ;  /* 0x000000011d237824 */ /* 0x000fe200008e0617 */
[----:B------:R-:W-:-:S03]  /*0c90*/  IADD3 R22, P1, PT, R15, R34, RZ ;  /* 0x000000220f167210 */ /* 0x000fc60007f3e0ff */
[----:B------:R-:W-:Y:S02]  /*0ca0*/  FFMA.FTZ R25, R25, -10000, R30 ;  /* 0xc61c400019197823 */ /* 0x000fe4000001001e */
[----:B------:R0:W2:Y:S01]  /*0cb0*/  LDG.E.CONSTANT R30, desc[UR14][R34.64] ;  /* 0x0000000e221e7981 */ /* 0x0000a2000c1e9900 */
[----:B------:R-:W-:Y:S01]  /*0cc0*/  IMAD.X R23, R29, 0x1, R35, P1 ;  /* 0x000000011d177824 */ /* 0x000fe200008e0623 */
[----:B0-----:R-:W-:-:S04]  /*0cd0*/  IADD3 R35, P1, PT, R6, R33, RZ ;  /* 0x0000002106237210 */ /* 0x001fc80007f3e0ff */
[----:B------:R0:W3:Y:S01]  /*0ce0*/  LDG.E.CONSTANT R33, desc[UR14][R22.64] ;  /* 0x0000000e16217981 */ /* 0x0000e2000c1e9900 */
[----:B------:R-:W-:Y:S01]  /*0cf0*/  IMAD.X R26, RZ, RZ, R26, P1 ;  /* 0x000000ffff1a7224 */ /* 0x000fe200008e061a */
[----:B------:R-:W-:-:S04]  /*0d00*/  IADD3 R36, P1, PT, R35, -UR11, RZ ;  /* 0x8000000b23247c10 */ /* 0x000fc8000ff3e0ff */
[----:B------:R-:W-:Y:S02]  /*0d10*/  IADD3.X R37, PT, PT, R26, ~UR5, RZ, P1, !PT ;  /* 0x800000051a257c10 */ /* 0x000fe40008ffe4ff */
[----:B------:R-:W-:-:S05]  /*0d20*/  IADD3 R20, P1, PT, R15, R20, RZ ;  /* 0x000000140f147210 */ /* 0x000fca0007f3e0ff */
[----:B------:R-:W-:Y:S01]  /*0d30*/  IMAD.X R21, R29, 0x1, R21, P1 ;  /* 0x000000011d157824 */ /* 0x000fe200008e0615 */
[----:B0-----:R-:W-:-:S04]  /*0d40*/  IADD3 R22, P1, PT, R15, R20, RZ ;  /* 0x000000140f167210 */ /* 0x001fc80007f3e0ff */
[----:B------:R-:W-:Y:S02]  /*0d50*/  IADD3.X R23, PT, PT, R29, R21, RZ, P1, !PT ;  /* 0x000000151d177210 */ /* 0x000fe40000ffe4ff */
[----:B------:R-:W3:Y:S04]  /*0d60*/  LDG.E R21, desc[UR14][R20.64] ;  /* 0x0000000e14157981 */ /* 0x000ee8000c1e1900 */
[----:B------:R0:W3:Y:S01]  /*0d70*/  LDG.E R22, desc[UR14][R22.64] ;  /* 0x0000000e16167981 */ /* 0x0000e2000c1e1900 */
[----:B------:R-:W-:Y:S01]  /*0d80*/  IADD3 R35, P1, PT, R6, R35, RZ ;  /* 0x0000002306237210 */ /* 0x000fe20007f3e0ff */
[----:B------:R1:W5:Y:S01]  /*0d90*/  I2F.S64 R36, R36 ;  /* 0x0000002400247312 */ /* 0x0003620000301400 */
[----:B----4-:R-:W-:-:S03]  /*0da0*/  FFMA.FTZ R24, R27, UR24, R24 ;  /* 0x000000181b187c23 */ /* 0x010fc60008010018 */
[----:B-1----:R-:W-:Y:S01]  /*0db0*/  IMAD.X R37, RZ, RZ, R26, P1 ;  /* 0x000000ffff257224 */ /* 0x002fe200008e061a */
[----:B------:R-:W-:-:S04]  /*0dc0*/  IADD3 R26, P1, PT, R35, -UR11, RZ ;  /* 0x8000000b231a7c10 */ /* 0x000fc8000ff3e0ff */
[----:B------:R-:W-:-:S04]  /*0dd0*/  IADD3.X R27, PT, PT, R37, ~UR5, RZ, P1, !PT ;  /* 0x80000005251b7c10 */ /* 0x000fc80008ffe4ff */
[----:B------:R-:W1:Y:S01]  /*0de0*/  I2F.S64 R26, R26 ;  /* 0x0000001a001a7312 */ /* 0x000e620000301400 */
[----:B-----5:R-:W-:-:S05]  /*0df0*/  FFMA.FTZ R36, R36, UR4, RZ ;  /* 0x0000000424247c23 */ /* 0x020fca00080100ff */
[----:B------:R-:W-:Y:S01]  /*0e00*/  FSEL R36, R36, RZ, P0 ;  /* 0x000000ff24247208 */ /* 0x000fe20000000000 */
[----:B-1----:R-:W-:-:S05]  /*0e10*/  FFMA.FTZ R34, R26, UR4, RZ ;  /* 0x000000041a227c23 */ /* 0x002fca00080100ff */
[----:B------:R-:W-:Y:S01]  /*0e20*/  FSEL R34, R34, RZ, P0 ;  /* 0x000000ff22227208 */ /* 0x000fe20000000000 */
[----:B0-----:R-:W-:Y:S02]  /*0e30*/  IMAD.U32 R23, R0, 0x4, R1 ;  /* 0x0000000400177824 */ /* 0x001fe400078e0001 */
[----:B------:R-:W-:Y:S01]  /*0e40*/  FFMA.FTZ R25, R32, UR24, R25 ;  /* 0x0000001820197c23 */ /* 0x000fe20008010019 */
[----:B------:R-:W-:-:S04]  /*0e50*/  IADD3 R0, P1, PT, R0, 0x4, RZ ;  /* 0x0000000400007810 */ /* 0x000fc80007f3e0ff */
[----:B------:R0:W-:Y:S01]  /*0e60*/  STL.64 [R23], R24 ;  /* 0x0000001817007387 */ /* 0x0001e20000100a00 */
[----:B------:R-:W-:Y:S01]  /*0e70*/  IMAD.X R2, RZ, RZ, R2, P1 ;  /* 0x000000ffff027224 */ /* 0x000fe200008e0602 */
[----:B------:R-:W-:-:S04]  /*0e80*/  ISETP.NE.U32.AND P1, PT, R0, R31, PT ;  /* 0x0000001f0000720c */ /* 0x000fc80003f25070 */
[----:B------:R-:W-:Y:S02]  /*0e90*/  ISETP.NE.AND.EX P1, PT, R2, R13, PT, P1 ;  /* 0x0000000d0200720c */ /* 0x000fe40003f25310 */
[----:B------:R-:W-:Y:S02]  /*0ea0*/  IADD3 R27, P3, PT, R6, R35, RZ ;  /* 0x00000023061b7210 */ /* 0x000fe40007f7e0ff */
[----:B------:R-:W-:-:S03]  /*0eb0*/  FMNMX3.FTZ R28, R28, R24, R25, !PT ;  /* 0x000000181c1c7276 */ /* 0x000fc60007810019 */
[----:B------:R-:W-:Y:S02]  /*0ec0*/  IMAD.X R37, RZ, RZ, R37, P3 ;  /* 0x000000ffff257224 */ /* 0x000fe400018e0625 */
[----:B--2---:R-:W-:-:S04]  /*0ed0*/  FADD.FTZ R30, -R30, 1 ;  /* 0x3f8000001e1e7421 */ /* 0x004fc80000010100 */
[----:B------:R-:W-:Y:S01]  /*0ee0*/  FFMA.FTZ R30, R30, -10000, R36 ;  /* 0xc61c40001e1e7823 */ /* 0x000fe20000010024 */
[----:B---3--:R-:W-:-:S04]  /*0ef0*/  FADD.FTZ R33, -R33, 1 ;  /* 0x3f80000021217421 */ /* 0x008fc80000010100 */
[----:B------:R-:W-:Y:S01]  /*0f00*/  FFMA.FTZ R33, R33, -10000, R34 ;  /* 0xc61c400021217823 */ /* 0x000fe20000010022 */
[----:B------:R-:W-:-:S03]  /*0f10*/  FFMA.FTZ R20, R21, UR24, R30 ;  /* 0x0000001815147c23 */ /* 0x000fc6000801001e */
[----:B------:R-:W-:-:S05]  /*0f20*/  FFMA.FTZ R21, R22, UR24, R33 ;  /* 0x0000001816157c23 */ /* 0x000fca0008010021 */
[----:B------:R0:W-:Y:S01]  /*0f30*/  STL.64 [R23+0x8], R20 ;  /* 0x0000081417007387 */ /* 0x0001e20000100a00 */
[----:B------:R-:W-:Y:S01]  /*0f40*/  FMNMX3.FTZ R28, R28, R20, R21, !PT ;  /* 0x000000141c1c7276 */ /* 0x000fe20007810015 */
[----:B------:R-:W-:Y:S06]  /*0f50*/  @P1 BRA `(.L_x_457) ;  /* 0xfffffff800b81947 */ /* 0x000fec000383ffff */
[----:B------:R-:W-:Y:S05]  /*0f60*/  BSYNC.RECONVERGENT B2 ;  /* 0x0000000000027941 */ /* 0x000fea0003800200 */
.L_x_456:
[----:B------:R-:W-:-:S07]  /*0f70*/  IMAD.MOV.U32 R0, RZ, RZ, R31 ;  /* 0x000000ffff007224 */ /* 0x000fce00078e001f */
.L_x_455:
[----:B------:R-:W-:Y:S05]  /*0f80*/  BSYNC.RECONVERGENT B1 ;  /* 0x0000000000017941 */ /* 0x000fea0003800200 */
.L_x_454:
[----:B------:R-:W-:-:S04]  /*0f90*/  ISETP.NE.U32.AND P0, PT, R8, RZ, PT ;  /* 0x000000ff0800720c */ /* 0x000fc80003f05070 */
[----:B------:R-:W-:-:S13]  /*0fa0*/  ISETP.NE.AND.EX P0, PT, RZ, RZ, PT, P0 ;  /* 0x000000ffff00720c */ /* 0x000fda0003f05300 */
[----:B------:R-:W-:Y:S05]  /*0fb0*/  @!P0 BRA `(.L_x_453) ;  /* 0x0000000400348947 */ /* 0x000fea0003800000 */
[----:B0-----:R-:W0:Y:S01]  /*0fc0*/  LDC.64 R20, c[0x0][0x390] ;  /* 0x0000e400ff147b82 */ /* 0x001e220000000a00 */
[----:B------:R-:W-:-:S05]  /*0fd0*/  IADD3 R2, P0, PT, R27, R18, RZ ;  /* 0x000000121b027210 */ /* 0x000fca0007f1e0ff */
[----:B------:R-:W-:Y:S01]  /*0fe0*/  IMAD.X R15, R37, 0x1, R14, P0 ;  /* 0x00000001250f7824 */ /* 0x000fe200000e060e */
[----:B------:R-:W-:Y:S01]  /*0ff0*/  IADD3 R24, P0, PT, R27, R16, RZ ;  /* 0x000000101b187210 */ /* 0x000fe20007f1e0ff */
[----:B------:R-:W1:Y:S01]  /*1000*/  LDC.64 R22, c[0x0][0x388] ;  /* 0x0000e200ff167b82 */ /* 0x000e620000000a00 */
[----:B0-----:R-:W-:-:S04]  /*1010*/  LEA R30, P1, R2, R20, 0x2 ;  /* 0x00000014021e7211 */ /* 0x001fc800078210ff */
[----:B------:R-:W-:Y:S01]  /*1020*/  LEA.HI.X R31, R2, R21, R15, 0x2, P1 ;  /* 0x00000015021f7211 */ /* 0x000fe200008f140f */
[----:B------:R-:W-:Y:S01]  /*1030*/  IMAD.X R2, R37, 0x1, R12, P0 ;  /* 0x0000000125027824 */ /* 0x000fe200000e060c */
[----:B-1----:R-:W-:-:S03]  /*1040*/  LEA R32, P0, R24, R22, 0x2 ;  /* 0x0000001618207211 */ /* 0x002fc600078010ff */
[----:B------:R-:W2:Y:S01]  /*1050*/  LDG.E.CONSTANT R30, desc[UR14][R30.64] ;  /* 0x0000000e1e1e7981 */ /* 0x000ea2000c1e9900 */
[----:B------:R-:W-:Y:S02]  /*1060*/  LEA.HI.X R33, R24, R23, R2, 0x2, P0 ;  /* 0x0000001718217211 */ /* 0x000fe400000f1402 */
[----:B------:R-:W0:Y:S04]  /*1070*/  LDC.64 R24, c[0x0][0x398] ;  /* 0x0000e600ff187b82 */ /* 0x000e280000000a00 */
[----:B------:R-:W3:Y:S01]  /*1080*/  LDG.E R33, desc[UR14][R32.64] ;  /* 0x0000000e20217981 */ /* 0x000ee2000c1e1900 */
[----:B------:R-:W-:Y:S02]  /*1090*/  IADD3 R26, P0, PT, R27, -UR11, RZ ;  /* 0x8000000b1b1a7c10 */ /* 0x000fe4000ff1e0ff */
[----:B------:R-:W-:Y:S01]  /*10a0*/  ISETP.NE.U32.AND P1, PT, R8, 0x1, PT ;  /* 0x000000010800780c */ /* 0x000fe20003f25070 */
[----:B------:R-:W3:Y:S01]  /*10b0*/  LDC R2, c[0x0][0x3b0] ;  /* 0x0000ec00ff027b82 */ /* 0x000ee20000000800 */
[----:B------:R-:W-:-:S02]  /*10c0*/  IADD3.X R27, PT, PT, R37, ~UR5, RZ, P0, !PT ;  /* 0x80000005251b7c10 */ /* 0x000fc400087fe4ff */
[----:B------:R-:W-:Y:S02]  /*10d0*/  ISETP.NE.AND.EX P1, PT, RZ, RZ, PT, P1 ;  /* 0x000000ffff00720c */ /* 0x000fe40003f25310 */
[----:B------:R-:W1:Y:S01]  /*10e0*/  I2F.S64 R26, R26 ;  /* 0x0000001a001a7312 */ /* 0x000e620000301400 */
[----:B0-----:R-:W-:Y:S01]  /*10f0*/  ISETP.NE.U32.AND P0, PT, R24, RZ, PT ;  /* 0x000000ff1800720c */ /* 0x001fe20003f05070 */
[----:B------:R-:W-:Y:S02]  /*1100*/  IMAD.MOV.U32 R24, RZ, RZ, R6 ;  /* 0x000000ffff187224 */ /* 0x000fe400078e0006 */
[----:B-1----:R-:W-:Y:S01]  /*1110*/  FFMA.FTZ R15, R26, UR4, RZ ;  /* 0x000000041a0f7c23 */ /* 0x002fe200080100ff */
[----:B------:R-:W-:Y:S01]  /*1120*/  ISETP.NE.AND.EX P0, PT, R25, RZ, PT, P0 ;  /* 0x000000ff1900720c */ /* 0x000fe20003f05300 */
[----:B------:R-:W-:-:S03]  /*1130*/  IMAD.MOV.U32 R25, RZ, RZ, RZ ;  /* 0x000000ffff197224 */ /* 0x000fc600078e00ff */
[----:B------:R-:W-:Y:S01]  /*1140*/  FSEL R15, R15, RZ, P0 ;  /* 0x000000ff0f0f7208 */ /* 0x000fe20000000000 */
[----:B------:R-:W-:-:S04]  /*1150*/  IMAD.WIDE.U32 R24, R6, R0, R24 ;  /* 0x0000000006187225 */ /* 0x000fc800078e0018 */
[----:B--2---:R-:W-:-:S04]  /*1160*/  FADD.FTZ R30, -R30, 1 ;  /* 0x3f8000001e1e7421 */ /* 0x004fc80000010100 */
[----:B------:R-:W-:Y:S01]  /*1170*/  FFMA.FTZ R30, R30, -10000, R15 ;  /* 0xc61c40001e1e7823 */ /* 0x000fe2000001000f */
[----:B------:R-:W-:-:S03]  /*1180*/  IMAD.U32 R15, R0, 0x4, R1 ;  /* 0x00000004000f7824 */ /* 0x000fc600078e0001 */
[----:B---3--:R-:W-:-:S05]  /*1190*/  FFMA.FTZ R30, R33, R2, R30 ;  /* 0x00000002211e7223 */ /* 0x008fca000001001e */
[----:B------:R1:W-:Y:S01]  /*11a0*/  STL [R15], R30 ;  /* 0x0000001e0f007387 */ /* 0x0003e20000100800 */
[----:B------:R-:W-:Y:S01]  /*11b0*/  FMNMX.FTZ R28, R28, R30, !PT ;  /* 0x0000001e1c1c7209 */ /* 0x000fe20007810000 */
[----:B------:R-:W-:Y:S06]  /*11c0*/  @!P1 BRA `(.L_x_453) ;  /* 0x0000000000b09947 */ /* 0x000fec0003800000 */
[----:B------:R-:W-:Y:S01]  /*11d0*/  IMAD R13, R6, R13, R25 ;  /* 0x0000000d060d7224 */ /* 0x000fe200078e0219 */
[----:B------:R-:W-:-:S04]  /*11e0*/  IADD3 R25, P1, PT, R4, R24, RZ ;  /* 0x0000001804197210 */ /* 0x000fc80007f3e0ff */
[C---:B------:R-:W-:Y:S01]  /*11f0*/  IADD3 R18, P3, PT, R25.reuse, R18, RZ ;  /* 0x0000001219127210 */ /* 0x040fe20007f7e0ff */
[----:B------:R-:W-:Y:S01]  /*1200*/  IMAD.X R13, RZ, RZ, R13, P1 ;  /* 0x000000ffff0d7224 */ /* 0x000fe200008e060d */
[----:B------:R-:W-:-:S03]  /*1210*/  IADD3 R16, P1, PT, R25, R16, RZ ;  /* 0x0000001019107210 */ /* 0x000fc60007f3e0ff */
[C---:B------:R-:W-:Y:S01]  /*1220*/  IMAD.X R14, R13.reuse, 0x1, R14, P3 ;  /* 0x000000010d0e7824 */ /* 0x040fe200018e060e */
[C---:B------:R-:W-:Y:S02]  /*1230*/  LEA R20, P3, R18.reuse, R20, 0x2 ;  /* 0x0000001412147211 */ /* 0x040fe400078610ff */
[----:B------:R-:W-:Y:S02]  /*1240*/  IADD3.X R0, PT, PT, R13, R12, RZ, P1, !PT ;  /* 0x0000000c0d007210 */ /* 0x000fe40000ffe4ff */
[----:B------:R-:W-:Y:S02]  /*1250*/  LEA.HI.X R21, R18, R21, R14, 0x2, P3 ;  /* 0x0000001512157211 */ /* 0x000fe400018f140e */
[----:B------:R-:W-:-:S03]  /*1260*/  LEA R22, P1, R16, R22, 0x2 ;  /* 0x0000001610167211 */ /* 0x000fc600078210ff */
[----:B------:R-:W2:Y:S01]  /*1270*/  LDG.E.CONSTANT R12, desc[UR14][R20.64] ;  /* 0x0000000e140c7981 */ /* 0x000ea2000c1e9900 */
[----:B------:R-:W-:-:S05]  /*1280*/  LEA.HI.X R23, R16, R23, R0, 0x2, P1 ;  /* 0x0000001710177211 */ /* 0x000fca00008f1400 */
[----:B------:R-:W3:Y:S01]  /*1290*/  LDG.E R19, desc[UR14][R22.64] ;  /* 0x0000000e16137981 */ /* 0x000ee2000c1e1900 */
[----:B------:R-:W-:-:S04]  /*12a0*/  IADD3 R16, P1, PT, R25, -UR11, RZ ;  /* 0x8000000b19107c10 */ /* 0x000fc8000ff3e0ff */
[----:B------:R-:W-:Y:S02]  /*12b0*/  IADD3.X R17, PT, PT, R13, ~UR5, RZ, P1, !PT ;  /* 0x800000050d117c10 */ /* 0x000fe40008ffe4ff */
[----:B------:R-:W-:Y:S02]  /*12c0*/  ISETP.NE.U32.AND P1, PT, R8, 0x2, PT ;  /* 0x000000020800780c */ /* 0x000fe40003f25070 */
[----:B------:R-:W0:Y:S02]  /*12d0*/  I2F.S64 R0, R16 ;  /* 0x0000001000007312 */ /* 0x000e240000301400 */
[----:B------:R-:W-:Y:S01]  /*12e0*/  ISETP.NE.AND.EX P1, PT, RZ, RZ, PT, P1 ;  /* 0x000000ffff00720c */ /* 0x000fe20003f25310 */
[----:B0-----:R-:W-:-:S05]  /*12f0*/  FFMA.FTZ R0, R0, UR4, RZ ;  /* 0x0000000400007c23 */ /* 0x001fca00080100ff */
[----:B------:R-:W-:Y:S01]  /*1300*/  FSEL R0, R0, RZ, P0 ;  /* 0x000000ff00007208 */ /* 0x000fe20000000000 */
[----:B--2---:R-:W-:-:S04]  /*1310*/  FADD.FTZ R27, -R12, 1 ;  /* 0x3f8000000c1b7421 */ /* 0x004fc80000010100 */
[----:B------:R-:W-:-:S04]  /*1320*/  FFMA.FTZ R0, R27, -10000, R0 ;  /* 0xc61c40001b007823 */ /* 0x000fc80000010000 */
[----:B---3--:R-:W-:-:S05]  /*1330*/  FFMA.FTZ R0, R19, R2, R0 ;  /* 0x0000000213007223 */ /* 0x008fca0000010000 */
[----:B------:R2:W-:Y:S01]  /*1340*/  STL [R15+0x4], R0 ;  /* 0x000004000f007387 */ /* 0x0005e20000100800 */
[----:B------:R-:W-:Y:S01]  /*1350*/  FMNMX.FTZ R28, R28, R0, !PT ;  /* 0x000000001c1c7209 */ /* 0x000fe20007810000 */
[----:B------:R-:W-:Y:S06]  /*1360*/  @!P1 BRA `(.L_x_453) ;  /* 0x0000000000489947 */ /* 0x000fec0003800000 */
[----:B------:R-:W-:Y:S01]  /*1370*/  IMAD.SHL.U32 R19, R6, 0x4, RZ ;  /* 0x0000000406137824 */ /* 0x000fe200078e00ff */
[----:B------:R-:W-:-:S04]  /*1380*/  SHF.R.U32.HI R27, RZ, 0x1e, R6 ;  /* 0x0000001eff1b7819 */ /* 0x000fc80000011606 */
[----:B------:R-:W-:-:S05]  /*1390*/  IADD3 R16, P1, PT, R19, R20, RZ ;  /* 0x0000001413107210 */ /* 0x000fca0007f3e0ff */
[----:B------:R-:W-:Y:S01]  /*13a0*/  IMAD.X R17, R27, 0x1, R21, P1 ;  /* 0x000000011b117824 */ /* 0x000fe200008e0615 */
[----:B------:R-:W-:-:S04]  /*13b0*/  IADD3 R18, P1, PT, R19, R22, RZ ;  /* 0x0000001613127210 */ /* 0x000fc80007f3e0ff */
[----:B------:R-:W3:Y:S01]  /*13c0*/  LDG.E.CONSTANT R16, desc[UR14][R16.64] ;  /* 0x0000000e10107981 */ /* 0x000ee2000c1e9900 */
[----:B------:R-:W-:-:S06]  /*13d0*/  IMAD.X R19, R27, 0x1, R23, P1 ;  /* 0x000000011b137824 */ /* 0x000fcc00008e0617 */
[----:B------:R-:W4:Y:S01]  /*13e0*/  LDG.E R19, desc[UR14][R18.64] ;  /* 0x0000000e12137981 */ /* 0x000f22000c1e1900 */
[----:B------:R-:W-:-:S04]  /*13f0*/  IADD3 R12, P1, P3, R25, -UR11, R6 ;  /* 0x8000000b190c7c10 */ /* 0x000fc8000fb3e006 */
[----:B------:R-:W-:-:S04]  /*1400*/  IADD3.X R13, PT, PT, R13, ~UR5, RZ, P1, P3 ;  /* 0x800000050d0d7c10 */ /* 0x000fc80008fe64ff */
[----:B--2---:R-:W0:Y:S02]  /*1410*/  I2F.S64 R0, R12 ;  /* 0x0000000c00007312 */ /* 0x004e240000301400 */
[----:B0-----:R-:W-:-:S05]  /*1420*/  FFMA.FTZ R0, R0, UR4, RZ ;  /* 0x0000000400007c23 */ /* 0x001fca00080100ff */
[----:B------:R-:W-:Y:S01]  /*1430*/  FSEL R0, R0, RZ, P0 ;  /* 0x000000ff00007208 */ /* 0x000fe20000000000 */
[----:B---3--:R-:W-:-:S04]  /*1440*/  FADD.FTZ R21, -R16, 1 ;  /* 0x3f80000010157421 */ /* 0x008fc80000010100 */
[----:B------:R-:W-:-:S04]  /*1450*/  FFMA.FTZ R0, R21, -10000, R0 ;  /* 0xc61c400015007823 */ /* 0x000fc80000010000 */
[----:B----4-:R-:W-:-:S05]  /*1460*/  FFMA.FTZ R0, R19, R2, R0 ;  /* 0x0000000213007223 */ /* 0x010fca0000010000 */
[----:B------:R3:W-:Y:S01]  /*1470*/  STL [R15+0x8], R0 ;  /* 0x000008000f007387 */ /* 0x0007e20000100800 */
[----:B------:R-:W-:-:S07]  /*1480*/  FMNMX.FTZ R28, R28, R0, !PT ;  /* 0x000000001c1c7209 */ /* 0x000fce0007810000 */
.L_x_453:
[----:B------:R-:W-:Y:S05]  /*1490*/  BSYNC.RECONVERGENT B0 ;  /* 0x0000000000007941 */ /* 0x000fea0003800200 */
.L_x_452:
[----:B------:R-:W-:-:S13]  /*14a0*/  ISETP.GT.U32.AND P1, PT, R6, 0x20, PT ;  /* 0x000000200600780c */ /* 0x000fda0003f24070 */
[----:B------:R-:W-:Y:S05]  /*14b0*/  @P1 BRA `(.L_x_458) ;  /* 0x00000000002c1947 */ /* 0x000fea0003800000 */
[----:B------:R-:W4:Y:S02]  /*14c0*/  SHFL.BFLY PT, R13, R28, 0x10, 0x1f ;  /* 0x0e001f001c0d7f89 */ /* 0x000f2400000e0000 */
[----:B----4-:R-:W-:-:S05]  /*14d0*/  FMNMX.FTZ R13, R13, R28, !PT ;  /* 0x0000001c0d0d7209 */ /* 0x010fca0007810000 */
[----:B--23--:R-:W2:Y:S02]  /*14e0*/  SHFL.BFLY PT, R0, R13, 0x8, 0x1f ;  /* 0x0d001f000d007f89 */ /* 0x00cea400000e0000 */
[----:B--2---:R-:W-:-:S05]  /*14f0*/  FMNMX.FTZ R0, R13, R0, !PT ;  /* 0x000000000d007209 */ /* 0x004fca0007810000 */
[----:B-1----:R-:W1:Y:S02]  /*1500*/  SHFL.BFLY PT, R15, R0, 0x4, 0x1f ;  /* 0x0c801f00000f7f89 */ /* 0x002e6400000e0000 */
[----:B-1----:R-:W-:-:S05]  /*1510*/  FMNMX.FTZ R15, R0, R15, !PT ;  /* 0x0000000f000f7209 */ /* 0x002fca0007810000 */
[----:B------:R-:W1:Y:S02]  /*1520*/  SHFL.BFLY PT, R2, R15, 0x2, 0x1f ;  /* 0x0c401f000f027f89 */ /* 0x000e6400000e0000 */
[----:B-1----:R-:W-:-:S05]  /*1530*/  FMNMX.FTZ R2, R15, R2, !PT ;  /* 0x000000020f027209 */ /* 0x002fca0007810000 */
[----:B------:R-:W1:Y:S02]  /*1540*/  SHFL.BFLY PT, R17, R2, 0x1, 0x1f ;  /* 0x0c201f0002117f89 */ /* 0x000e6400000e0000 */
[----:B-1----:R-:W-:Y:S01]  /*1550*/  FMNMX.FTZ R12, R2, R17, !PT ;  /* 0x00000011020c7209 */ /* 0x002fe20007810000 */
[----:B------:R-:W-:Y:S06]  /*1560*/  BRA `(.L_x_459) ;  /* 0x0000000000907947 */ /* 0x000fec0003800000 */
.L_x_458:
[----:B------:R-:W4:Y:S01]  /*1570*/  SHFL.BFLY PT, R13, R28, 0x10, 0x1f ;  /* 0x0e001f001c0d7f89 */ /* 0x000f2200000e0000 */
[----:B------:R-:W5:Y:S01]  /*1580*/  S2UR UR9, SR_CgaCtaId ;  /* 0x00000000000979c3 */ /* 0x000f620000008800 */
[----:B------:R-:W-:Y:S01]  /*1590*/  UMOV UR8, 0x400 ;  /* 0x0000040000087882 */ /* 0x000fe20000000000 */
[----:B------:R-:W-:Y:S01]  /*15a0*/  LOP3.LUT R14, R4, 0x1f, RZ, 0xc0, !PT ;  /* 0x0000001f040e7812 */ /* 0x000fe200078ec0ff */
[----:B------:R-:W-:Y:S01]  /*15b0*/  UIADD3 UR8, UPT, UPT, UR8, 0x8, URZ ;  /* 0x0000000808087890 */ /* 0x000fe2000fffe0ff */
[----:B------:R-:W-:Y:S02]  /*15c0*/  I2FP.F32.U32 R12, R6 ;  /* 0x00000006000c7245 */ /* 0x000fe40000201000 */
[----:B------:R-:W-:-:S03]  /*15d0*/  ISETP.NE.AND P0, PT, R14, RZ, PT ;  /* 0x000000ff0e00720c */ /* 0x000fc60003f05270 */
[----:B------:R-:W-:Y:S01]  /*15e0*/  FMUL.FTZ R12, R12, 0.03125 ;  /* 0x3d0000000c0c7820 */ /* 0x000fe20000410000 */
[----:B----4-:R-:W-:Y:S01]  /*15f0*/  FMNMX.FTZ R13, R13, R28, !PT ;  /* 0x0000001c0d0d7209 */ /* 0x010fe20007810000 */
[----:B-----5:R-:W-:-:S04]  /*1600*/  ULEA UR8, UR9, UR8, 0x18 ;  /* 0x0000000809087291 */ /* 0x020fc8000f8ec0ff */
[----:B--23--:R-:W2:Y:S02]  /*1610*/  SHFL.BFLY PT, R0, R13, 0x8, 0x1f ;  /* 0x0d001f000d007f89 */ /* 0x00cea400000e0000 */
[----:B------:R-:W-:Y:S02]  /*1620*/  LEA.HI R16, R4, UR8, RZ, 0x1d ;  /* 0x0000000804107c11 */ /* 0x000fe4000f8fe8ff */
[----:B------:R-:W-:Y:S02]  /*1630*/  LEA R18, R14, UR8, 0x2 ;  /* 0x000000080e127c11 */ /* 0x000fe4000f8e10ff */
[----:B--2---:R-:W-:Y:S02]  /*1640*/  FMNMX.FTZ R0, R13, R0, !PT ;  /* 0x000000000d007209 */ /* 0x004fe40007810000 */
[----:B------:R-:W-:-:S03]  /*1650*/  I2FP.F32.U32 R13, R4 ;  /* 0x00000004000d7245 */ /* 0x000fc60000201000 */
[----:B-1----:R-:W1:Y:S01]  /*1660*/  SHFL.BFLY PT, R15, R0, 0x4, 0x1f ;  /* 0x0c801f00000f7f89 */ /* 0x002e6200000e0000 */
[----:B------:R-:W-:Y:S02]  /*1670*/  FSETP.GT.FTZ.AND P3, PT, R12, R13, PT ;  /* 0x0000000d0c00720b */ /* 0x000fe40003f74000 */
[----:B-1----:R-:W-:Y:S01]  /*1680*/  FMNMX.FTZ R15, R0, R15, !PT ;  /* 0x0000000f000f7209 */ /* 0x002fe20007810000 */
[----:B------:R-:W-:-:S04]  /*1690*/  IMAD.MOV.U32 R0, RZ, RZ, -0x1f528714 ;  /* 0xe0ad78ecff007424 */ /* 0x000fc800078e00ff */
[----:B------:R-:W1:Y:S02]  /*16a0*/  SHFL.BFLY PT, R2, R15, 0x2, 0x1f ;  /* 0x0c401f000f027f89 */ /* 0x000e6400000e0000 */
[----:B-1----:R-:W-:-:S05]  /*16b0*/  FMNMX.FTZ R2, R15, R2, !PT ;  /* 0x000000020f027209 */ /* 0x002fca0007810000 */
[----:B------:R-:W1:Y:S02]  /*16c0*/  SHFL.BFLY PT, R17, R2, 0x1, 0x1f ;  /* 0x0c201f0002117f89 */ /* 0x000e6400000e0000 */
[----:B-1----:R-:W-:-:S05]  /*16d0*/  FMNMX.FTZ R17, R2, R17, !PT ;  /* 0x0000001102117209 */ /* 0x002fca0007810000 */
        /* <DEDUP_REMOVED lines=13> */
.L_x_459:
        /* <DEDUP_REMOVED lines=10> */
[----:B------:R-:W-:Y:S01]  /*1850*/  ISETP.GE.U32.AND P0, PT, R3, 0x3, PT ;  /* 0x000000030300780c */ /* 0x000fe20003f06070 */
[----:B------:R-:W-:Y:S01]  /*1860*/  UMOV UR8, 0x400 ;  /* 0x0000040000087882 */ /* 0x000fe20000000000 */
[----:B------:R-:W-:Y:S01]  /*1870*/  BSSY.RECONVERGENT B1, `(.L_x_462) ;  /* 0x0000026000017945 */ /* 0x000fe20003800200 */
[----:B------:R-:W-:Y:S02]  /*1880*/  IMAD.MOV.U32 R17, RZ, RZ, RZ ;  /* 0x000000ffff117224 */ /* 0x000fe400078e00ff */
[----:B------:R-:W-:Y:S01]  /*1890*/  IMAD.MOV.U32 R0, RZ, RZ, RZ ;  /* 0x000000ffff007224 */ /* 0x000fe200078e00ff */
[----:B--2---:R-:W-:-:S09]  /*18a0*/  ULEA UR8, UR9, UR8, 0x18 ;  /* 0x0000000809087291 */ /* 0x004fd2000f8ec0ff */
[----:B------:R-:W2:Y:S01]  /*18b0*/  LDS R2, [UR8+0x4] ;  /* 0x00000408ff027984 */ /* 0x000ea20008000800 */
[----:B------:R-:W-:Y:S05]  /*18c0*/  @!P0 BRA `(.L_x_463) ;  /* 0x0000000000808947 */ /* 0x000fea0003800000 */
[----:B------:R-:W-:Y:S01]  /*18d0*/  BSSY.RECONVERGENT B2, `(.L_x_464) ;  /* 0x000001e000027945 */ /* 0x000fe20003800200 */
[----:B------:R-:W-:Y:S02]  /*18e0*/  IMAD.MOV.U32 R17, RZ, RZ, RZ ;  /* 0x000000ffff117224 */ /* 0x000fe400078e00ff */
[----:B------:R-:W-:Y:S02]  /*18f0*/  IMAD.MOV.U32 R0, RZ, RZ, RZ ;  /* 0x000000ffff007224 */ /* 0x000fe400078e00ff */
[----:B0-----:R-:W-:-:S07]  /*1900*/  IMAD.MOV.U32 R20, RZ, RZ, RZ ;  /* 0x000000ffff147224 */ /* 0x001fce00078e00ff */
.L_x_465:
[----:B---3--:R-:W-:-:S05]  /*1910*/  IMAD.U32 R18, R0, 0x4, R1 ;  /* 0x0000000400127824 */ /* 0x008fca00078e0001 */
[----:B------:R-:W2:Y:S04]  /*1920*/  LDL.64 R14, [R18] ;  /* 0x00000000120e7983 */ /* 0x000ea80000100a00 */
[----:B-1----:R-:W3:Y:S01]  /*1930*/  LDL.64 R12, [R18+0x8] ;  /* 0x00000800120c7983 */ /* 0x002ee20000100a00 */
[----:B------:R-:W-:-:S05]  /*1940*/  IADD3 R0, P0, PT, R0, 0x4, RZ ;  /* 0x0000000400007810 */ /* 0x000fca0007f1e0ff */
[----:B------:R-:W-:Y:S01]  /*1950*/  IMAD.X R20, RZ, RZ, R20, P0 ;  /* 0x000000ffff147224 */ /* 0x000fe200000e0614 */
[----:B------:R-:W-:-:S04]  /*1960*/  ISETP.NE.U32.AND P0, PT, R0, R10, PT ;  /* 0x0000000a0000720c */ /* 0x000fc80003f05070 */
[----:B------:R-:W-:Y:S01]  /*1970*/  ISETP.NE.AND.EX P0, PT, R20, R11, PT, P0 ;  /* 0x0000000b1400720c */ /* 0x000fe20003f05300 */
[C---:B--2---:R-:W-:Y:S01]  /*1980*/  FADD.FTZ R14, -R2.reuse, R14 ;  /* 0x0000000e020e7221 */ /* 0x044fe20000010100 */
[C---:B------:R-:W-:Y:S01]  /*1990*/  FADD.FTZ R15, -R2.reuse, R15 ;  /* 0x0000000f020f7221 */ /* 0x040fe20000010100 */
[C---:B---3--:R-:W-:Y:S01]  /*19a0*/  FADD.FTZ R12, -R2.reuse, R12 ;  /* 0x0000000c020c7221 */ /* 0x048fe20000010100 */
        /* <DEDUP_REMOVED lines=17> */
.L_x_464:
[----:B------:R-:W-:-:S07]  /*1ac0*/  MOV R0, R10 ;  /* 0x0000000a00007202 */ /* 0x000fce0000000f00 */
.L_x_463:
[----:B------:R-:W-:Y:S05]  /*1ad0*/  BSYNC.RECONVERGENT B1 ;  /* 0x0000000000017941 */ /* 0x000fea0003800200 */
.L_x_462:
[----:B------:R-:W-:-:S04]  /*1ae0*/  ISETP.NE.U32.AND P0, PT, R9, RZ, PT ;  /* 0x000000ff0900720c */ /* 0x000fc80003f05070 */
[----:B------:R-:W-:-:S13]  /*1af0*/  ISETP.NE.AND.EX P0, PT, RZ, RZ, PT, P0 ;  /* 0x000000ffff00720c */ /* 0x000fda0003f05300 */
[----:B------:R-:W-:Y:S05]  /*1b00*/  @!P0 BRA `(.L_x_461) ;  /* 0x0000000000648947 */ /* 0x000fea0003800000 */
[----:B---3--:R-:W-:-:S05]  /*1b10*/  IMAD.U32 R15, R0, 0x4, R1 ;  /* 0x00000004000f7824 */ /* 0x008fca00078e0001 */
[----:B-1----:R-:W2:Y:S01]  /*1b20*/  LDL R13, [R15] ;  /* 0x000000000f0d7983 */ /* 0x002ea20000100800 */
[----:B------:R-:W-:-:S04]  /*1b30*/  ISETP.NE.U32.AND P0, PT, R9, 0x1, PT ;  /* 0x000000010900780c */ /* 0x000fc80003f05070 */
[----:B------:R-:W-:Y:S01]  /*1b40*/  ISETP.NE.AND.EX P0, PT, RZ, RZ, PT, P0 ;  /* 0x000000ffff00720c */ /* 0x000fe20003f05300 */
[----:B--2---:R-:W-:-:S04]  /*1b50*/  FADD.FTZ R13, -R2, R13 ;  /* 0x0000000d020d7221 */ /* 0x004fc80000010100 */
[----:B------:R-:W-:-:S04]  /*1b60*/  FMUL.FTZ R13, R13, 1.4426950216293334961 ;  /* 0x3fb8aa3b0d0d7820 */ /* 0x000fc80000410000 */
[----:B------:R-:W1:Y:S02]  /*1b70*/  MUFU.EX2 R0, R13 ;  /* 0x0000000d00007308 */ /* 0x000e640000000800 */
[----:B-1----:R4:W-:Y:S01]  /*1b80*/  STL [R15], R0 ;  /* 0x000000000f007387 */ /* 0x0029e20000100800 */
[----:B------:R-:W-:Y:S01]  /*1b90*/  FADD.FTZ R17, R17, R0 ;  /* 0x0000000011117221 */ /* 0x000fe20000010000 */
[----:B------:R-:W-:Y:S06]  /*1ba0*/  @!P0 BRA `(.L_x_461) ;  /* 0x00000000003c8947 */ /* 0x000fec0003800000 */
[----:B------:R-:W4:Y:S01]  /*1bb0*/  LDL R13, [R15+0x4] ;  /* 0x000004000f0d7983 */ /* 0x000f220000100800 */
[----:B------:R-:W-:-:S04]  /*1bc0*/  ISETP.NE.U32.AND P0, PT, R9, 0x2, PT ;  /* 0x000000020900780c */ /* 0x000fc80003f05070 */
[----:B------:R-:W-:Y:S01]  /*1bd0*/  ISETP.NE.AND.EX P0, PT, RZ, RZ, PT, P0 ;  /* 0x000000ffff00720c */ /* 0x000fe20003f05300 */
[----:B----4-:R-:W-:-:S04]  /*1be0*/  FADD.FTZ R0, -R2, R13 ;  /* 0x0000000d02007221 */ /* 0x010fc80000010100 */
[----:B------:R-:W-:-:S06]  /*1bf0*/  FMUL.FTZ R0, R0, 1.4426950216293334961 ;  /* 0x3fb8aa3b00007820 */ /* 0x000fcc0000410000 */
[----:B------:R-:W1:Y:S02]  /*1c00*/  MUFU.EX2 R0, R0 ;  /* 0x0000000000007308 */ /* 0x000e640000000800 */
[----:B-1----:R1:W-:Y:S01]  /*1c10*/  STL [R15+0x4], R0 ;  /* 0x000004000f007387 */ /* 0x0023e20000100800 */
[----:B------:R-:W-:Y:S01]  /*1c20*/  FADD.FTZ R17, R17, R0 ;  /* 0x0000000011117221 */ /* 0x000fe20000010000 */
[----:B------:R-:W-:Y:S06]  /*1c30*/  @!P0 BRA `(.L_x_461) ;  /* 0x0000000000188947 */ /* 0x000fec0003800000 */
[----:B------:R-:W2:Y:S02]  /*1c40*/  LDL R13, [R15+0x8] ;  /* 0x000008000f0d7983 */ /* 0x000ea40000100800 */
[----:B--2---:R-:W-:-:S04]  /*1c50*/  FADD.FTZ R13, -R2, R13 ;  /* 0x0000000d020d7221 */ /* 0x004fc80000010100 */
[----:B------:R-:W-:-:S04]  /*1c60*/  FMUL.FTZ R13, R13, 1.4426950216293334961 ;  /* 0x3fb8aa3b0d0d7820 */ /* 0x000fc80000410000 */
[----:B-1----:R-:W1:Y:S02]  /*1c70*/  MUFU.EX2 R0, R13 ;  /* 0x0000000d00007308 */ /* 0x002e640000000800 */
[----:B-1----:R1:W-:Y:S01]  /*1c80*/  STL [R15+0x8], R0 ;  /* 0x000008000f007387 */ /* 0x0023e20000100800 */
[----:B------:R-:W-:-:S07]  /*1c90*/  FADD.FTZ R17, R17, R0 ;  /* 0x0000000011117221 */ /* 0x000fce0000010000 */
.L_x_461:
[----:B------:R-:W-:Y:S05]  /*1ca0*/  BSYNC.RECONVERGENT B0 ;  /* 0x0000000000007941 */ /* 0x000fea0003800200 */
.L_x_460:
[----:B------:R-:W-:Y:S05]  /*1cb0*/  @P1 BRA `(.L_x_466) ;  /* 0x00000000002c1947 */ /* 0x000fea0003800000 */
[----:B-1--4-:R-:W1:Y:S02]  /*1cc0*/  SHFL.BFLY PT, R0, R17, 0x10, 0x1f ;  /* 0x0e001f0011007f89 */ /* 0x012e6400000e0000 */
[----:B-1----:R-:W-:-:S05]  /*1cd0*/  FADD.FTZ R0, R0, R17 ;  /* 0x0000001100007221 */ /* 0x002fca0000010000 */
[----:B---3--:R-:W1:Y:S02]  /*1ce0*/  SHFL.BFLY PT, R13, R0, 0x8, 0x1f ;  /* 0x0d001f00000d7f89 */ /* 0x008e6400000e0000 */
[----:B-1----:R-:W-:-:S05]  /*1cf0*/  FADD.FTZ R13, R0, R13 ;  /* 0x0000000d000d7221 */ /* 0x002fca0000010000 */
[----:B--2---:R-:W1:Y:S02]  /*1d00*/  SHFL.BFLY PT, R2, R13, 0x4, 0x1f ;  /* 0x0c801f000d027f89 */ /* 0x004e6400000e0000 */
[----:B-1----:R-:W-:-:S05]  /*1d10*/  FADD.FTZ R2, R13, R2 ;  /* 0x000000020d027221 */ /* 0x002fca0000010000 */
[----:B------:R-:W1:Y:S02]  /*1d20*/  SHFL.BFLY PT, R15, R2, 0x2, 0x1f ;  /* 0x0c401f00020f7f89 */ /* 0x000e6400000e0000 */
[----:B-1----:R-:W-:-:S05]  /*1d30*/  FADD.FTZ R15, R2, R15 ;  /* 0x0000000f020f7221 */ /* 0x002fca0000010000 */
[----:B------:R-:W1:Y:S02]  /*1d40*/  SHFL.BFLY PT, R12, R15, 0x1, 0x1f ;  /* 0x0c201f000f0c7f89 */ /* 0x000e6400000e0000 */
[----:B-1----:R-:W-:Y:S01]  /*1d50*/  FADD.FTZ R12, R15, R12 ;  /* 0x0000000c0f0c7221 */ /* 0x002fe20000010000 */
[----:B------:R-:W-:Y:S06]  /*1d60*/  BRA `(.L_x_467) ;  /* 0x0000000000907947 */ /* 0x000fec0003800000 */
.L_x_466:
[----:B-1--4-:R-:W1:Y:S01]  /*1d70*/  SHFL.BFLY PT, R0, R17, 0x10, 0x1f ;  /* 0x0e001f0011007f89 */ /* 0x012e6200000e0000 */
[----:B------:R-:W4:Y:S01]  /*1d80*/  S2UR UR9, SR_CgaCtaId ;  /* 0x00000000000979c3 */ /* 0x000f220000008800 */
[----:B------:R-:W-:Y:S01]  /*1d90*/  UMOV UR8, 0x400 ;  /* 0x0000040000087882 */ /* 0x000fe20000000000 */
[----:B---3--:R-:W-:Y:S01]  /*1da0*/  LOP3.LUT R14, R4, 0x1f, RZ, 0xc0, !PT ;  /* 0x0000001f040e7812 */ /* 0x008fe200078ec0ff */
[----:B------:R-:W-:Y:S01]  /*1db0*/  UIADD3 UR8, UPT, UPT, UR8, 0x88, URZ ;  /* 0x0000008808087890 */ /* 0x000fe2000fffe0ff */
[----:B------:R-:W-:Y:S02]  /*1dc0*/  I2FP.F32.U32 R16, R6 ;  /* 0x0000000600107245 */ /* 0x000fe40000201000 */
[----:B------:R-:W-:Y:S01]  /*1dd0*/  ISETP.NE.AND P0, PT, R14, RZ, PT ;  /* 0x000000ff0e00720c */ /* 0x000fe20003f05270 */
[----:B-1----:R-:W-:Y:S01]  /*1de0*/  FADD.FTZ R0, R0, R17 ;  /* 0x0000001100007221 */ /* 0x002fe20000010000 */
[----:B----4-:R-:W-:Y:S01]  /*1df0*/  ULEA UR8, UR9, UR8, 0x18 ;  /* 0x0000000809087291 */ /* 0x010fe2000f8ec0ff */
[----:B------:R-:W-:-:S03]  /*1e00*/  I2FP.F32.U32 R17, R4 ;  /* 0x0000000400117245 */ /* 0x000fc60000201000 */
[----:B------:R-:W1:Y:S02]  /*1e10*/  SHFL.BFLY PT, R13, R0, 0x8, 0x1f ;  /* 0x0d001f00000d7f89 */ /* 0x000e6400000e0000 */
[----:B------:R-:W-:Y:S01]  /*1e20*/  LEA R18, R14, UR8, 0x2 ;  /* 0x000000080e127c11 */ /* 0x000fe2000f8e10ff */
[----:B-1----:R-:W-:Y:S01]  /*1e30*/  FADD.FTZ R13, R0, R13 ;  /* 0x0000000d000d7221 */ /* 0x002fe20000010000 */
[----:B------:R-:W-:-:S04]  /*1e40*/  FMUL.FTZ R0, R16, 0.03125 ;  /* 0x3d00000010007820 */ /* 0x000fc80000410000 */
[----:B--2---:R-:W1:Y:S01]  /*1e50*/  SHFL.BFLY PT, R2, R13, 0x4, 0x1f ;  /* 0x0c801f000d027f89 */ /* 0x004e6200000e0000 */
[----:B------:R-:W-:Y:S01]  /*1e60*/  FSETP.GT.FTZ.AND P1, PT, R0, R17, PT ;  /* 0x000000110000720b */ /* 0x000fe20003f34000 */
[----:B------:R-:W-:Y:S01]  /*1e70*/  IMAD.MOV.U32 R0, RZ, RZ, RZ ;  /* 0x000000ffff007224 */ /* 0x000fe200078e00ff */
[----:B------:R-:W-:Y:S01]  /*1e80*/  LEA.HI R17, R4, UR8, RZ, 0x1d ;  /* 0x0000000804117c11 */ /* 0x000fe2000f8fe8ff */
[----:B-1----:R-:W-:-:S05]  /*1e90*/  FADD.FTZ R2, R13, R2 ;  /* 0x000000020d027221 */ /* 0x002fca0000010000 */
[----:B------:R-:W1:Y:S02]  /*1ea0*/  SHFL.BFLY PT, R15, R2, 0x2, 0x1f ;  /* 0x0c401f00020f7f89 */ /* 0x000e6400000e0000 */
[----:B-1----:R-:W-:-:S05]  /*1eb0*/  FADD.FTZ R15, R2, R15 ;  /* 0x0000000f020f7221 */ /* 0x002fca0000010000 */
[----:B------:R-:W1:Y:S02]  /*1ec0*/  SHFL.BFLY PT, R12, R15, 0x1, 0x1f ;  /* 0x0c201f000f0c7f89 */ /* 0x000e6400000e0000 */
[----:B-1----:R-:W-:-:S05]  /*1ed0*/  FADD.FTZ R16, R15, R12 ;  /* 0x0000000c0f107221 */ /* 0x002fca0000010000 */
        /* <DEDUP_REMOVED lines=13> */
.L_x_467:
[----:B------:R-:W1:Y:S01]  /*1fb0*/  @!P3 S2R R13, SR_CgaCtaId ;  /* 0x00000000000db919 */ /* 0x000e620000008800 */
[----:B------:R-:W-:Y:S01]  /*1fc0*/  @!P3 FADD.FTZ R12, R12, 9.9999999747524270788e-07 ;  /* 0x358637bd0c0cb421 */ /* 0x000fe20000010000 */
[----:B------:R-:W-:Y:S01]  /*1fd0*/  @!P3 MOV R2, 0x400 ;  /* 0x000004000002b802 */ /* 0x000fe20000000f00 */
[----:B------:R-:W2:Y:S01]  /*1fe0*/  LDCU.64 UR20, c[0x0][0x380] ;  /* 0x00007000ff1477ac */ /* 0x000ea20008000a00 */
[----:B------:R-:W-:Y:S01]  /*1ff0*/  BSSY.RECONVERGENT B2, `(.L_x_468) ;  /* 0x000013a000027945 */ /* 0x000fe20003800200 */
[----:B------:R-:W3:Y:S01]  /*2000*/  @!P3 MUFU.RCP R0, R12 ;  /* 0x0000000c0000b308 */ /* 0x000ee20000001000 */
[----:B------:R-:W4:Y:S01]  /*2010*/  LDCU.64 UR22, c[0x0][0x380] ;  /* 0x00007000ff1677ac */ /* 0x000f220008000a00 */
[----:B---3--:R-:W-:Y:S01]  /*2020*/  @!P3 FADD.FTZ R0, R0, -RZ ;  /* 0x800000ff0000b221 */ /* 0x008fe20000010000 */
[----:B-1----:R-:W-:-:S05]  /*2030*/  @!P3 LEA R13, R13, R2, 0x18 ;  /* 0x000000020d0db211 */ /* 0x002fca00078ec0ff */
[----:B------:R1:W-:Y:S01]  /*2040*/  @!P3 STS [R13], R0 ;  /* 0x000000000d00b388 */ /* 0x0003e20000000800 */
[----:B------:R-:W-:Y:S06]  /*2050*/  BAR.SYNC.DEFER_BLOCKING 0x0 ;  /* 0x0000000000007b1d */ /* 0x000fec0000010000 */
[----:B--2-4-:R-:W-:Y:S05]  /*2060*/  @P2 BRA `(.L_x_469) ;  /* 0x0000001000c82947 */ /* 0x014fea0003800000 */
[----:B------:R-:W2:Y:S01]  /*2070*/  S2UR UR9, SR_CgaCtaId ;  /* 0x00000000000979c3 */ /* 0x000ea20000008800 */
[----:B------:R-:W-:Y:S01]  /*2080*/  UMOV UR8, 0x400 ;  /* 0x0000040000087882 */ /* 0x000fe20000000000 */
[----:B------:R-:W3:Y:S01]  /*2090*/  LDCU UR10, c[0x0][0x3ac] ;  /* 0x00007580ff0a77ac */ /* 0x000ee20008000800 */
[----:B------:R-:W-:Y:S01]  /*20a0*/  ISETP.GE.U32.AND P0, PT, R3, 0x3, PT ;  /* 0x000000030300780c */ /* 0x000fe20003f06070 */
[----:B------:R-:W-:Y:S01]  /*20b0*/  IMAD.MOV.U32 R12, RZ, RZ, R4 ;  /* 0x000000ffff0c7224 */ /* 0x000fe200078e0004 */
[----:B------:R-:W-:Y:S01]  /*20c0*/  BSSY.RECONVERGENT B1, `(.L_x_470) ;  /* 0x000010c000017945 */ /* 0x000fe20003800200 */
[----:B------:R-:W-:Y:S01]  /*20d0*/  UIADD3 UR16, UP0, UPT, UR11, UR6, URZ ;  /* 0x000000060b107290 */ /* 0x000fe2000ff1e0ff */
[----:B-1----:R-:W-:Y:S01]  /*20e0*/  IMAD.MOV.U32 R13, RZ, RZ, RZ ;  /* 0x000000ffff0d7224 */ /* 0x002fe200078e00ff */
[----:B------:R-:W-:Y:S01]  /*20f0*/  CS2R R26, SRZ ;  /* 0x00000000001a7805 */ /* 0x000fe2000001ff00 */
[----:B------:R-:W-:Y:S01]  /*2100*/  IMAD.MOV.U32 R22, RZ, RZ, RZ ;  /* 0x000000ffff167224 */ /* 0x000fe200078e00ff */
[----:B---3--:R-:W-:-:S02]  /*2110*/  USHF.R.S32.HI UR10, URZ, 0x1f, UR10 ;  /* 0x0000001fff0a7899 */ /* 0x008fc4000801140a */
[----:B--2---:R-:W-:Y:S01]  /*2120*/  ULEA UR8, UR9, UR8, 0x18 ;  /* 0x0000000809087291 */ /* 0x004fe2000f8ec0ff */
[----:B------:R-:W1:Y:S08]  /*2130*/  LDCU UR9, c[0x0][0x3ac] ;  /* 0x00007580ff0977ac */ /* 0x000e700008000800 */
[----:B------:R-:W2:Y:S01]  /*2140*/  LDS R0, [UR8] ;  /* 0x00000008ff007984 */ /* 0x000ea20008000800 */
[----:B------:R-:W-:-:S04]  /*2150*/  UIADD3.X UR8, UPT, UPT, UR5, UR13, URZ, UP0, !UPT ;  /* 0x0000000d05087290 */ /* 0x000fc800087fe4ff */
[----:B-1----:R-:W-:Y:S02]  /*2160*/  UIMAD UR8, UR8, UR9, URZ ;  /* 0x00000009080872a4 */ /* 0x002fe4000f8e02ff */
        /* <DEDUP_REMOVED lines=24> */
.L_x_477:
[----:B------:R-:W-:-:S05]  /*22f0*/  IMAD.U32 R32, R13, 0x4, R1 ;  /* 0x000000040d207824 */ /* 0x000fca00078e0001 */
[----:B------:R-:W2:Y:S04]  /*2300*/  LDL.64 R18, [R32] ;  /* 0x0000000020127983 */ /* 0x000ea80000100a00 */
[----:B0-----:R-:W3:Y:S04]  /*2310*/  LDL.64 R20, [R32+0x8] ;  /* 0x0000080020147983 */ /* 0x001ee80000100a00 */
[----:B------:R-:W4:Y:S04]  /*2320*/  LDL.64 R24, [R32+0x10] ;  /* 0x0000100020187983 */ /* 0x000f280000100a00 */
[----:B------:R-:W5:Y:S01]  /*2330*/  LDL.64 R16, [R32+0x18] ;  /* 0x0000180020107983 */ /* 0x000f620000100a00 */
[----:B------:R-:W-:Y:S01]  /*2340*/  IADD3 R27, P1, PT, R27, R14, RZ ;  /* 0x0000000e1b1b7210 */ /* 0x000fe20007f3e0ff */
[----:B------:R-:W-:Y:S01]  /*2350*/  IMAD.SHL.U32 R28, R6, 0x4, RZ ;  /* 0x00000004061c7824 */ /* 0x000fe200078e00ff */
[----:B------:R-:W-:-:S02]  /*2360*/  SHF.R.U32.HI R30, RZ, 0x1e, R6 ;  /* 0x0000001eff1e7819 */ /* 0x000fc40000011606 */
[----:B------:R-:W-:Y:S02]  /*2370*/  IADD3.X R22, PT, PT, R26, R31, RZ, P1, !PT ;  /* 0x0000001f1a167210 */ /* 0x000fe40000ffe4ff */
[----:B------:R-:W-:-:S04]  /*2380*/  LEA R26, P1, R27, UR20, 0x2 ;  /* 0x000000141b1a7c11 */ /* 0x000fc8000f8210ff */
[----:B------:R-:W-:Y:S02]  /*2390*/  LEA.HI.X R27, R27, UR21, R22, 0x2, P1 ;  /* 0x000000151b1b7c11 */ /* 0x000fe400088f1416 */
[----:B------:R-:W-:-:S05]  /*23a0*/  IADD3 R22, P1, PT, R28, R26, RZ ;  /* 0x0000001a1c167210 */ /* 0x000fca0007f3e0ff */
[----:B------:R-:W-:Y:S01]  /*23b0*/  IMAD.X R23, R30, 0x1, R27, P1 ;  /* 0x000000011e177824 */ /* 0x000fe200008e061b */
[----:B------:R-:W-:-:S05]  /*23c0*/  IADD3 R36, P1, PT, R28, R22, RZ ;  /* 0x000000161c247210 */ /* 0x000fca0007f3e0ff */
[----:B------:R-:W-:Y:S01]  /*23d0*/  IMAD.X R37, R30, 0x1, R23, P1 ;  /* 0x000000011e257824 */ /* 0x000fe200008e0617 */
[----:B------:R-:W-:-:S05]  /*23e0*/  IADD3 R34, P1, PT, R28, R36, RZ ;  /* 0x000000241c227210 */ /* 0x000fca0007f3e0ff */
[----:B------:R-:W-:Y:S02]  /*23f0*/  IMAD.X R35, R30, 0x1, R37, P1 ;  /* 0x000000011e237824 */ /* 0x000fe400008e0625 */
[C---:B--2---:R-:W-:Y:S01]  /*2400*/  FMUL.FTZ R33, R0.reuse, R18 ;  /* 0x0000001200217220 */ /* 0x044fe20000410000 */
[C---:B------:R-:W-:Y:S01]  /*2410*/  FMUL.FTZ R19, R0.reuse, R19 ;  /* 0x0000001300137220 */ /* 0x040fe20000410000 */
[C---:B---3--:R-:W-:Y:S01]  /*2420*/  FMUL.FTZ R20, R0.reuse, R20 ;  /* 0x0000001400147220 */ /* 0x048fe20000410000 */
[----:B------:R-:W-:Y:S02]  /*2430*/  FMUL.FTZ R21, R0, R21 ;  /* 0x0000001500157220 */ /* 0x000fe40000410000 */
[----:B------:R-:W-:Y:S04]  /*2440*/  STG.E desc[UR14][R26.64], R33 ;  /* 0x000000211a007986 */ /* 0x000fe8000c10190e */
[----:B------:R0:W-:Y:S04]  /*2450*/  STG.E desc[UR14][R22.64], R19 ;  /* 0x0000001316007986 */ /* 0x0001e8000c10190e */
[----:B------:R1:W-:Y:S04]  /*2460*/  STG.E desc[UR14][R36.64], R20 ;  /* 0x0000001424007986 */ /* 0x0003e8000c10190e */
[----:B------:R2:W-:Y:S04]  /*2470*/  STG.E desc[UR14][R34.64], R21 ;  /* 0x0000001522007986 */ /* 0x0005e8000c10190e */
[----:B0-----:R-:W3:Y:S01]  /*2480*/  LDL.64 R18, [R32+0x20] ;  /* 0x0000200020127983 */ /* 0x001ee20000100a00 */
[----:B-1----:R-:W-:-:S02]  /*2490*/  IMAD.MOV.U32 R20, RZ, RZ, R6 ;  /* 0x000000ffff147224 */ /* 0x002fc400078e0006 */
[----:B--2---:R-:W-:Y:S02]  /*24a0*/  IMAD.MOV.U32 R21, RZ, RZ, RZ ;  /* 0x000000ffff157224 */ /* 0x004fe400078e00ff */
[----:B------:R-:W-:-:S04]  /*24b0*/  IMAD.WIDE.U32 R26, R6, R13, R20 ;  /* 0x0000000d061a7225 */ /* 0x000fc800078e0014 */
[C---:B------:R-:W-:Y:S01]  /*24c0*/  IMAD R23, R6.reuse, R2, R27 ;  /* 0x0000000206177224 */ /* 0x040fe200078e021b */
[----:B------:R-:W-:-:S04]  /*24d0*/  LEA R27, P1, R6, R26, 0x1 ;  /* 0x0000001a061b7211 */ /* 0x000fc800078208ff */
[----:B------:R-:W-:Y:S02]  /*24e0*/  LEA.HI.X R26, R6, R23, RZ, 0x1, P1 ;  /* 0x00000017061a7211 */ /* 0x000fe400008f0cff */
[----:B------:R-:W2:Y:S01]  /*24f0*/  LDL.64 R22, [R32+0x28] ;  /* 0x0000280020167983 */ /* 0x000ea20000100a00 */
[----:B------:R-:W-:-:S04]  /*2500*/  IADD3 R27, P1, P2, R14, R27, R6 ;  /* 0x0000001b0e1b7210 */ /* 0x000fc80007a3e006 */
[----:B------:R-:W-:Y:S02]  /*2510*/  IADD3.X R33, PT, PT, R31, R26, RZ, P1, P2 ;  /* 0x0000001a1f217210 */ /* 0x000fe40000fe44ff */
[----:B------:R-:W-:-:S04]  /*2520*/  LEA R26, P1, R27, UR20, 0x2 ;  /* 0x000000141b1a7c11 */ /* 0x000fc8000f8210ff */
[----:B------:R-:W-:Y:S02]  /*2530*/  LEA.HI.X R27, R27, UR21, R33, 0x2, P1 ;  /* 0x000000151b1b7c11 */ /* 0x000fe400088f1421 */
[----:B------:R-:W-:Y:S01]  /*2540*/  IADD3 R36, P1, PT, R28, R26, RZ ;  /* 0x0000001a1c247210 */ /* 0x000fe20007f3e0ff */
[C---:B----4-:R-:W-:Y:S01]  /*2550*/  FMUL.FTZ R33, R0.reuse, R24 ;  /* 0x0000001800217220 */ /* 0x050fe20000410000 */
[----:B------:R-:W-:-:S03]  /*2560*/  FMUL.FTZ R25, R0, R25 ;  /* 0x0000001900197220 */ /* 0x000fc60000410000 */
[----:B------:R-:W-:Y:S01]  /*2570*/  IMAD.X R37, R30, 0x1, R27, P1 ;  /* 0x000000011e257824 */ /* 0x000fe200008e061b */
[----:B------:R0:W-:Y:S04]  /*2580*/  STG.E desc[UR14][R26.64], R33 ;  /* 0x000000211a007986 */ /* 0x0001e8000c10190e */
[----:B------:R1:W-:Y:S04]  /*2590*/  STG.E desc[UR14][R36.64], R25 ;  /* 0x0000001924007986 */ /* 0x0003e8000c10190e */
[----:B0-----:R-:W4:Y:S04]  /*25a0*/  LDL.64 R26, [R32+0x38] ;  /* 0x00003800201a7983 */ /* 0x001f280000100a00 */
[----:B-1----:R0:W4:Y:S01]  /*25b0*/  LDL.64 R24, [R32+0x30] ;  /* 0x0000300020187983 */ /* 0x0021220000100a00 */
[----:B------:R-:W-:Y:S01]  /*25c0*/  IADD3 R34, P1, PT, R28, R36, RZ ;  /* 0x000000241c227210 */ /* 0x000fe20007f3e0ff */
[----:B-----5:R-:W-:-:S04]  /*25d0*/  FMUL.FTZ R33, R0, R16 ;  /* 0x0000001000217220 */ /* 0x020fc80000410000 */
[----:B------:R-:W-:-:S05]  /*25e0*/  IMAD.X R35, R30, 0x1, R37, P1 ;  /* 0x000000011e237824 */ /* 0x000fca00008e0625 */
[----:B------:R1:W-:Y:S01]  /*25f0*/  STG.E desc[UR14][R34.64], R33 ;  /* 0x0000002122007986 */ /* 0x0003e2000c10190e */
[----:B------:R-:W-:Y:S01]  /*2600*/  FMUL.FTZ R17, R0, R17 ;  /* 0x0000001100117220 */ /* 0x000fe20000410000 */
[----:B-1----:R-:W-:-:S05]  /*2610*/  IADD3 R34, P1, PT, R28, R34, RZ ;  /* 0x000000221c227210 */ /* 0x002fca0007f3e0ff */
[----:B------:R-:W-:Y:S01]  /*2620*/  IMAD.X R35, R30, 0x1, R35, P1 ;  /* 0x000000011e237824 */ /* 0x000fe200008e0623 */
[----:B------:R-:W-:-:S04]  /*2630*/  IADD3 R37, P1, PT, R13, 0x4, RZ ;  /* 0x000000040d257810 */ /* 0x000fc80007f3e0ff */
[----:B------:R1:W-:Y:S01]  /*2640*/  STG.E desc[UR14][R34.64], R17 ;  /* 0x0000001122007986 */ /* 0x0003e2000c10190e */
[----:B------:R-:W-:Y:S02]  /*2650*/  IMAD.X R36, RZ, RZ, R2, P1 ;  /* 0x000000ffff247224 */ /* 0x000fe400008e0602 */
[----:B-1----:R-:W-:-:S04]  /*2660*/  IMAD.WIDE.U32 R16, R6, R37, R20 ;  /* 0x0000002506107225 */ /* 0x002fc800078e0014 */
[C---:B------:R-:W-:Y:S01]  /*2670*/  IMAD R36, R6.reuse, R36, R17 ;  /* 0x0000002406247224 */ /* 0x040fe200078e0211 */
[----:B------:R-:W-:-:S04]  /*2680*/  LEA R37, P1, R6, R16, 0x1 ;  /* 0x0000001006257211 */ /* 0x000fc800078208ff */
[----:B------:R-:W-:Y:S02]  /*2690*/  LEA.HI.X R36, R6, R36, RZ, 0x1, P1 ;  /* 0x0000002406247211 */ /* 0x000fe400008f0cff */
[----:B------:R-:W-:-:S04]  /*26a0*/  IADD3 R16, P1, P2, R14, R37, R6 ;  /* 0x000000250e107210 */ /* 0x000fc80007a3e006 */
[----:B------:R-:W-:Y:S02]  /*26b0*/  IADD3.X R33, PT, PT, R31, R36, RZ, P1, P2 ;  /* 0x000000241f217210 */ /* 0x000fe40000fe44ff */
[----:B------:R-:W-:-:S04]  /*26c0*/  LEA R36, P1, R16, UR20, 0x2 ;  /* 0x0000001410247c11 */ /* 0x000fc8000f8210ff */
[----:B------:R-:W-:Y:S02]  /*26d0*/  LEA.HI.X R37, R16, UR21, R33, 0x2, P1 ;  /* 0x0000001510257c11 */ /* 0x000fe400088f1421 */
[----:B------:R-:W-:-:S05]  /*26e0*/  IADD3 R16, P1, PT, R28, R36, RZ ;  /* 0x000000241c107210 */ /* 0x000fca0007f3e0ff */
[----:B------:R-:W-:Y:S01]  /*26f0*/  IMAD.X R17, R30, 0x1, R37, P1 ;  /* 0x000000011e117824 */ /* 0x000fe200008e0625 */
[----:B0-----:R-:W-:-:S04]  /*2700*/  IADD3 R32, P1, PT, R28, R16, RZ ;  /* 0x000000101c207210 */ /* 0x001fc80007f3e0ff */
[----:B------:R-:W-:Y:S01]  /*2710*/  IADD3.X R33, PT, PT, R30, R17, RZ, P1, !PT ;  /* 0x000000111e217210 */ /* 0x000fe20000ffe4ff */
[C---:B---3--:R-:W-:Y:S01]  /*2720*/  FMUL.FTZ R35, R0.reuse, R18 ;  /* 0x0000001200237220 */ /* 0x048fe20000410000 */
[----:B------:R-:W-:Y:S01]  /*2730*/  FMUL.FTZ R34, R0, R19 ;  /* 0x0000001300227220 */ /* 0x000fe20000410000 */
[----:B------:R-:W-:-:S03]  /*2740*/  IADD3 R19, P1, PT, R13, 0x8, RZ ;  /* 0x000000080d137810 */ /* 0x000fc60007f3e0ff */
[----:B------:R2:W-:Y:S02]  /*2750*/  STG.E desc[UR14][R36.64], R35 ;  /* 0x0000002324007986 */ /* 0x0005e4000c10190e */
[----:B------:R-:W-:Y:S02]  /*2760*/  IMAD.WIDE.U32 R18, R6, R19, R20 ;  /* 0x0000001306127225 */ /* 0x000fe400078e0014 */
[----:B------:R0:W-:Y:S02]  /*2770*/  STG.E desc[UR14][R16.64], R34 ;  /* 0x0000002210007986 */ /* 0x0001e4000c10190e */
[----:B--2---:R-:W-:Y:S01]  /*2780*/  FMUL.FTZ R35, R0, R22 ;  /* 0x0000001600237220 */ /* 0x004fe20000410000 */
[----:B------:R-:W-:-:S04]  /*2790*/  IMAD.X R22, RZ, RZ, R2, P1 ;  /* 0x000000ffff167224 */ /* 0x000fc800008e0602 */
[C---:B------:R-:W-:Y:S01]  /*27a0*/  IMAD R37, R6.reuse, R22, R19 ;  /* 0x0000001606257224 */ /* 0x040fe200078e0213 */
[----:B------:R-:W-:-:S04]  /*27b0*/  LEA R19, P1, R6, R18, 0x1 ;  /* 0x0000001206137211 */ /* 0x000fc800078208ff */
[----:B------:R-:W-:Y:S02]  /*27c0*/  LEA.HI.X R36, R6, R37, RZ, 0x1, P1 ;  /* 0x0000002506247211 */ /* 0x000fe400008f0cff */
[----:B------:R-:W-:Y:S02]  /*27d0*/  IADD3 R22, P3, P4, R14, R19, R6 ;  /* 0x000000130e167210 */ /* 0x000fe40007c7e006 */
[----:B------:R-:W-:Y:S02]  /*27e0*/  IADD3 R19, P1, PT, R13, 0xc, RZ ;  /* 0x0000000c0d137810 */ /* 0x000fe40007f3e0ff */
[----:B------:R-:W-:Y:S02]  /*27f0*/  IADD3 R18, P2, PT, R28, R32, RZ ;  /* 0x000000201c127210 */ /* 0x000fe40007f5e0ff */
[----:B0-----:R-:W-:Y:S02]  /*2800*/  IADD3.X R17, PT, PT, R31, R36, RZ, P3, P4 ;  /* 0x000000241f117210 */ /* 0x001fe40001fe84ff */
[----:B------:R-:W-:Y:S01]  /*2810*/  LEA R16, P3, R22, UR20, 0x2 ;  /* 0x0000001416107c11 */ /* 0x000fe2000f8610ff */
[----:B------:R-:W-:-:S03]  /*2820*/  IMAD.WIDE.U32 R20, R6, R19, R20 ;  /* 0x0000001306147225 */ /* 0x000fc600078e0014 */
[----:B------:R-:W-:Y:S01]  /*2830*/  LEA.HI.X R17, R22, UR21, R17, 0x2, P3 ;  /* 0x0000001516117c11 */ /* 0x000fe200098f1411 */
[----:B------:R-:W-:Y:S01]  /*2840*/  IMAD.X R19, R30, 0x1, R33, P2 ;  /* 0x000000011e137824 */ /* 0x000fe200010e0621 */
[----:B------:R-:W-:Y:S01]  /*2850*/  IADD3 R22, P2, PT, R28, R16, RZ ;  /* 0x000000101c167210 */ /* 0x000fe20007f5e0ff */
[----:B------:R0:W-:Y:S01]  /*2860*/  STG.E desc[UR14][R32.64], R35 ;  /* 0x0000002320007986 */ /* 0x0001e2000c10190e */
[C---:B----4-:R-:W-:Y:S01]  /*2870*/  FMUL.FTZ R37, R0.reuse, R24 ;  /* 0x0000001800257220 */ /* 0x050fe20000410000 */
[----:B0-----:R-:W-:Y:S01]  /*2880*/  FMUL.FTZ R35, R0, R23 ;  /* 0x0000001700237220 */ /* 0x001fe20000410000 */
[----:B------:R-:W-:Y:S01]  /*2890*/  IADD3 R32, P3, PT, R28, R22, RZ ;  /* 0x000000161c207210 */ /* 0x000fe20007f7e0ff */
[----:B------:R-:W-:-:S03]  /*28a0*/  IMAD.X R23, R30, 0x1, R17, P2 ;  /* 0x000000011e177824 */ /* 0x000fc600010e0611 */
[----:B------:R-:W-:Y:S01]  /*28b0*/  IADD3 R24, P2, PT, R28, R32, RZ ;  /* 0x000000201c187210 */ /* 0x000fe20007f5e0ff */
[----:B------:R-:W-:Y:S02]  /*28c0*/  IMAD.X R33, R30, 0x1, R23, P3 ;  /* 0x000000011e217824 */ /* 0x000fe400018e0617 */
[C---:B------:R-:W-:Y:S01]  /*28d0*/  FMUL.FTZ R28, R0.reuse, R25 ;  /* 0x00000019001c7220 */ /* 0x040fe20000410000 */
[C---:B------:R-:W-:Y:S01]  /*28e0*/  FMUL.FTZ R26, R0.reuse, R26 ;  /* 0x0000001a001a7220 */ /* 0x040fe20000410000 */
[----:B------:R-:W-:Y:S01]  /*28f0*/  FMUL.FTZ R34, R0, R27 ;  /* 0x0000001b00227220 */ /* 0x000fe20000410000 */
[----:B------:R-:W-:Y:S01]  /*2900*/  IMAD.X R25, R30, 0x1, R33, P2 ;  /* 0x000000011e197824 */ /* 0x000fe200010e0621 */
[----:B------:R-:W-:Y:S01]  /*2910*/  IADD3 R13, P3, PT, R13, 0x10, RZ ;  /* 0x000000100d0d7810 */ /* 0x000fe20007f7e0ff */
[----:B------:R-:W-:Y:S04]  /*2920*/  STG.E desc[UR14][R18.64], R35 ;  /* 0x0000002312007986 */ /* 0x000fe8000c10190e */
[----:B------:R0:W-:Y:S04]  /*2930*/  STG.E desc[UR14][R16.64], R37 ;  /* 0x0000002510007986 */ /* 0x0001e8000c10190e */
[----:B------:R-:W-:Y:S04]  /*2940*/  STG.E desc[UR14][R22.64], R28 ;  /* 0x0000001c16007986 */ /* 0x000fe8000c10190e */
[----:B------:R1:W-:Y:S01]  /*2950*/  STG.E desc[UR14][R32.64], R26 ;  /* 0x0000001a20007986 */ /* 0x0003e2000c10190e */
[----:B0-----:R-:W-:-:S03]  /*2960*/  IMAD.X R17, RZ, RZ, R2, P1 ;  /* 0x000000ffff117224 */ /* 0x001fc600008e0602 */
[----:B------:R3:W-:Y:S01]  /*2970*/  STG.E desc[UR14][R24.64], R34 ;  /* 0x0000002218007986 */ /* 0x0007e2000c10190e */
[----:B------:R-:W-:Y:S01]  /*2980*/  IMAD.X R2, RZ, RZ, R2, P3 ;  /* 0x000000ffff027224 */ /* 0x000fe200018e0602 */
[----:B------:R-:W-:-:S04]  /*2990*/  ISETP.GE.U32.AND P1, PT, R13, R12, PT ;  /* 0x0000000c0d00720c */ /* 0x000fc80003f26070 */
[----:B------:R-:W-:Y:S01]  /*29a0*/  ISETP.GE.AND.EX P1, PT, R2, R29, PT, P1 ;  /* 0x0000001d0200720c */ /* 0x000fe20003f26310 */
[C---:B------:R-:W-:Y:S01]  /*29b0*/  IMAD R21, R6.reuse, R17, R21 ;  /* 0x0000001106157224 */ /* 0x040fe200078e0215 */
[----:B------:R-:W-:-:S04]  /*29c0*/  LEA R27, P2, R6, R20, 0x1 ;  /* 0x00000014061b7211 */ /* 0x000fc800078408ff */
[C---:B------:R-:W-:Y:S02]  /*29d0*/  IADD3 R27, P3, PT, R6.reuse, R27, RZ ;  /* 0x0000001b061b7210 */ /* 0x040fe40007f7e0ff */
[----:B------:R-:W-:-:S05]  /*29e0*/  LEA.HI.X R16, R6, R21, RZ, 0x1, P2 ;  /* 0x0000001506107211 */ /* 0x000fca00010f0cff */
[----:B-1----:R-:W-:Y:S01]  /*29f0*/  IMAD.X R26, RZ, RZ, R16, P3 ;  /* 0x000000ffff1a7224 */ /* 0x002fe200018e0610 */
[----:B---3--:R-:W-:Y:S06]  /*2a00*/  @!P1 BRA `(.L_x_477) ;  /* 0xfffffff800389947 */ /* 0x008fec000383ffff */
[----:B------:R-:W-:Y:S05]  /*2a10*/  BSYNC.RECONVERGENT B4 ;  /* 0x0000000000047941 */ /* 0x000fea0003800200 */
.L_x_476:
[----:B------:R-:W-:Y:S02]  /*2a20*/  IMAD.MOV.U32 R12, RZ, RZ, R10 ;  /* 0x000000ffff0c7224 */ /* 0x000fe400078e000a */
[----:B------:R-:W-:-:S07]  /*2a30*/  IMAD.MOV.U32 R22, RZ, RZ, R11 ;  /* 0x000000ffff167224 */ /* 0x000fce00078e000b */
.L_x_475:
[----:B------:R-:W-:Y:S05]  /*2a40*/  BSYNC.RECONVERGENT B3 ;  /* 0x0000000000037941 */ /* 0x000fea0003800200 */
.L_x_474:
[----:B------:R-:W-:Y:S01]  /*2a50*/  IADD3 R16, P2, PT, -R13, R10, RZ ;  /* 0x0000000a0d107210 */ /* 0x000fe20007f5e1ff */
[----:B------:R-:W-:Y:S03]  /*2a60*/  BSSY.RECONVERGENT B3, `(.L_x_478) ;  /* 0x0000044000037945 */ /* 0x000fe60003800200 */
[----:B------:R-:W-:Y:S01]  /*2a70*/  ISETP.GT.U32.AND P1, PT, R16, 0x4, PT ;  /* 0x000000041000780c */ /* 0x000fe20003f24070 */
[----:B------:R-:W-:-:S05]  /*2a80*/  IMAD.X R16, R11, 0x1, ~R2, P2 ;  /* 0x000000010b107824 */ /* 0x000fca00010e0e02 */
[----:B------:R-:W-:-:S13]  /*2a90*/  ISETP.GT.AND.EX P1, PT, R16, RZ, PT, P1 ;  /* 0x000000ff1000720c */ /* 0x000fda0003f24310 */
[----:B------:R-:W-:Y:S05]  /*2aa0*/  @!P1 BRA `(.L_x_479) ;  /* 0x0000000000fc9947 */ /* 0x000fea0003800000 */
[----:B------:R-:W-:Y:S01]  /*2ab0*/  LEA R12, R13, R1, 0x2 ;  /* 0x000000010d0c7211 */ /* 0x000fe200078e10ff */
[----:B------:R-:W1:Y:S04]  /*2ac0*/  LDCU.64 UR8, c[0x0][0x380] ;  /* 0x00007000ff0877ac */ /* 0x000e680008000a00 */
[----:B------:R-:W2:Y:S04]  /*2ad0*/  LDL.64 R16, [R12] ;  /* 0x000000000c107983 */ /* 0x000ea80000100a00 */
[----:B------:R-:W3:Y:S04]  /*2ae0*/  LDL.64 R18, [R12+0x8] ;  /* 0x000008000c127983 */ /* 0x000ee80000100a00 */
[----:B0-----:R-:W4:Y:S04]  /*2af0*/  LDL.64 R22, [R12+0x10] ;  /* 0x000010000c167983 */ /* 0x001f280000100a00 */
[----:B------:R0:W5:Y:S01]  /*2b00*/  LDL.64 R20, [R12+0x18] ;  /* 0x000018000c147983 */ /* 0x0001620000100a00 */
[----:B------:R-:W-:Y:S01]  /*2b10*/  IADD3 R27, P0, PT, R27, R14, RZ ;  /* 0x0000000e1b1b7210 */ /* 0x000fe20007f1e0ff */
[----:B------:R-:W-:Y:S01]  /*2b20*/  IMAD.SHL.U32 R35, R6, 0x4, RZ ;  /* 0x0000000406237824 */ /* 0x000fe200078e00ff */
[--C-:B------:R-:W-:Y:S01]  /*2b30*/  SHF.R.U32.HI R37, RZ, 0x1e, R6.reuse ;  /* 0x0000001eff257819 */ /* 0x100fe20000011606 */
[----:B------:R-:W-:-:S02]  /*2b40*/  IMAD.MOV.U32 R24, RZ, RZ, R6 ;  /* 0x000000ffff187224 */ /* 0x000fc400078e0006 */
[----:B------:R-:W-:Y:S01]  /*2b50*/  IMAD.X R26, R26, 0x1, R31, P0 ;  /* 0x000000011a1a7824 */ /* 0x000fe200000e061f */
[----:B-1----:R-:W-:-:S04]  /*2b60*/  LEA R28, P0, R27, UR8, 0x2 ;  /* 0x000000081b1c7c11 */ /* 0x002fc8000f8010ff */
[----:B------:R-:W-:Y:S02]  /*2b70*/  LEA.HI.X R29, R27, UR9, R26, 0x2, P0 ;  /* 0x000000091b1d7c11 */ /* 0x000fe400080f141a */
[----:B------:R-:W-:-:S05]  /*2b80*/  IADD3 R32, P0, PT, R35, R28, RZ ;  /* 0x0000001c23207210 */ /* 0x000fca0007f1e0ff */
[----:B------:R-:W-:Y:S02]  /*2b90*/  IMAD.X R33, R37, 0x1, R29, P0 ;  /* 0x0000000125217824 */ /* 0x000fe400000e061d */
[C---:B--2---:R-:W-:Y:S01]  /*2ba0*/  FMUL.FTZ R25, R0.reuse, R16 ;  /* 0x0000001000197220 */ /* 0x044fe20000410000 */
[C---:B------:R-:W-:Y:S01]  /*2bb0*/  FMUL.FTZ R30, R0.reuse, R17 ;  /* 0x00000011001e7220 */ /* 0x040fe20000410000 */
[----:B---3--:R-:W-:-:S03]  /*2bc0*/  FMUL.FTZ R34, R0, R18 ;  /* 0x0000001200227220 */ /* 0x008fc60000410000 */
[----:B------:R1:W-:Y:S01]  /*2bd0*/  STG.E desc[UR14][R28.64], R25 ;  /* 0x000000191c007986 */ /* 0x0003e2000c10190e */
[----:B----4-:R-:W-:-:S03]  /*2be0*/  FMUL.FTZ R36, R0, R23 ;  /* 0x0000001700247220 */ /* 0x010fc60000410000 */
[----:B------:R2:W-:Y:S01]  /*2bf0*/  STG.E desc[UR14][R32.64], R30 ;  /* 0x0000001e20007986 */ /* 0x0005e2000c10190e */
[----:B-1----:R-:W-:Y:S01]  /*2c00*/  IMAD.MOV.U32 R25, RZ, RZ, RZ ;  /* 0x000000ffff197224 */ /* 0x002fe200078e00ff */
[----:B------:R-:W-:Y:S01]  /*2c10*/  IADD3 R28, P0, PT, R35, R32, RZ ;  /* 0x00000020231c7210 */ /* 0x000fe20007f1e0ff */
[----:B------:R-:W-:-:S04]  /*2c20*/  IMAD.WIDE.U32 R26, R6, R13, R24 ;  /* 0x0000000d061a7225 */ /* 0x000fc800078e0018 */
[----:B--2---:R-:W-:Y:S01]  /*2c30*/  FMUL.FTZ R30, R0, R22 ;  /* 0x00000016001e7220 */ /* 0x004fe20000410000 */
[C---:B------:R-:W-:Y:S01]  /*2c40*/  IMAD R16, R6.reuse, R2, R27 ;  /* 0x0000000206107224 */ /* 0x040fe200078e021b */
[C---:B------:R-:W-:Y:S01]  /*2c50*/  LEA R27, P1, R6.reuse, R26, 0x1 ;  /* 0x0000001a061b7211 */ /* 0x040fe200078208ff */
[----:B------:R-:W-:Y:S01]  /*2c60*/  IMAD.X R29, R37, 0x1, R33, P0 ;  /* 0x00000001251d7824 */ /* 0x000fe200000e0621 */
[----:B------:R-:W-:Y:S02]  /*2c70*/  IADD3 R26, P0, PT, R35, R28, RZ ;  /* 0x0000001c231a7210 */ /* 0x000fe40007f1e0ff */
[----:B------:R-:W-:Y:S02]  /*2c80*/  LEA.HI.X R16, R6, R16, RZ, 0x1, P1 ;  /* 0x0000001006107211 */ /* 0x000fe400008f0cff */
[----:B0-----:R-:W-:Y:S01]  /*2c90*/  IADD3 R12, P1, P2, R14, R27, R6 ;  /* 0x0000001b0e0c7210 */ /* 0x001fe20007a3e006 */
[----:B------:R-:W-:Y:S01]  /*2ca0*/  IMAD.X R27, R37, 0x1, R29, P0 ;  /* 0x00000001251b7824 */ /* 0x000fe200000e061d */
[----:B------:R5:W-:Y:S02]  /*2cb0*/  STG.E desc[UR14][R28.64], R34 ;  /* 0x000000221c007986 */ /* 0x000be4000c10190e */
[----:B------:R-:W-:-:S02]  /*2cc0*/  IADD3.X R17, PT, PT, R31, R16, RZ, P1, P2 ;  /* 0x000000101f117210 */ /* 0x000fc40000fe44ff */
[----:B------:R-:W-:-:S04]  /*2cd0*/  LEA R16, P1, R12, UR8, 0x2 ;  /* 0x000000080c107c11 */ /* 0x000fc8000f8210ff */
[----:B------:R-:W-:Y:S01]  /*2ce0*/  LEA.HI.X R17, R12, UR9, R17, 0x2, P1 ;  /* 0x000000090c117c11 */ /* 0x000fe200088f1411 */
[C---:B------:R-:W-:Y:S01]  /*2cf0*/  FMUL.FTZ R12, R0.reuse, R19 ;  /* 0x00000013000c7220 */ /* 0x040fe20000410000 */
[----:B------:R-:W-:Y:S01]  /*2d00*/  IADD3 R18, P0, PT, R35, R16, RZ ;  /* 0x0000001023127210 */ /* 0x000fe20007f1e0ff */
[----:B-----5:R-:W-:-:S03]  /*2d10*/  FMUL.FTZ R29, R0, R21 ;  /* 0x00000015001d7220 */ /* 0x020fc60000410000 */
[----:B------:R-:W-:Y:S01]  /*2d20*/  IADD3 R22, P1, PT, R35, R18, RZ ;  /* 0x0000001223167210 */ /* 0x000fe20007f3e0ff */
[----:B------:R-:W-:Y:S01]  /*2d30*/  IMAD.X R19, R37, 0x1, R17, P0 ;  /* 0x0000000125137824 */ /* 0x000fe200000e0611 */
[----:B------:R0:W-:Y:S02]  /*2d40*/  STG.E desc[UR14][R26.64], R12 ;  /* 0x0000000c1a007986 */ /* 0x0001e4000c10190e */
[----:B------:R-:W-:Y:S01]  /*2d50*/  IADD3 R32, P0, PT, R35, R22, RZ ;  /* 0x0000001623207210 */ /* 0x000fe20007f1e0ff */
[C---:B------:R-:W-:Y:S02]  /*2d60*/  IMAD.X R23, R37.reuse, 0x1, R19, P1 ;  /* 0x0000000125177824 */ /* 0x040fe400008e0613 */
[----:B------:R-:W-:Y:S01]  /*2d70*/  FMUL.FTZ R35, R0, R20 ;  /* 0x0000001400237220 */ /* 0x000fe20000410000 */
[----:B------:R-:W-:Y:S01]  /*2d80*/  STG.E desc[UR14][R16.64], R30 ;  /* 0x0000001e10007986 */ /* 0x000fe2000c10190e */
[----:B------:R-:W-:Y:S01]  /*2d90*/  IMAD.X R33, R37, 0x1, R23, P0 ;  /* 0x0000000125217824 */ /* 0x000fe200000e0617 */
[----:B------:R-:W-:-:S02]  /*2da0*/  IADD3 R21, P0, PT, R13, 0x4, RZ ;  /* 0x000000040d157810 */ /* 0x000fc40007f1e0ff */
[----:B------:R-:W-:Y:S01]  /*2db0*/  STG.E desc[UR14][R18.64], R36 ;  /* 0x0000002412007986 */ /* 0x000fe2000c10190e */
[----:B------:R-:W-:Y:S02]  /*2dc0*/  IADD3 R13, P2, PT, R13, 0x8, RZ ;  /* 0x000000080d0d7810 */ /* 0x000fe40007f5e0ff */
[----:B0-----:R-:W-:Y:S01]  /*2dd0*/  MOV R12, R10 ;  /* 0x0000000a000c7202 */ /* 0x001fe20000000f00 */
[----:B------:R0:W-:Y:S01]  /*2de0*/  STG.E desc[UR14][R22.64], R35 ;  /* 0x0000002316007986 */ /* 0x0001e2000c10190e */
[----:B------:R-:W-:-:S03]  /*2df0*/  IMAD.WIDE.U32 R20, R6, R21, R24 ;  /* 0x0000001506147225 */ /* 0x000fc600078e0018 */
[----:B------:R1:W-:Y:S01]  /*2e00*/  STG.E desc[UR14][R32.64], R29 ;  /* 0x0000001d20007986 */ /* 0x0003e2000c10190e */
[--C-:B------:R-:W-:Y:S01]  /*2e10*/  IMAD.X R25, RZ, RZ, R2.reuse, P0 ;  /* 0x000000ffff197224 */ /* 0x100fe200000e0602 */
[C---:B------:R-:W-:Y:S01]  /*2e20*/  LEA R27, P1, R6.reuse, R20, 0x1 ;  /* 0x00000014061b7211 */ /* 0x040fe200078208ff */
[----:B------:R-:W-:Y:S01]  /*2e30*/  IMAD.X R2, RZ, RZ, R2, P2 ;  /* 0x000000ffff027224 */ /* 0x000fe200010e0602 */
[----:B------:R-:W-:Y:S01]  /*2e40*/  PLOP3.LUT P0, PT, PT, PT, PT, 0x8, 0x80 ;  /* 0x000000000080781c */ /* 0x000fe20003f0e170 */
[C---:B------:R-:W-:Y:S01]  /*2e50*/  IMAD R21, R6.reuse, R25, R21 ;  /* 0x0000001906157224 */ /* 0x040fe200078e0215 */
[----:B------:R-:W-:Y:S01]  /*2e60*/  IADD3 R27, P3, PT, R6, R27, RZ ;  /* 0x0000001b061b7210 */ /* 0x000fe20007f7e0ff */
[----:B0-----:R-:W-:-:S03]  /*2e70*/  IMAD.MOV.U32 R22, RZ, RZ, R11 ;  /* 0x000000ffff167224 */ /* 0x001fc600078e000b */
[----:B------:R-:W-:-:S05]  /*2e80*/  LEA.HI.X R26, R6, R21, RZ, 0x1, P1 ;  /* 0x00000015061a7211 */ /* 0x000fca00008f0cff */
[----:B-1----:R-:W-:-:S07]  /*2e90*/  IMAD.X R26, RZ, RZ, R26, P3 ;  /* 0x000000ffff1a7224 */ /* 0x002fce00018e061a */
.L_x_479:
[----:B------:R-:W-:Y:S05]  /*2ea0*/  BSYNC.RECONVERGENT B3 ;  /* 0x0000000000037941 */ /* 0x000fea0003800200 */
.L_x_478:
[----:B------:R-:W-:-:S04]  /*2eb0*/  ISETP.NE.U32.AND P1, PT, R13, R10, PT ;  /* 0x0000000a0d00720c */ /* 0x000fc80003f25070 */
[----:B------:R-:W-:-:S13]  /*2ec0*/  ISETP.NE.OR.EX P0, PT, R2, R11, P0, P1 ;  /* 0x0000000b0200720c */ /* 0x000fda0000705710 */
[----:B------:R-:W-:Y:S05]  /*2ed0*/  @!P0 BREAK.RELIABLE B0 ;  /* 0x0000000000008942 */ /* 0x000fea0003800100 */
[----:B------:R-:W-:Y:S05]  /*2ee0*/  @!P0 BRA `(.L_x_471) ;  /* 0x0000000000a48947 */ /* 0x000fea0003800000 */
.L_x_473:
[----:B------:R-:W-:Y:S05]  /*2ef0*/  BSYNC.RELIABLE B0 ;  /* 0x0000000000007941 */ /* 0x000fea0003800100 */
.L_x_472:
[----:B------:R-:W-:Y:S01]  /*2f00*/  BSSY.RECONVERGENT B0, `(.L_x_480) ;  /* 0x0000025000007945 */ /* 0x000fe20003800200 */
[----:B------:R-:W-:Y:S01]  /*2f10*/  IMAD.SHL.U32 R29, R6, 0x4, RZ ;  /* 0x00000004061d7824 */ /* 0x000fe200078e00ff */
[----:B0-----:R-:W-:-:S07]  /*2f20*/  SHF.R.U32.HI R25, RZ, 0x1e, R6 ;  /* 0x0000001eff197819 */ /* 0x001fce0000011606 */
.L_x_481:
[----:B------:R-:W-:-:S05]  /*2f30*/  IMAD.U32 R12, R13, 0x4, R1 ;  /* 0x000000040d0c7824 */ /* 0x000fca00078e0001 */
[----:B------:R-:W2:Y:S04]  /*2f40*/  LDL.64 R18, [R12] ;  /* 0x000000000c127983 */ /* 0x000ea80000100a00 */
[----:B------:R-:W3:Y:S01]  /*2f50*/  LDL.64 R16, [R12+0x8] ;  /* 0x000008000c107983 */ /* 0x000ee20000100a00 */
[----:B------:R-:W-:-:S05]  /*2f60*/  IADD3 R27, P0, PT, R27, R14, RZ ;  /* 0x0000000e1b1b7210 */ /* 0x000fca0007f1e0ff */
[----:B------:R-:W-:Y:S01]  /*2f70*/  IMAD.X R26, R26, 0x1, R31, P0 ;  /* 0x000000011a1a7824 */ /* 0x000fe200000e061f */
[----:B------:R-:W-:-:S04]  /*2f80*/  LEA R22, P0, R27, UR22, 0x2 ;  /* 0x000000161b167c11 */ /* 0x000fc8000f8010ff */
[----:B------:R-:W-:Y:S02]  /*2f90*/  LEA.HI.X R23, R27, UR23, R26, 0x2, P0 ;  /* 0x000000171b177c11 */ /* 0x000fe400080f141a */
[----:B------:R-:W-:-:S05]  /*2fa0*/  IADD3 R20, P0, PT, R29, R22, RZ ;  /* 0x000000161d147210 */ /* 0x000fca0007f1e0ff */
[----:B------:R-:W-:Y:S02]  /*2fb0*/  IMAD.X R21, R25, 0x1, R23, P0 ;  /* 0x0000000119157824 */ /* 0x000fe400000e0617 */
[C---:B--2---:R-:W-:Y:S01]  /*2fc0*/  FMUL.FTZ R33, R0.reuse, R18 ;  /* 0x0000001200217220 */ /* 0x044fe20000410000 */
[----:B------:R-:W-:Y:S01]  /*2fd0*/  IADD3 R18, P0, PT, R29, R20, RZ ;  /* 0x000000141d127210 */ /* 0x000fe20007f1e0ff */
[C---:B------:R-:W-:Y:S01]  /*2fe0*/  FMUL.FTZ R35, R0.reuse, R19 ;  /* 0x0000001300237220 */ /* 0x040fe20000410000 */
[C---:B---3--:R-:W-:Y:S02]  /*2ff0*/  FMUL.FTZ R37, R0.reuse, R16 ;  /* 0x0000001000257220 */ /* 0x048fe40000410000 */
[----:B------:R-:W-:Y:S01]  /*3000*/  STG.E desc[UR14][R22.64], R33 ;  /* 0x0000002116007986 */ /* 0x000fe2000c10190e */
[----:B------:R-:W-:Y:S01]  /*3010*/  IMAD.X R19, R25, 0x1, R21, P0 ;  /* 0x0000000119137824 */ /* 0x000fe200000e0615 */
[----:B------:R-:W-:Y:S01]  /*3020*/  IADD3 R16, P0, PT, R29, R18, RZ ;  /* 0x000000121d107210 */ /* 0x000fe20007f1e0ff */
[----:B------:R-:W-:Y:S01]  /*3030*/  FMUL.FTZ R12, R0, R17 ;  /* 0x00000011000c7220 */ /* 0x000fe20000410000 */
[----:B------:R-:W-:Y:S03]  /*3040*/  STG.E desc[UR14][R20.64], R35 ;  /* 0x0000002314007986 */ /* 0x000fe6000c10190e */
[----:B------:R-:W-:Y:S01]  /*3050*/  IMAD.X R17, R25, 0x1, R19, P0 ;  /* 0x0000000119117824 */ /* 0x000fe200000e0613 */
[----:B------:R0:W-:Y:S04]  /*3060*/  STG.E desc[UR14][R18.64], R37 ;  /* 0x0000002512007986 */ /* 0x0001e8000c10190e */
[----:B------:R1:W-:Y:S01]  /*3070*/  STG.E desc[UR14][R16.64], R12 ;  /* 0x0000000c10007986 */ /* 0x0003e2000c10190e */
[----:B0-----:R-:W-:-:S02]  /*3080*/  IMAD.MOV.U32 R18, RZ, RZ, R6 ;  /* 0x000000ffff127224 */ /* 0x001fc400078e0006 */
[----:B------:R-:W-:Y:S02]  /*3090*/  IMAD.MOV.U32 R19, RZ, RZ, RZ ;  /* 0x000000ffff137224 */ /* 0x000fe400078e00ff */
[----:B------:R-:W-:Y:S01]  /*30a0*/  IMAD.WIDE.U32 R26, R6, R13, R18 ;  /* 0x0000000d061a7225 */ /* 0x000fe200078e0012 */
[----:B------:R-:W-:-:S03]  /*30b0*/  IADD3 R13, P0, PT, R13, 0x4, RZ ;  /* 0x000000040d0d7810 */ /* 0x000fc60007f1e0ff */
[CC--:B------:R-:W-:Y:S01]  /*30c0*/  IMAD R23, R6.reuse, R2.reuse, R27 ;  /* 0x0000000206177224 */ /* 0x0c0fe200078e021b */
[----:B------:R-:W-:Y:S02]  /*30d0*/  IADD3.X R2, PT, PT, RZ, R2, RZ, P0, !PT ;  /* 0x00000002ff027210 */ /* 0x000fe400007fe4ff */
[----:B------:R-:W-:Y:S02]  /*30e0*/  ISETP.NE.U32.AND P0, PT, R13, R10, PT ;  /* 0x0000000a0d00720c */ /* 0x000fe40003f05070 */
[----:B------:R-:W-:Y:S02]  /*30f0*/  LEA R27, P2, R6, R26, 0x1 ;  /* 0x0000001a061b7211 */ /* 0x000fe400078408ff */
[----:B------:R-:W-:Y:S02]  /*3100*/  ISETP.NE.AND.EX P0, PT, R2, R11, PT, P0 ;  /* 0x0000000b0200720c */ /* 0x000fe40003f05300 */
[C---:B------:R-:W-:Y:S02]  /*3110*/  IADD3 R27, P1, PT, R6.reuse, R27, RZ ;  /* 0x0000001b061b7210 */ /* 0x040fe40007f3e0ff */
[----:B------:R-:W-:-:S05]  /*3120*/  LEA.HI.X R23, R6, R23, RZ, 0x1, P2 ;  /* 0x0000001706177211 */ /* 0x000fca00010f0cff */
[----:B------:R-:W-:-:S04]  /*3130*/  IMAD.X R26, RZ, RZ, R23, P1 ;  /* 0x000000ffff1a7224 */ /* 0x000fc800008e0617 */
[----:B-1----:R-:W-:Y:S05]  /*3140*/  @P0 BRA `(.L_x_481) ;  /* 0xfffffffc00780947 */ /* 0x002fea000383ffff */
[----:B------:R-:W-:Y:S05]  /*3150*/  BSYNC.RECONVERGENT B0 ;  /* 0x0000000000007941 */ /* 0x000fea0003800200 */
.L_x_480:
[----:B------:R-:W-:Y:S02]  /*3160*/  IMAD.MOV.U32 R12, RZ, RZ, R10 ;  /* 0x000000ffff0c7224 */ /* 0x000fe400078e000a */
[----:B------:R-:W-:-:S07]  /*3170*/  IMAD.MOV.U32 R22, RZ, RZ, R11 ;  /* 0x000000ffff167224 */ /* 0x000fce00078e000b */
.L_x_471:
[----:B------:R-:W-:Y:S05]  /*3180*/  BSYNC.RECONVERGENT B1 ;  /* 0x0000000000017941 */ /* 0x000fea0003800200 */
.L_x_470:
[----:B------:R-:W-:-:S04]  /*3190*/  ISETP.NE.U32.AND P0, PT, R9, RZ, PT ;  /* 0x000000ff0900720c */ /* 0x000fc80003f05070 */
[----:B------:R-:W-:-:S13]  /*31a0*/  ISETP.NE.AND.EX P0, PT, RZ, RZ, PT, P0 ;  /* 0x000000ffff00720c */ /* 0x000fda0003f05300 */
[----:B------:R-:W-:Y:S05]  /*31b0*/  @!P0 BRA `(.L_x_469) ;  /* 0x0000000000748947 */ /* 0x000fea0003800000 */
[C---:B0-----:R-:W-:Y:S01]  /*31c0*/  IMAD.U32 R23, R12.reuse, 0x4, R1 ;  /* 0x000000040c177824 */ /* 0x041fe200078e0001 */
[----:B------:R-:W0:Y:S04]  /*31d0*/  LDC.64 R16, c[0x0][0x380] ;  /* 0x0000e000ff107b82 */ /* 0x000e280000000a00 */
[----:B------:R-:W2:Y:S01]  /*31e0*/  LDL.64 R18, [R23] ;  /* 0x0000000017127983 */ /* 0x000ea20000100a00 */
[----:B------:R-:W-:Y:S02]  /*31f0*/  IADD3 R27, P0, PT, R27, R14, RZ ;  /* 0x0000000e1b1b7210 */ /* 0x000fe40007f1e0ff */
[----:B------:R-:W-:-:S03]  /*3200*/  IADD3 R25, P1, PT, R12, 0x1, RZ ;  /* 0x000000010c197810 */ /* 0x000fc60007f3e0ff */
[----:B------:R-:W-:Y:S01]  /*3210*/  IMAD.X R26, R26, 0x1, R31, P0 ;  /* 0x000000011a1a7824 */ /* 0x000fe200000e061f */
[----:B0-----:R-:W-:-:S04]  /*3220*/  LEA R20, P0, R27, R16, 0x2 ;  /* 0x000000101b147211 */ /* 0x001fc800078010ff */
[----:B------:R-:W-:Y:S01]  /*3230*/  LEA.HI.X R21, R27, R17, R26, 0x2, P0 ;  /* 0x000000111b157211 */ /* 0x000fe200000f141a */
[----:B------:R-:W-:Y:S01]  /*3240*/  IMAD.X R27, RZ, RZ, R22, P1 ;  /* 0x000000ffff1b7224 */ /* 0x000fe200008e0616 */
[----:B------:R-:W-:-:S04]  /*3250*/  ISETP.NE.U32.AND P0, PT, R9, 0x1, PT ;  /* 0x000000010900780c */ /* 0x000fc80003f05070 */
[----:B------:R-:W-:Y:S01]  /*3260*/  ISETP.NE.AND.EX P0, PT, RZ, RZ, PT, P0 ;  /* 0x000000ffff00720c */ /* 0x000fe20003f05300 */
[----:B--2---:R-:W-:-:S05]  /*3270*/  FMUL.FTZ R13, R0, R18 ;  /* 0x00000012000d7220 */ /* 0x004fca0000410000 */
[----:B------:R3:W-:Y:S07]  /*3280*/  STG.E desc[UR14][R20.64], R13 ;  /* 0x0000000d14007986 */ /* 0x0007ee000c10190e */
[----:B------:R-:W-:Y:S05]  /*3290*/  @!P0 BRA `(.L_x_469) ;  /* 0x00000000003c8947 */ /* 0x000fea0003800000 */
[----:B------:R-:W-:-:S04]  /*32a0*/  ISETP.NE.U32.AND P0, PT, R9, 0x2, PT ;  /* 0x000000020900780c */ /* 0x000fc80003f05070 */
[----:B------:R-:W-:-:S13]  /*32b0*/  ISETP.NE.AND.EX P0, PT, RZ, RZ, PT, P0 ;  /* 0x000000ffff00720c */ /* 0x000fda0003f05300 */
[----:B------:R-:W2:Y:S01]  /*32c0*/  @P0 LDL R15, [R23+0x8] ;  /* 0x00000800170f0983 */ /* 0x000ea20000100800 */
[----:B------:R-:W-:Y:S02]  /*32d0*/  IMAD.MOV.U32 R30, RZ, RZ, R14 ;  /* 0x000000ffff1e7224 */ /* 0x000fe400078e000e */
[----:B------:R-:W-:Y:S01]  /*32e0*/  FMUL.FTZ R19, R0, R19 ;  /* 0x0000001300137220 */ /* 0x000fe20000410000 */
[----:B---3--:R-:W-:Y:S02]  /*32f0*/  IMAD R21, R27, R6, RZ ;  /* 0x000000061b157224 */ /* 0x008fe400078e02ff */
[----:B------:R-:W-:-:S04]  /*3300*/  IMAD.WIDE.U32 R12, R6, R25, R30 ;  /* 0x00000019060c7225 */ /* 0x000fc800078e001e */
[----:B------:R-:W-:Y:S01]  /*3310*/  IMAD.IADD R2, R13, 0x1, R21 ;  /* 0x000000010d027824 */ /* 0x000fe200078e0215 */
[----:B------:R-:W-:-:S04]  /*3320*/  LEA R16, P1, R12, R16, 0x2 ;  /* 0x000000100c107211 */ /* 0x000fc800078210ff */
[----:B------:R-:W-:Y:S02]  /*3330*/  LEA.HI.X R17, R12, R17, R2, 0x2, P1 ;  /* 0x000000110c117211 */ /* 0x000fe400008f1402 */
[----:B------:R-:W-:-:S03]  /*3340*/  @P0 LEA R12, P1, R6, R16, 0x2 ;  /* 0x00000010060c0211 */ /* 0x000fc600078210ff */
[----:B------:R4:W-:Y:S01]  /*3350*/  STG.E desc[UR14][R16.64], R19 ;  /* 0x0000001310007986 */ /* 0x0009e2000c10190e */
[----:B------:R-:W-:Y:S01]  /*3360*/  @P0 LEA.HI.X R13, R6, R17, RZ, 0x2, P1 ;  /* 0x00000011060d0211 */ /* 0x000fe200008f14ff */
[----:B--2---:R-:W-:-:S05]  /*3370*/  @P0 FMUL.FTZ R15, R0, R15 ;  /* 0x0000000f000f0220 */ /* 0x004fca0000410000 */
[----:B------:R4:W-:Y:S03]  /*3380*/  @P0 STG.E desc[UR14][R12.64], R15 ;  /* 0x0000000f0c000986 */ /* 0x0009e6000c10190e */
.L_x_469:
[----:B------:R-:W-:Y:S05]  /*3390*/  BSYNC.RECONVERGENT B2 ;  /* 0x0000000000027941 */ /* 0x000fea0003800200 */
.L_x_468:
        /* <DEDUP_REMOVED lines=10> */
        .weak           $__internal_7_$__cuda_sm20_div_u64
        .type           $__internal_7_$__cuda_sm20_div_u64,@function
        .size           $__internal_7_$__cuda_sm20_div_u64,(.L_x_688 - $__internal_7_$__cuda_sm20_div_u64)
$__internal_7_$__cuda_sm20_div_u64:
[----:B------:R-:W-:-:S06]  /*3440*/  IMAD.MOV.U32 R7, RZ, RZ, RZ ;  /* 0x000000ffff077224 */ /* 0x000fcc00078e00ff */
[----:B------:R-:W0:Y:S08]  /*3450*/  I2F.U64.RP R7, R6 ;  /* 0x0000000600077312 */ /* 0x000e300000309000 */
[----:B0-----:R-:W0:Y:S02]  /*3460*/  MUFU.RCP R9, R7 ;  /* 0x0000000700097308 */ /* 0x001e240000001000 */
[----:B0-----:R-:W-:-:S06]  /*3470*/  VIADD R9, R9, 0x1ffffffe ;  /* 0x1ffffffe09097836 */ /* 0x001fcc0000000000 */
[----:B------:R-:W0:Y:S02]  /*3480*/  F2I.U64.TRUNC R10, R9 ;  /* 0x00000009000a7311 */ /* 0x000e24000020d800 */
[----:B0-----:R-:W-:-:S04]  /*3490*/  IMAD.WIDE.U32 R12, R10, R6, RZ ;  /* 0x000000060a0c7225 */ /* 0x001fc800078e00ff */
[----:B------:R-:W-:Y:S01]  /*34a0*/  IMAD R13, R11, R6, R13 ;  /* 0x000000060b0d7224 */ /* 0x000fe200078e020d */
[----:B------:R-:W-:-:S05]  /*34b0*/  IADD3 R15, P0, PT, RZ, -R12, RZ ;  /* 0x8000000cff0f7210 */ /* 0x000fca0007f1e0ff */
[----:B------:R-:W-:-:S04]  /*34c0*/  IMAD.HI.U32 R12, R10, R15, RZ ;  /* 0x0000000f0a0c7227 */ /* 0x000fc800078e00ff */
[----:B------:R-:W-:Y:S01]  /*34d0*/  IMAD.X R17, RZ, RZ, ~R13, P0 ;  /* 0x000000ffff117224 */ /* 0x000fe200000e0e0d */
[----:B------:R-:W-:-:S03]  /*34e0*/  MOV R13, R10 ;  /* 0x0000000a000d7202 */ /* 0x000fc60000000f00 */
[-C--:B------:R-:W-:Y:S02]  /*34f0*/  IMAD R19, R11, R17.reuse, RZ ;  /* 0x000000110b137224 */ /* 0x080fe400078e02ff */
[----:B------:R-:W-:-:S04]  /*3500*/  IMAD.WIDE.U32 R12, P0, R10, R17, R12 ;  /* 0x000000110a0c7225 */ /* 0x000fc8000780000c */
[----:B------:R-:W-:-:S04]  /*3510*/  IMAD.HI.U32 R7, R11, R17, RZ ;  /* 0x000000110b077227 */ /* 0x000fc800078e00ff */
[----:B------:R-:W-:-:S04]  /*3520*/  IMAD.HI.U32 R12, P1, R11, R15, R12 ;  /* 0x0000000f0b0c7227 */ /* 0x000fc8000782000c */
[----:B------:R-:W-:Y:S01]  /*3530*/  IMAD.X R7, R7, 0x1, R11, P0 ;  /* 0x0000000107077824 */ /* 0x000fe200000e060b */
[----:B------:R-:W-:-:S04]  /*3540*/  IADD3 R13, P2, PT, R19, R12, RZ ;  /* 0x0000000c130d7210 */ /* 0x000fc80007f5e0ff */
[----:B------:R-:W-:Y:S01]  /*3550*/  IADD3.X R7, PT, PT, RZ, RZ, R7, P2, P1 ;  /* 0x000000ffff077210 */ /* 0x000fe200017e2407 */
[----:B------:R-:W-:-:S03]  /*3560*/  IMAD.WIDE.U32 R10, R13, R6, RZ ;  /* 0x000000060d0a7225 */ /* 0x000fc600078e00ff */
[----:B------:R-:W-:Y:S01]  /*3570*/  IADD3 R9, P0, PT, RZ, -R10, RZ ;  /* 0x8000000aff097210 */ /* 0x000fe20007f1e0ff */
[----:B------:R-:W-:Y:S02]  /*3580*/  IMAD R10, R7, R6, R11 ;  /* 0x00000006070a7224 */ /* 0x000fe400078e020b */
        /* <DEDUP_REMOVED lines=17> */
[----:B------:R-:W-:-:S04]  /*36a0*/  IMAD.WIDE.U32 R10, R9, R6, RZ ;  /* 0x00000006090a7225 */ /* 0x000fc800078e00ff */
[----:B------:R-:W-:Y:S01]  /*36b0*/  IMAD.X R7, RZ, RZ, R7, P1 ;  /* 0x000000ffff077224 */ /* 0x000fe200008e0607 */
[----:B------:R-:W-:-:S03]  /*36c0*/  IADD3 R13, P0, PT, -R10, R3, RZ ;  /* 0x000000030a0d7210 */ /* 0x000fc60007f1e1ff */
[----:B------:R-:W-:Y:S01]  /*36d0*/  IMAD R11, R7, R6, R11 ;  /* 0x00000006070b7224 */ /* 0x000fe200078e020b */
[----:B------:R-:W-:-:S03]  /*36e0*/  IADD3 R3, P1, PT, -R6, R13, RZ ;  /* 0x0000000d06037210 */ /* 0x000fc60007f3e1ff */
[----:B------:R-:W-:Y:S01]  /*36f0*/  IMAD.X R12, R2, 0x1, ~R11, P0 ;  /* 0x00000001020c7824 */ /* 0x000fe200000e0e0b */
[----:B------:R-:W-:Y:S02]  /*3700*/  ISETP.GE.U32.AND P0, PT, R13, R6, PT ;  /* 0x000000060d00720c */ /* 0x000fe40003f06070 */
[----:B------:R-:W-:Y:S02]  /*3710*/  IADD3 R2, P2, PT, R9, 0x1, RZ ;  /* 0x0000000109027810 */ /* 0x000fe40007f5e0ff */
[C---:B------:R-:W-:Y:S02]  /*3720*/  ISETP.GE.U32.AND.EX P0, PT, R12.reuse, RZ, PT, P0 ;  /* 0x000000ff0c00720c */ /* 0x040fe40003f06100 */
[----:B------:R-:W-:Y:S01]  /*3730*/  IADD3.X R11, PT, PT, R12, -0x1, RZ, P1, !PT ;  /* 0xffffffff0c0b7810 */ /* 0x000fe20000ffe4ff */
[----:B------:R-:W-:Y:S01]  /*3740*/  IMAD.X R10, RZ, RZ, R7, P2 ;  /* 0x000000ffff0a7224 */ /* 0x000fe200010e0607 */
[----:B------:R-:W-:Y:S02]  /*3750*/  SEL R3, R3, R13, P0 ;  /* 0x0000000d03037207 */ /* 0x000fe40000000000 */
[----:B------:R-:W-:-:S02]  /*3760*/  SEL R9, R2, R9, P0 ;  /* 0x0000000902097207 */ /* 0x000fc40000000000 */
[----:B------:R-:W-:Y:S02]  /*3770*/  SEL R11, R11, R12, P0 ;  /* 0x0000000c0b0b7207 */ /* 0x000fe40000000000 */
[----:B------:R-:W-:Y:S02]  /*3780*/  SEL R10, R10, R7, P0 ;  /* 0x000000070a0a7207 */ /* 0x000fe40000000000 */
[----:B------:R-:W-:Y:S02]  /*3790*/  ISETP.GE.U32.AND P0, PT, R3, R6, PT ;  /* 0x000000060300720c */ /* 0x000fe40003f06070 */
[----:B------:R-:W-:Y:S02]  /*37a0*/  IADD3 R2, P2, PT, R9, 0x1, RZ ;  /* 0x0000000109027810 */ /* 0x000fe40007f5e0ff */
[----:B------:R-:W-:Y:S02]  /*37b0*/  ISETP.GE.U32.AND.EX P0, PT, R11, RZ, PT, P0 ;  /* 0x000000ff0b00720c */ /* 0x000fe40003f06100 */
[----:B------:R-:W-:Y:S01]  /*37c0*/  ISETP.NE.U32.AND P1, PT, R6, RZ, PT ;  /* 0x000000ff0600720c */ /* 0x000fe20003f25070 */
[----:B------:R-:W-:Y:S01]  /*37d0*/  IMAD.X R3, RZ, RZ, R10, P2 ;  /* 0x000000ffff037224 */ /* 0x000fe200010e060a */
[----:B------:R-:W-:Y:S01]  /*37e0*/  SEL R2, R2, R9, P0 ;  /* 0x0000000902027207 */ /* 0x000fe20000000000 */
[----:B------:R-:W-:Y:S01]  /*37f0*/  IMAD.MOV.U32 R9, RZ, RZ, 0x0 ;  /* 0x00000000ff097424 */ /* 0x000fe200078e00ff */
[----:B------:R-:W-:-:S02]  /*3800*/  ISETP.NE.AND.EX P1, PT, RZ, RZ, PT, P1 ;  /* 0x000000ffff00720c */ /* 0x000fc40003f25310 */
[----:B------:R-:W-:Y:S02]  /*3810*/  SEL R3, R3, R10, P0 ;  /* 0x0000000a03037207 */ /* 0x000fe40000000000 */
[----:B------:R-:W-:Y:S02]  /*3820*/  SEL R2, R2, 0xffffffff, P1 ;  /* 0xffffffff02027807 */ /* 0x000fe40000800000 */
[----:B------:R-:W-:Y:S01]  /*3830*/  SEL R3, R3, 0xffffffff, P1 ;  /* 0xffffffff03037807 */ /* 0x000fe20000800000 */
[----:B------:R-:W-:Y:S06]  /*3840*/  RET.REL.NODEC R8 `(_ZN17fastertransformer14softmax_kernelIffLi2EEEvPT_PKT0_PKS1_S7_iiiif) ;  /* 0xffffffc408ec7950 */ /* 0x000fec0003c3ffff */
.L_x_483:
        /* <DEDUP_REMOVED lines=11> */
.L_x_688:


//--------------------- .text._ZN17fastertransformer17softmax_kernel_h2I6__halfLi2EEEvPT_PKS2_S5_S5_iiiiS2_ --------------------------
	.section	.text._ZN17fastertransformer17softmax_kernel_h2I6__halfLi2EEEvPT_PKS2_S5_S5_iiiiS2_,"ax",@progbits
	.align	128
        .global         _ZN17fastertransformer17softmax_kernel_h2I6__halfLi2EEEvPT_PKS2_S5_S5_iiiiS2_
        .type           _ZN17fastertransformer17softmax_kernel_h2I6__halfLi2EEEvPT_PKS2_S5_S5_iiiiS2_,@function
        .size           _ZN17fastertransformer17softmax_kernel_h2I6__halfLi2EEEvPT_PKS2_S5_S5_iiiiS2_,(.L_x_735 - _ZN17fastertransformer17softmax_kernel_h2I6__halfLi2EEEvPT_PKS2_S5_S5_iiiiS2_)
        .other          _ZN17fastertransformer17softmax_kernel_h2I6__halfLi2EEEvPT_PKS2_S5_S5_iiiiS2_,@"STO_CUDA_ENTRY STV_DEFAULT"
_ZN17fastertransformer17softmax_kernel_h2I6__halfLi2EEEvPT_PKS2_S5_S5_iiiiS2_:
.text._ZN17fastertransformer17softmax_kernel_h2I6__halfLi2EEEvPT_PKS2_S5_S5_iiiiS2_:
        /* <DEDUP_REMOVED lines=14> */
[----:B------:R-:W1:Y:S01]  /*00e0*/  LDC R3, c[0x0][0x360] ;  /* 0x0000d800ff037b82 */ /* 0x000e620000000800 */
[----:B------:R-:W2:Y:S01]  /*00f0*/  LDCU UR4, c[0x0][0x3ac] ;  /* 0x00007580ff0477ac */ /* 0x000ea20008000800 */
[----:B------:R-:W3:Y:S01]  /*0100*/  S2R R0, SR_CTAID.Y ;  /* 0x0000000000007919 */ /* 0x000ee20000002600 */
[----:B------:R-:W4:Y:S05]  /*0110*/  LDCU UR11, c[0x0][0x3a8] ;  /* 0x00007500ff0b77ac */ /* 0x000f2a0008000800 */
[----:B------:R-:W3:Y:S01]  /*0120*/  LDC R6, c[0x0][0x3a4] ;  /* 0x0000e900ff067b82 */ /* 0x000ee20000000800 */
[----:B------:R-:W0:Y:S01]  /*0130*/  LDCU.64 UR12, c[0x0][0x398] ;  /* 0x00007300ff0c77ac */ /* 0x000e220008000a00 */
[----:B------:R-:W0:Y:S06]  /*0140*/  LDCU UR10, c[0x0][0x370] ;  /* 0x00006e00ff0a77ac */ /* 0x000e2c0008000800 */
[----:B------:R-:W4:Y:S01]  /*0150*/  LDC R5, c[0x0][0x3a8] ;  /* 0x0000ea00ff057b82 */ /* 0x000f220000000800 */
[----:B--2---:R-:W-:-:S04]  /*0160*/  ULEA.HI UR4, UR4, UR4, URZ, 0x1 ;  /* 0x0000000404047291 */ /* 0x004fc8000f8f08ff */
[----:B------:R-:W-:-:S03]  /*0170*/  USHF.R.S32.HI UR5, URZ, 0x1, UR4 ;  /* 0x00000001ff057899 */ /* 0x000fc60008011404 */
[----:B------:R-:W2:Y:S01]  /*0180*/  LDC.U16 R4, c[0x0][0x3b0] ;  /* 0x0000ec00ff047b82 */ /* 0x000ea20000000400 */
[----:B-1----:R-:W-:Y:S01]  /*0190*/  I2FP.F32.U32 R10, R3 ;  /* 0x00000003000a7245 */ /* 0x002fe20000201000 */
[----:B------:R-:W-:Y:S01]  /*01a0*/  UMOV UR4, UR6 ;  /* 0x0000000600047c82 */ /* 0x000fe20008000000 */
[C---:B0-----:R-:W-:Y:S01]  /*01b0*/  IMAD.SHL.U32 R12, R2.reuse, 0x2, RZ ;  /* 0x00000002020c7824 */ /* 0x041fe200078e00ff */
[----:B------:R-:W-:Y:S02]  /*01c0*/  LOP3.LUT R8, R2, 0x1f, RZ, 0xc0, !PT ;  /* 0x0000001f02087812 */ /* 0x000fe400078ec0ff */
[----:B------:R-:W-:Y:S01]  /*01d0*/  I2FP.F32.U32 R9, R2 ;  /* 0x0000000200097245 */ /* 0x000fe20000201000 */
[----:B---3--:R-:W-:Y:S01]  /*01e0*/  IMAD R6, R0, R6, R7 ;  /* 0x0000000600067224 */ /* 0x008fe200078e0207 */
[----:B------:R-:W-:Y:S01]  /*01f0*/  IADD3 R16, PT, PT, R12, 0x1, RZ ;  /* 0x000000010c107810 */ /* 0x000fe20007ffe0ff */
[----:B------:R-:W-:Y:S01]  /*0200*/  IMAD.MOV.U32 R7, RZ, RZ, RZ ;  /* 0x000000ffff077224 */ /* 0x000fe200078e00ff */
[----:B------:R-:W-:-:S02]  /*0210*/  ISETP.GE.U32.AND P1, PT, R2, UR5, PT ;  /* 0x0000000502007c0c */ /* 0x000fc4000bf26070 */
[C---:B------:R-:W-:Y:S01]  /*0220*/  IADD3 R11, PT, PT, R3.reuse, R2, RZ ;  /* 0x00000002030b7210 */ /* 0x040fe20007ffe0ff */
[----:B------:R-:W-:Y:S01]  /*0230*/  IMAD R18, R3, 0x2, R16 ;  /* 0x0000000203127824 */ /* 0x000fe200078e0210 */
[----:B------:R-:W-:Y:S02]  /*0240*/  I2FP.F32.U32 R12, R12 ;  /* 0x0000000c000c7245 */ /* 0x000fe40000201000 */
[----:B------:R-:W-:Y:S02]  /*0250*/  I2FP.F32.U32 R13, R16 ;  /* 0x00000010000d7245 */ /* 0x000fe40000201000 */
[----:B------:R-:W-:Y:S02]  /*0260*/  I2FP.F32.U32 R18, R18 ;  /* 0x0000001200127245 */ /* 0x000fe40000201000 */
[----:B----45:R-:W-:-:S07]  /*0270*/  @P0 PRMT R7, R14, 0x5410, R14 ;  /* 0x000054100e070816 */ /* 0x030fce000000000e */
.L_x_494:
[----:B------:R-:W-:Y:S01]  /*0280*/  BSSY.RECONVERGENT B0, `(.L_x_484) ;  /* 0x0000032000007945 */ /* 0x000fe20003800200 */
[----:B------:R-:W-:Y:S01]  /*0290*/  ISETP.GT.U32.AND P2, PT, R3, 0x20, PT ;  /* 0x000000200300780c */ /* 0x000fe20003f44070 */
[----:B------:R-:W-:Y:S02]  /*02a0*/  IMAD.MOV.U32 R20, RZ, RZ, -0x1f528714 ;  /* 0xe0ad78ecff147424 */ /* 0x000fe400078e00ff */
[----:B01----:R-:W-:Y:S10]  /*02b0*/  @P1 BRA `(.L_x_485) ;  /* 0x0000000000b81947 */ /* 0x003ff40003800000 */
[----:B------:R-:W0:Y:S01]  /*02c0*/  LDC.64 R14, c[0x0][0x390] ;  /* 0x0000e400ff0e7b82 */ /* 0x000e220000000a00 */
[----:B------:R-:W-:-:S04]  /*02d0*/  IMAD R21, R0, R5, UR4 ;  /* 0x0000000400157e24 */ /* 0x000fc8000f8e0205 */
[--C-:B------:R-:W-:Y:S02]  /*02e0*/  IMAD R23, R21, UR5, R2.reuse ;  /* 0x0000000515177c24 */ /* 0x100fe4000f8e0202 */
[----:B------:R-:W-:Y:S01]  /*02f0*/  IMAD R21, R6, R5, UR4 ;  /* 0x0000000406157e24 */ /* 0x000fe2000f8e0205 */
[----:B------:R-:W1:Y:S03]  /*0300*/  LDC.64 R16, c[0x0][0x388] ;  /* 0x0000e200ff107b82 */ /* 0x000e660000000a00 */
[----:B------:R-:W-:Y:S02]  /*0310*/  IMAD R21, R21, UR5, R2 ;  /* 0x0000000515157c24 */ /* 0x000fe4000f8e0202 */
[----:B0-----:R-:W-:-:S05]  /*0320*/  IMAD.WIDE R14, R23, 0x4, R14 ;  /* 0x00000004170e7825 */ /* 0x001fca00078e020e */
[----:B------:R-:W3:Y:S01]  /*0330*/  LDG.E.CONSTANT R22, desc[UR8][R14.64] ;  /* 0x000000080e167981 */ /* 0x000ee2000c1e9900 */
[----:B-1----:R-:W-:-:S05]  /*0340*/  IMAD.WIDE R16, R21, 0x4, R16 ;  /* 0x0000000415107825 */ /* 0x002fca00078e0210 */
[----:B------:R-:W2:Y:S01]  /*0350*/  LDG.E R25, desc[UR8][R16.64] ;  /* 0x0000000810197981 */ /* 0x000ea2000c1e1900 */
[----:B------:R-:W-:Y:S02]  /*0360*/  ISETP.NE.U32.AND P0, PT, RZ, UR12, PT ;  /* 0x0000000cff007c0c */ /* 0x000fe4000bf05070 */
[----:B------:R-:W-:Y:S02]  /*0370*/  I2FP.F32.S32 R23, UR4 ;  /* 0x0000000400177c45 */ /* 0x000fe40008201400 */
[----:B------:R-:W-:Y:S02]  /*0380*/  ISETP.NE.AND.EX P0, PT, RZ, UR13, PT, P0 ;  /* 0x0000000dff007c0c */ /* 0x000fe4000bf05300 */
[----:B------:R-:W-:-:S11]  /*0390*/  ISETP.GE.U32.AND P3, PT, R11, UR5, PT ;  /* 0x000000050b007c0c */ /* 0x000fd6000bf66070 */
[--C-:B------:R-:W-:Y:S01]  /*03a0*/  @P0 FADD.FTZ R20, R12, -R23.reuse ;  /* 0x800000170c140221 */ /* 0x100fe20000010000 */
[----:B------:R-:W-:-:S05]  /*03b0*/  @P0 FADD.FTZ R21, R13, -R23 ;  /* 0x800000170d150221 */ /* 0x000fca0000010000 */
[----:B------:R-:W-:Y:S01]  /*03c0*/  @P0 F2FP.F16.F32.PACK_AB R21, R21, R20 ;  /* 0x000000141515023e */ /* 0x000fe200000000ff */
[----:B------:R-:W-:-:S04]  /*03d0*/  HFMA2 R20, -RZ, RZ, 0, 0 ;  /* 0x00000000ff147431 */ /* 0x000fc800000001ff */
[----:B------:R-:W-:Y:S02]  /*03e0*/  @P0 HFMA2 R20, R7, R21, RZ ;  /* 0x0000001507140231 */ /* 0x000fe400000000ff */
[----:B---3--:R-:W-:-:S04]  /*03f0*/  HADD2 R22, -R22, 1, 1 ;  /* 0x3c003c0016167430 */ /* 0x008fc80000000100 */
[----:B------:R-:W-:-:S04]  /*0400*/  HFMA2 R22, R22, -10000, -10000, R20 ;  /* 0xf0e2f0e216167831 */ /* 0x000fc80000000014 */
[----:B--2---:R-:W-:-:S05]  /*0410*/  HFMA2 R21, R25, R4.H0_H0, R22 ;  /* 0x2000000419157231 */ /* 0x004fca0000000016 */
[--C-:B------:R-:W-:Y:S02]  /*0420*/  HADD2.F32 R20, -RZ, R21.reuse.H0_H0 ;  /* 0x20000015ff147230 */ /* 0x100fe40000004100 */
[----:B------:R-:W-:-:S05]  /*0430*/  HADD2.F32 R25, -RZ, R21.H1_H1 ;  /* 0x30000015ff197230 */ /* 0x000fca0000004100 */
[----:B------:R-:W-:Y:S01]  /*0440*/  FMNMX3.FTZ R20, R20, -1.00000002004087734272e+20, R25, !PT ;  /* 0xe0ad78ec14147876 */ /* 0x000fe20007810019 */
[----:B------:R-:W-:Y:S06]  /*0450*/  @P3 BRA `(.L_x_485) ;  /* 0x0000000000503947 */ /* 0x000fec0003800000 */
[----:B------:R-:W-:-:S05]  /*0460*/  IMAD.SHL.U32 R19, R3, 0x4, RZ ;  /* 0x0000000403137824 */ /* 0x000fca00078e00ff */
[----:B------:R-:W-:-:S04]  /*0470*/  IADD3 R14, P3, PT, R14, R19, RZ ;  /* 0x000000130e0e7210 */ /* 0x000fc80007f7e0ff */
[----:B------:R-:W-:Y:S02]  /*0480*/  IADD3.X R15, PT, PT, RZ, R15, RZ, P3, !PT ;  /* 0x0000000fff0f7210 */ /* 0x000fe40001ffe4ff */
[----:B------:R-:W-:-:S03]  /*0490*/  IADD3 R16, P3, PT, R16, R19, RZ ;  /* 0x0000001310107210 */ /* 0x000fc60007f7e0ff */
[----:B------:R-:W2:Y:S02]  /*04a0*/  LDG.E.CONSTANT R14, desc[UR8][R14.64] ;  /* 0x000000080e0e7981 */ /* 0x000ea4000c1e9900 */
[----:B------:R-:W-:-:S05]  /*04b0*/  IMAD.X R17, RZ, RZ, R17, P3 ;  /* 0x000000ffff117224 */ /* 0x000fca00018e0611 */
[----:B------:R-:W3:Y:S01]  /*04c0*/  LDG.E R16, desc[UR8][R16.64] ;  /* 0x0000000810107981 */ /* 0x000ee2000c1e1900 */
[----:B------:R-:W-:-:S04]  /*04d0*/  @P0 SHF.L.U32 R19, R11, 0x1, RZ ;  /* 0x000000010b130819 */ /* 0x000fc800000006ff */
[----:B------:R-:W-:Y:S01]  /*04e0*/  @P0 I2FP.F32.U32 R22, R19 ;  /* 0x0000001300160245 */ /* 0x000fe20000201000 */
[----:B------:R-:W-:-:S04]  /*04f0*/  IMAD.MOV.U32 R19, RZ, RZ, RZ ;  /* 0x000000ffff137224 */ /* 0x000fc800078e00ff */
[----:B------:R-:W-:Y:S01]  /*0500*/  @P0 FADD.FTZ R22, -R23, R22 ;  /* 0x0000001617160221 */ /* 0x000fe20000010100 */
[----:B------:R-:W-:-:S05]  /*0510*/  @P0 FADD.FTZ R23, R18, -R23 ;  /* 0x8000001712170221 */ /* 0x000fca0000010000 */
[----:B------:R-:W-:-:S05]  /*0520*/  @P0 F2FP.F16.F32.PACK_AB R22, R23, R22 ;  /* 0x000000161716023e */ /* 0x000fca00000000ff */
[----:B------:R-:W-:Y:S02]  /*0530*/  @P0 HFMA2 R19, R7, R22, RZ ;  /* 0x0000001607130231 */ /* 0x000fe400000000ff */
[----:B--2---:R-:W-:-:S04]  /*0540*/  HADD2 R15, -R14, 1, 1 ;  /* 0x3c003c000e0f7430 */ /* 0x004fc80000000100 */
[----:B------:R-:W-:-:S04]  /*0550*/  HFMA2 R15, R15, -10000, -10000, R19 ;  /* 0xf0e2f0e20f0f7831 */ /* 0x000fc80000000013 */
[----:B---3--:R-:W-:-:S05]  /*0560*/  HFMA2 R19, R16, R4.H0_H0, R15 ;  /* 0x2000000410137231 */ /* 0x008fca000000000f */
[--C-:B------:R-:W-:Y:S02]  /*0570*/  HADD2.F32 R15, -RZ, R19.reuse.H0_H0 ;  /* 0x20000013ff0f7230 */ /* 0x100fe40000004100 */
[----:B------:R-:W-:-:S05]  /*0580*/  HADD2.F32 R14, -RZ, R19.H1_H1 ;  /* 0x30000013ff0e7230 */ /* 0x000fca0000004100 */
[----:B------:R-:W-:-:S07]  /*0590*/  FMNMX3.FTZ R20, R15, R14, R20, !PT ;  /* 0x0000000e0f147276 */ /* 0x000fce0007810014 */
.L_x_485:
[----:B------:R-:W-:Y:S05]  /*05a0*/  BSYNC.RECONVERGENT B0 ;  /* 0x0000000000007941 */ /* 0x000fea0003800200 */
.L_x_484:
[----:B------:R-:W-:Y:S05]  /*05b0*/  @P2 BRA `(.L_x_486) ;  /* 0x00000000002c2947 */ /* 0x000fea0003800000 */
        /* <DEDUP_REMOVED lines=11> */
.L_x_486:
[----:B------:R-:W0:Y:S01]  /*0670*/  SHFL.BFLY PT, R15, R20, 0x10, 0x1f ;  /* 0x0e001f00140f7f89 */ /* 0x000e2200000e0000 */
[----:B------:R-:W-:Y:S01]  /*0680*/  ISETP.NE.AND P0, PT, R8, RZ, PT ;  /* 0x000000ff0800720c */ /* 0x000fe20003f05270 */
[----:B------:R-:W-:-:S05]  /*0690*/  FMUL.FTZ R22, R10, 0.03125 ;  /* 0x3d0000000a167820 */ /* 0x000fca0000410000 */
[----:B------:R-:W-:-:S07]  /*06a0*/  FSETP.GT.FTZ.AND P3, PT, R22, R9, PT ;  /* 0x000000091600720b */ /* 0x000fce0003f74000 */
[----:B------:R-:W1:Y:S06]  /*06b0*/  @!P0 S2R R23, SR_CgaCtaId ;  /* 0x0000000000178919 */ /* 0x000e6c0000008800 */
[----:B------:R-:W3:Y:S01]  /*06c0*/  @P3 S2R R25, SR_CgaCtaId ;  /* 0x0000000000193919 */ /* 0x000ee20000008800 */
[----:B0-----:R-:W-:Y:S02]  /*06d0*/  FMNMX.FTZ R15, R15, R20, !PT ;  /* 0x000000140f0f7209 */ /* 0x001fe40007810000 */
[----:B------:R-:W-:-:S03]  /*06e0*/  @!P0 MOV R20, 0x400 ;  /* 0x0000040000148802 */ /* 0x000fc60000000f00 */
[----:B------:R-:W0:Y:S01]  /*06f0*/  SHFL.BFLY PT, R14, R15, 0x8, 0x1f ;  /* 0x0d001f000f0e7f89 */ /* 0x000e2200000e0000 */
[----:B------:R-:W-:Y:S02]  /*0700*/  @!P0 IADD3 R20, PT, PT, R20, 0x8, RZ ;  /* 0x0000000814148810 */ /* 0x000fe40007ffe0ff */
[----:B0-----:R-:W-:-:S05]  /*0710*/  FMNMX.FTZ R14, R15, R14, !PT ;  /* 0x0000000e0f0e7209 */ /* 0x001fca0007810000 */
[----:B------:R-:W0:Y:S02]  /*0720*/  SHFL.BFLY PT, R17, R14, 0x4, 0x1f ;  /* 0x0c801f000e117f89 */ /* 0x000e2400000e0000 */
[----:B0-----:R-:W-:Y:S02]  /*0730*/  FMNMX.FTZ R17, R14, R17, !PT ;  /* 0x000000110e117209 */ /* 0x001fe40007810000 */
[----:B------:R-:W-:-:S03]  /*0740*/  @P3 MOV R14, 0x400 ;  /* 0x00000400000e3802 */ /* 0x000fc60000000f00 */
[----:B------:R-:W0:Y:S02]  /*0750*/  SHFL.BFLY PT, R16, R17, 0x2, 0x1f ;  /* 0x0c401f0011107f89 */ /* 0x000e2400000e0000 */
[----:B------:R-:W-:-:S05]  /*0760*/  @P3 VIADD R14, R14, 0x8 ;  /* 0x000000080e0e3836 */ /* 0x000fca0000000000 */
[----:B---3--:R-:W-:Y:S02]  /*0770*/  @P3 LEA R25, R25, R14, 0x18 ;  /* 0x0000000e19193211 */ /* 0x008fe400078ec0ff */
[----:B------:R-:W-:Y:S02]  /*0780*/  MOV R14, 0xe0ad78ec ;  /* 0xe0ad78ec000e7802 */ /* 0x000fe40000000f00 */
[----:B0-----:R-:W-:Y:S02]  /*0790*/  FMNMX.FTZ R16, R17, R16, !PT ;  /* 0x0000001011107209 */ /* 0x001fe40007810000 */
[----:B-1----:R-:W-:-:S03]  /*07a0*/  @!P0 LEA R17, R23, R20, 0x18 ;  /* 0x0000001417118211 */ /* 0x002fc600078ec0ff */
[----:B------:R-:W0:Y:S01]  /*07b0*/  SHFL.BFLY PT, R15, R16, 0x1, 0x1f ;  /* 0x0c201f00100f7f89 */ /* 0x000e2200000e0000 */
[----:B------:R-:W-:Y:S02]  /*07c0*/  @!P0 LEA.HI R17, R2, R17, RZ, 0x1d ;  /* 0x0000001102118211 */ /* 0x000fe400078fe8ff */
        /* <DEDUP_REMOVED lines=15> */
.L_x_487:
[----:B------:R-:W-:Y:S01]  /*08c0*/  ISETP.NE.AND P0, PT, R2, RZ, PT ;  /* 0x000000ff0200720c */ /* 0x000fe20003f05270 */
[----:B------:R-:W-:Y:S01]  /*08d0*/  BSSY.RECONVERGENT B0, `(.L_x_488) ;  /* 0x0000035000007945 */ /* 0x000fe20003800200 */
[----:B------:R-:W-:-:S11]  /*08e0*/  HFMA2 R17, -RZ, RZ, 0, 0 ;  /* 0x00000000ff117431 */ /* 0x000fd600000001ff */
[----:B------:R-:W0:Y:S01]  /*08f0*/  @!P0 S2R R15, SR_CgaCtaId ;  /* 0x00000000000f8919 */ /* 0x000e220000008800 */
[----:B------:R-:W-:-:S04]  /*0900*/  @!P0 MOV R14, 0x400 ;  /* 0x00000400000e8802 */ /* 0x000fc80000000f00 */
[----:B0-----:R-:W-:-:S05]  /*0910*/  @!P0 LEA R14, R15, R14, 0x18 ;  /* 0x0000000e0f0e8211 */ /* 0x001fca00078ec0ff */
[----:B------:R0:W-:Y:S01]  /*0920*/  @!P0 STS [R14+0x4], R23 ;  /* 0x000004170e008388 */ /* 0x0001e20000000800 */
[----:B------:R-:W-:Y:S06]  /*0930*/  BAR.SYNC.DEFER_BLOCKING 0x0 ;  /* 0x0000000000007b1d */ /* 0x000fec0000010000 */
[----:B------:R-:W-:Y:S05]  /*0940*/  @P1 BRA `(.L_x_489) ;  /* 0x0000000000b41947 */ /* 0x000fea0003800000 */
[----:B------:R-:W1:Y:S01]  /*0950*/  S2UR UR7, SR_CgaCtaId ;  /* 0x00000000000779c3 */ /* 0x000e620000008800 */
[----:B------:R-:W-:Y:S01]  /*0960*/  UMOV UR6, 0x400 ;  /* 0x0000040000067882 */ /* 0x000fe20000000000 */
[----:B------:R-:W-:Y:S01]  /*0970*/  ISETP.GE.U32.AND P1, PT, R11, UR5, PT ;  /* 0x000000050b007c0c */ /* 0x000fe2000bf26070 */
[----:B-1----:R-:W-:-:S09]  /*0980*/  ULEA UR6, UR7, UR6, 0x18 ;  /* 0x0000000607067291 */ /* 0x002fd2000f8ec0ff */
[----:B------:R-:W1:Y:S02]  /*0990*/  LDS R16, [UR6+0x4] ;  /* 0x00000406ff107984 */ /* 0x000e640008000800 */
[----:B-1----:R-:W-:-:S05]  /*09a0*/  F2FP.F16.F32.PACK_AB R16, RZ, R16 ;  /* 0x00000010ff10723e */ /* 0x002fca00000000ff */
[----:B------:R-:W-:-:S05]  /*09b0*/  HADD2 R21, R21, -R16.H0_H0 ;  /* 0xa000001015157230 */ /* 0x000fca0000000000 */
[--C-:B0-----:R-:W-:Y:S01]  /*09c0*/  HADD2.F32 R14, -RZ, R21.reuse.H0_H0 ;  /* 0x20000015ff0e7230 */ /* 0x101fe20000004100 */
        /* <DEDUP_REMOVED lines=16> */
[----:B------:R-:W-:Y:S01]  /*0ad0*/  FADD.FTZ R17, RZ, R14 ;  /* 0x0000000eff117221 */ /* 0x000fe20000010000 */
[----:B------:R-:W-:Y:S06]  /*0ae0*/  @P1 BRA `(.L_x_489) ;  /* 0x00000000004c1947 */ /* 0x000fec0003800000 */
        /* <DEDUP_REMOVED lines=18> */
[----:B------:R-:W-:-:S07]  /*0c10*/  FADD.FTZ R17, R17, R14 ;  /* 0x0000000e11117221 */ /* 0x000fce0000010000 */
.L_x_489:
[----:B------:R-:W-:Y:S05]  /*0c20*/  BSYNC.RECONVERGENT B0 ;  /* 0x0000000000007941 */ /* 0x000fea0003800200 */
.L_x_488:
[----:B------:R-:W-:Y:S05]  /*0c30*/  @P2 BRA `(.L_x_490) ;  /* 0x00000000002c2947 */ /* 0x000fea0003800000 */
        /* <DEDUP_REMOVED lines=11> */
.L_x_490:
[----:B0-----:R-:W0:Y:S01]  /*0cf0*/  SHFL.BFLY PT, R14, R17, 0x10, 0x1f ;  /* 0x0e001f00110e7f89 */ /* 0x001e2200000e0000 */
[----:B------:R-:W-:Y:S01]  /*0d00*/  ISETP.NE.AND P1, PT, R8, RZ, PT ;  /* 0x000000ff0800720c */ /* 0x000fe20003f25270 */
[----:B------:R-:W-:-:S05]  /*0d10*/  FMUL.FTZ R20, R10, 0.03125 ;  /* 0x3d0000000a147820 */ /* 0x000fca0000410000 */
[----:B------:R-:W-:-:S07]  /*0d20*/  FSETP.GT.FTZ.AND P2, PT, R20, R9, PT ;  /* 0x000000091400720b */ /* 0x000fce0003f54000 */
[----:B------:R-:W1:Y:S06]  /*0d30*/  @!P1 S2R R20, SR_CgaCtaId ;  /* 0x0000000000149919 */ /* 0x000e6c0000008800 */
[----:B------:R-:W3:Y:S01]  /*0d40*/  @P2 S2R R25, SR_CgaCtaId ;  /* 0x0000000000192919 */ /* 0x000ee20000008800 */
[----:B------:R-:W-:Y:S01]  /*0d50*/  @P2 MOV R22, 0x400 ;  /* 0x0000040000162802 */ /* 0x000fe20000000f00 */
[----:B0-----:R-:W-:Y:S01]  /*0d60*/  FADD.FTZ R14, R14, R17 ;  /* 0x000000110e0e7221 */ /* 0x001fe20000010000 */
[----:B------:R-:W-:Y:S02]  /*0d70*/  @!P1 MOV R17, 0x400 ;  /* 0x0000040000119802 */ /* 0x000fe40000000f00 */
[----:B------:R-:W-:-:S02]  /*0d80*/  @P2 IADD3 R22, PT, PT, R22, 0x88, RZ ;  /* 0x0000008816162810 */ /* 0x000fc40007ffe0ff */
[----:B------:R-:W0:Y:S02]  /*0d90*/  SHFL.BFLY PT, R15, R14, 0x8, 0x1f ;  /* 0x0d001f000e0f7f89 */ /* 0x000e2400000e0000 */
[----:B---3--:R-:W-:Y:S01]  /*0da0*/  @P2 LEA R25, R25, R22, 0x18 ;  /* 0x0000001619192211 */ /* 0x008fe200078ec0ff */
[----:B0-----:R-:W-:-:S05]  /*0db0*/  FADD.FTZ R15, R14, R15 ;  /* 0x0000000f0e0f7221 */ /* 0x001fca0000010000 */
[----:B------:R-:W0:Y:S02]  /*0dc0*/  SHFL.BFLY PT, R16, R15, 0x4, 0x1f ;  /* 0x0c801f000f107f89 */ /* 0x000e2400000e0000 */
[----:B0-----:R-:W-:Y:S01]  /*0dd0*/  FADD.FTZ R16, R15, R16 ;  /* 0x000000100f107221 */ /* 0x001fe20000010000 */
[----:B------:R-:W-:-:S04]  /*0de0*/  @!P1 VIADD R15, R17, 0x88 ;  /* 0x00000088110f9836 */ /* 0x000fc80000000000 */
[----:B------:R-:W0:Y:S01]  /*0df0*/  SHFL.BFLY PT, R23, R16, 0x2, 0x1f ;  /* 0x0c401f0010177f89 */ /* 0x000e2200000e0000 */
[----:B-1----:R-:W-:-:S04]  /*0e00*/  @!P1 LEA R15, R20, R15, 0x18 ;  /* 0x0000000f140f9211 */ /* 0x002fc800078ec0ff */
[----:B------:R-:W-:Y:S01]  /*0e10*/  @!P1 LEA.HI R15, R2, R15, RZ, 0x1d ;  /* 0x0000000f020f9211 */ /* 0x000fe200078fe8ff */
[----:B0-----:R-:W-:Y:S01]  /*0e20*/  FADD.FTZ R23, R16, R23 ;  /* 0x0000001710177221 */ /* 0x001fe20000010000 */
[----:B------:R-:W-:-:S04]  /*0e30*/  @P2 LEA R16, R8, R25, 0x2 ;  /* 0x0000001908102211 */ /* 0x000fc800078e10ff */
[----:B------:R-:W0:Y:S02]  /*0e40*/  SHFL.BFLY PT, R14, R23, 0x1, 0x1f ;  /* 0x0c201f00170e7f89 */ /* 0x000e2400000e0000 */
[----:B0-----:R-:W-:Y:S01]  /*0e50*/  FADD.FTZ R26, R23, R14 ;  /* 0x0000000e171a7221 */ /* 0x001fe20000010000 */
[----:B------:R-:W-:-:S04]  /*0e60*/  IMAD.MOV.U32 R14, RZ, RZ, RZ ;  /* 0x000000ffff0e7224 */ /* 0x000fc800078e00ff */
        /* <DEDUP_REMOVED lines=13> */
.L_x_491:
[----:B------:R-:W0:Y:S01]  /*0f40*/  @!P0 S2R R16, SR_CgaCtaId ;  /* 0x0000000000108919 */ /* 0x000e220000008800 */
[----:B------:R-:W-:Y:S01]  /*0f50*/  @!P0 FADD.FTZ R20, R20, 9.9999999747524270788e-07 ;  /* 0x358637bd14148421 */ /* 0x000fe20000010000 */
[----:B------:R-:W-:Y:S01]  /*0f60*/  ISETP.GE.U32.AND P1, PT, R2, UR5, PT ;  /* 0x0000000502007c0c */ /* 0x000fe2000bf26070 */
        /* <DEDUP_REMOVED lines=10> */
[----:B------:R-:W-:Y:S01]  /*1010*/  ISETP.GE.U32.AND P2, PT, R11, UR5, PT ;  /* 0x000000050b007c0c */ /* 0x000fe2000bf46070 */
[----:B------:R-:W-:-:S04]  /*1020*/  IMAD R17, R6, R5, UR4 ;  /* 0x0000000406117e24 */ /* 0x000fc8000f8e0205 */
[----:B------:R-:W-:Y:S01]  /*1030*/  IMAD R17, R17, UR5, R2 ;  /* 0x0000000511117c24 */ /* 0x000fe2000f8e0202 */
[----:B0-----:R-:W0:Y:S01]  /*1040*/  LDC.64 R14, c[0x0][0x380] ;  /* 0x0000e000ff0e7b82 */ /* 0x001e220000000a00 */
[----:B-1----:R-:W-:Y:S02]  /*1050*/  ULEA UR6, UR7, UR6, 0x18 ;  /* 0x0000000607067291 */ /* 0x002fe4000f8ec0ff */
[----:B0-----:R-:W-:-:S07]  /*1060*/  IMAD.WIDE R14, R17, 0x4, R14 ;  /* 0x00000004110e7825 */ /* 0x001fce00078e020e */
[----:B------:R-:W0:Y:S02]  /*1070*/  LDS R16, [UR6] ;  /* 0x00000006ff107984 */ /* 0x000e240008000800 */
[----:B0-----:R-:W-:Y:S02]  /*1080*/  F2FP.F16.F32.PACK_AB R20, RZ, R16 ;  /* 0x00000010ff14723e */ /* 0x001fe400000000ff */
[----:B------:R-:W-:-:S03]  /*1090*/  @!P2 LEA R16, P0, R3, R14, 0x2 ;  /* 0x0000000e0310a211 */ /* 0x000fc600078010ff */
[-C--:B------:R-:W-:Y:S01]  /*10a0*/  HMUL2 R23, R21, R20.reuse.H0_H0 ;  /* 0x2000001415177232 */ /* 0x080fe20000000000 */
[----:B------:R-:W-:Y:S01]  /*10b0*/  @!P2 IADD3.X R17, PT, PT, RZ, R15, RZ, P0, !PT ;  /* 0x0000000fff11a210 */ /* 0x000fe200007fe4ff */
[----:B------:R-:W-:-:S03]  /*10c0*/  @!P2 HMUL2 R25, R19, R20.H0_H0 ;  /* 0x200000141319a232 */ /* 0x000fc60000000000 */
[----:B------:R1:W-:Y:S04]  /*10d0*/  STG.E desc[UR8][R14.64], R23 ;  /* 0x000000170e007986 */ /* 0x0003e8000c101908 */
[----:B------:R1:W-:Y:S02]  /*10e0*/  @!P2 STG.E desc[UR8][R16.64], R25 ;  /* 0x000000191000a986 */ /* 0x0003e4000c101908 */
.L_x_493:
[----:B------:R-:W-:Y:S05]  /*10f0*/  BSYNC.RECONVERGENT B0 ;  /* 0x0000000000007941 */ /* 0x000fea0003800200 */
.L_x_492:
[----:B------:R-:W-:-:S04]  /*1100*/  UIADD3 UR4, UPT, UPT, UR10, UR4, URZ ;  /* 0x000000040a047290 */ /* 0x000fc8000fffe0ff */
[----:B------:R-:W-:-:S09]  /*1110*/  UISETP.GE.AND UP0, UPT, UR4, UR11, UPT ;  /* 0x0000000b0400728c */ /* 0x000fd2000bf06270 */
[----:B------:R-:W-:Y:S05]  /*1120*/  BRA.U !UP0, `(.L_x_494) ;  /* 0xfffffff108547547 */ /* 0x000fea000b83ffff */
[----:B------:R-:W-:Y:S05]  /*1130*/  EXIT ;  /* 0x000000000000794d */ /* 0x000fea0003800000 */
.L_x_495:
        /* <DEDUP_REMOVED lines=12> */
.L_x_735:


//--------------------- .text._ZN17fastertransformer20softmax_kernel_h2_v2I6__halfLi2ELi4EEEvPT_PKS2_S5_S5_iiiiS2_ --------------------------
	.section	.text._ZN17fastertransformer20softmax_kernel_h2_v2I6__halfLi2ELi4EEEvPT_PKS2_S5_S5_iiiiS2_,"ax",@progbits
	.align	128
        .global         _ZN17fastertransformer20softmax_kernel_h2_v2I6__halfLi2ELi4EEEvPT_PKS2_S5_S5_iiiiS2_
        .type           _ZN17fastertransformer20softmax_kernel_h2_v2I6__halfLi2ELi4EEEvPT_PKS2_S5_S5_iiiiS2_,@function
        .size           _ZN17fastertransformer20softmax_kernel_h2_v2I6__halfLi2ELi4EEEvPT_PKS2_S5_S5_iiiiS2_,(.L_x_736 - _ZN17fastertransformer20softmax_kernel_h2_v2I6__halfLi2ELi4EEEvPT_PKS2_S5_S5_iiiiS2_)
        .other          _ZN17fastertransformer20softmax_kernel_h2_v2I6__halfLi2ELi4EEEvPT_PKS2_S5_S5_iiiiS2_,@"STO_CUDA_ENTRY STV_DEFAULT"
_ZN17fastertransformer20softmax_kernel_h2_v2I6__halfLi2ELi4EEEvPT_PKS2_S5_S5_iiiiS2_:
.text._ZN17fastertransformer20softmax_kernel_h2_v2I6__halfLi2ELi4EEEvPT_PKS2_S5_S5_iiiiS2_:
        /* <DEDUP_REMOVED lines=16> */
[----:B------:R-:W-:Y:S01]  /*0100*/  MOV R47, UR5 ;  /* 0x00000005002f7c02 */ /* 0x000fe20008000f00 */
[----:B------:R-:W-:Y:S01]  /*0110*/  HFMA2 R48, -RZ, RZ, 0, 0 ;  /* 0x00000000ff307431 */ /* 0x000fe200000001ff */
[----:B------:R-:W3:Y:S02]  /*0120*/  LDCU.U16 UR7, c[0x0][0x3b0] ;  /* 0x00007600ff0777ac */ /* 0x000ee40008000400 */
[----:B------:R-:W-:Y:S02]  /*0130*/  LOP3.LUT R45, RZ, R47, RZ, 0x33, !PT ;  /* 0x0000002fff2d7212 */ /* 0x000fe400078e33ff */
[----:B------:R-:W4:Y:S01]  /*0140*/  LDC R3, c[0x0][0x360] ;  /* 0x0000d800ff037b82 */ /* 0x000f220000000800 */
[----:B-----5:R-:W-:Y:S01]  /*0150*/  @P0 PRMT R48, R4, 0x5410, R4 ;  /* 0x0000541004300816 */ /* 0x020fe20000000004 */
[----:B------:R-:W0:Y:S01]  /*0160*/  LDCU UR12, c[0x0][0x3a8] ;  /* 0x00007500ff0c77ac */ /* 0x000e220008000800 */
[----:B------:R-:W0:Y:S05]  /*0170*/  LDCU.64 UR10, c[0x0][0x398] ;  /* 0x00007300ff0a77ac */ /* 0x000e2a0008000a00 */
[----:B------:R-:W3:Y:S01]  /*0180*/  S2UR UR6, SR_CTAID.Y ;  /* 0x00000000000679c3 */ /* 0x000ee20000002600 */
[----:B--2---:R-:W-:-:S04]  /*0190*/  ULEA.HI UR4, UR4, UR4, URZ, 0x1 ;  /* 0x0000000404047291 */ /* 0x004fc8000f8f08ff */
[----:B------:R-:W-:-:S03]  /*01a0*/  USHF.R.S32.HI UR4, URZ, 0x1, UR4 ;  /* 0x00000001ff047899 */ /* 0x000fc60008011404 */
[----:B------:R-:W3:Y:S01]  /*01b0*/  LDC R46, c[0x0][0x3a4] ;  /* 0x0000e900ff2e7b82 */ /* 0x000ee20000000800 */
[-C--:B-1----:R-:W-:Y:S02]  /*01c0*/  IADD3 R45, PT, PT, R45, R7.reuse, R2 ;  /* 0x000000072d2d7210 */ /* 0x082fe40007ffe002 */
[----:B------:R-:W-:Y:S01]  /*01d0*/  IADD3 R30, PT, PT, R2, R7, RZ ;  /* 0x00000007021e7210 */ /* 0x000fe20007ffe0ff */
[C---:B0-----:R-:W-:Y:S01]  /*01e0*/  IMAD.SHL.U32 R42, R0.reuse, 0x2, RZ ;  /* 0x00000002002a7824 */ /* 0x041fe200078e00ff */
[----:B------:R-:W-:Y:S01]  /*01f0*/  I2FP.F32.U32 R44, R0 ;  /* 0x00000000002c7245 */ /* 0x000fe20000201000 */
[----:B----4-:R-:W-:Y:S01]  /*0200*/  IMAD.IADD R36, R3, 0x1, R0 ;  /* 0x0000000103247824 */ /* 0x010fe200078e0200 */
[----:B------:R-:W-:Y:S02]  /*0210*/  ISETP.GE.U32.AND P1, PT, R0, UR4, PT ;  /* 0x0000000400007c0c */ /* 0x000fe4000bf26070 */
[----:B------:R-:W-:Y:S02]  /*0220*/  IADD3 R40, PT, PT, R42, 0x1, RZ ;  /* 0x000000012a287810 */ /* 0x000fe40007ffe0ff */
[----:B------:R-:W-:-:S02]  /*0230*/  SHF.L.U32 R34, R36, 0x1, RZ ;  /* 0x0000000124227819 */ /* 0x000fc400000006ff */
[----:B------:R-:W-:Y:S02]  /*0240*/  LEA R32, R3, R40, 0x1 ;  /* 0x0000002803207211 */ /* 0x000fe400078e08ff */
[----:B------:R-:W-:Y:S02]  /*0250*/  I2FP.F32.U32 R42, R42 ;  /* 0x0000002a002a7245 */ /* 0x000fe40000201000 */
[----:B------:R-:W-:Y:S02]  /*0260*/  I2FP.F32.U32 R40, R40 ;  /* 0x0000002800287245 */ /* 0x000fe40000201000 */
[----:B------:R-:W-:Y:S01]  /*0270*/  I2FP.F32.U32 R32, R32 ;  /* 0x0000002000207245 */ /* 0x000fe20000201000 */
[----:B---3--:R-:W-:Y:S01]  /*0280*/  IMAD R46, R46, UR6, R5 ;  /* 0x000000062e2e7c24 */ /* 0x008fe2000f8e0205 */
[----:B------:R-:W-:-:S07]  /*0290*/  I2FP.F32.U32 R34, R34 ;  /* 0x0000002200227245 */ /* 0x000fce0000201000 */
.L_x_531:
[----:B012---:R-:W-:Y:S01]  /*02a0*/  LOP3.LUT R49, RZ, R47, RZ, 0x33, !PT ;  /* 0x0000002fff317212 */ /* 0x007fe200078e33ff */
[----:B------:R-:W-:Y:S01]  /*02b0*/  BSSY.RECONVERGENT B0, `(.L_x_496) ;  /* 0x0000152000007945 */ /* 0x000fe20003800200 */
[----:B------:R-:W-:Y:S01]  /*02c0*/  IMAD.MOV.U32 R14, RZ, RZ, -0x1f528714 ;  /* 0xe0ad78ecff0e7424 */ /* 0x000fe200078e00ff */
[----:B------:R-:W-:Y:S02]  /*02d0*/  MOV R15, 0xe0ad78ec ;  /* 0xe0ad78ec000f7802 */ /* 0x000fe40000000f00 */
[----:B------:R-:W-:Y:S01]  /*02e0*/  MOV R38, 0xe0ad78ec ;  /* 0xe0ad78ec00267802 */ /* 0x000fe20000000f00 */
[----:B------:R-:W-:Y:S01]  /*02f0*/  IMAD.IADD R49, R30, 0x1, R49 ;  /* 0x000000011e317824 */ /* 0x000fe200078e0231 */
[----:B---34-:R-:W-:Y:S01]  /*0300*/  MOV R39, 0xe0ad78ec ;  /* 0xe0ad78ec00277802 */ /* 0x018fe20000000f00 */
[----:B-----5:R-:W-:Y:S06]  /*0310*/  @P1 BRA `(.L_x_497) ;  /* 0x00000014002c1947 */ /* 0x020fec0003800000 */
[----:B------:R-:W0:Y:S01]  /*0320*/  I2F.U32.RP R14, R2 ;  /* 0x00000002000e7306 */ /* 0x000e220000209000 */
[-C--:B------:R-:W-:Y:S01]  /*0330*/  ISETP.GT.U32.AND P2, PT, R2, R49.reuse, PT ;  /* 0x000000310200720c */ /* 0x080fe20003f44070 */
[----:B------:R-:W-:Y:S01]  /*0340*/  IMAD R53, R46, UR12, R47 ;  /* 0x0000000c2e357c24 */ /* 0x000fe2000f8e022f */
[C---:B------:R-:W-:Y:S02]  /*0350*/  ISETP.NE.U32.AND P4, PT, R2.reuse, RZ, PT ;  /* 0x000000ff0200720c */ /* 0x040fe40003f85070 */
[----:B------:R-:W-:Y:S02]  /*0360*/  ISETP.NE.U32.AND P1, PT, RZ, UR10, PT ;  /* 0x0000000aff007c0c */ /* 0x000fe4000bf25070 */
[----:B------:R-:W-:Y:S02]  /*0370*/  ISETP.GT.U32.AND P3, PT, R2, R49, PT ;  /* 0x000000310200720c */ /* 0x000fe40003f64070 */
[----:B------:R-:W-:Y:S02]  /*0380*/  ISETP.EQ.U32.AND P0, PT, RZ, UR10, PT ;  /* 0x0000000aff007c0c */ /* 0x000fe4000bf02070 */
[----:B------:R-:W-:-:S02]  /*0390*/  ISETP.NE.AND.EX P1, PT, RZ, UR11, PT, P1 ;  /* 0x0000000bff007c0c */ /* 0x000fc4000bf25310 */
[----:B------:R-:W-:Y:S01]  /*03a0*/  ISETP.EQ.OR.EX P0, PT, RZ, UR11, P3, P0 ;  /* 0x0000000bff007c0c */ /* 0x000fe20009f02700 */
[----:B0-----:R-:W0:Y:S02]  /*03b0*/  MUFU.RCP R14, R14 ;  /* 0x0000000e000e7308 */ /* 0x001e240000001000 */
[----:B0-----:R-:W-:Y:S02]  /*03c0*/  IADD3 R12, PT, PT, R14, 0xffffffe, RZ ;  /* 0x0ffffffe0e0c7810 */ /* 0x001fe40007ffe0ff */
[----:B------:R-:W0:Y:S04]  /*03d0*/  S2R R14, SR_CTAID.Y ;  /* 0x00000000000e7919 */ /* 0x000e280000002600 */
[----:B------:R1:W2:Y:S02]  /*03e0*/  F2I.FTZ.U32.TRUNC.NTZ R13, R12 ;  /* 0x0000000c000d7305 */ /* 0x0002a4000021f000 */
[----:B-1----:R-:W-:Y:S01]  /*03f0*/  MOV R12, RZ ;  /* 0x000000ff000c7202 */ /* 0x002fe20000000f00 */
[----:B--2---:R-:W-:-:S04]  /*0400*/  IMAD.MOV R15, RZ, RZ, -R13 ;  /* 0x000000ffff0f7224 */ /* 0x004fc800078e0a0d */
[----:B------:R-:W-:-:S04]  /*0410*/  IMAD R15, R15, R2, RZ ;  /* 0x000000020f0f7224 */ /* 0x000fc800078e02ff */
[----:B------:R-:W-:-:S06]  /*0420*/  IMAD.HI.U32 R50, R13, R15, R12 ;  /* 0x0000000f0d327227 */ /* 0x000fcc00078e000c */
[----:B------:R-:W-:-:S04]  /*0430*/  IMAD.HI.U32 R50, R50, R45, RZ ;  /* 0x0000002d32327227 */ /* 0x000fc800078e00ff */
[----:B0-----:R-:W-:Y:S01]  /*0440*/  IMAD R51, R14, UR12, R47 ;  /* 0x0000000c0e337c24 */ /* 0x001fe2000f8e022f */
[----:B------:R-:W-:-:S05]  /*0450*/  IADD3 R13, PT, PT, -R50, RZ, RZ ;  /* 0x000000ff320d7210 */ /* 0x000fca0007ffe1ff */
[----:B------:R-:W-:-:S05]  /*0460*/  IMAD R13, R2, R13, R45 ;  /* 0x0000000d020d7224 */ /* 0x000fca00078e022d */
[----:B------:R-:W-:-:S13]  /*0470*/  ISETP.GE.U32.AND P6, PT, R13, R2, PT ;  /* 0x000000020d00720c */ /* 0x000fda0003fc6070 */
[----:B------:R-:W-:Y:S01]  /*0480*/  @P6 IMAD.IADD R13, R13, 0x1, -R2 ;  /* 0x000000010d0d6824 */ /* 0x000fe200078e0a02 */
[----:B------:R-:W-:-:S04]  /*0490*/  @P6 IADD3 R50, PT, PT, R50, 0x1, RZ ;  /* 0x0000000132326810 */ /* 0x000fc80007ffe0ff */
[----:B------:R-:W-:-:S13]  /*04a0*/  ISETP.GE.U32.AND P5, PT, R13, R2, PT ;  /* 0x000000020d00720c */ /* 0x000fda0003fa6070 */
[----:B------:R-:W-:Y:S02]  /*04b0*/  @P5 IADD3 R50, PT, PT, R50, 0x1, RZ ;  /* 0x0000000132325810 */ /* 0x000fe40007ffe0ff */
[----:B------:R-:W-:Y:S01]  /*04c0*/  @!P4 LOP3.LUT R50, RZ, R2, RZ, 0x33, !PT ;  /* 0x00000002ff32c212 */ /* 0x000fe200078e33ff */
[----:B------:R-:W-:Y:S06]  /*04d0*/  @P2 BRA `(.L_x_498) ;  /* 0x00000000004c2947 */ /* 0x000fec0003800000 */
[----:B------:R-:W-:Y:S01]  /*04e0*/  ISETP.GE.U32.AND P4, PT, R50, 0x2, PT ;  /* 0x000000023200780c */ /* 0x000fe20003f86070 */
[--C-:B------:R-:W-:Y:S02]  /*04f0*/  IMAD R28, R53, UR4, R0.reuse ;  /* 0x00000004351c7c24 */ /* 0x100fe4000f8e0200 */
[----:B------:R-:W-:-:S10]  /*0500*/  IMAD R4, R51, UR4, R0 ;  /* 0x0000000433047c24 */ /* 0x000fd4000f8e0200 */
[----:B------:R-:W-:Y:S05]  /*0510*/  @!P4 BRA `(.L_x_498) ;  /* 0x00000000003cc947 */ /* 0x000fea0003800000 */
[----:B------:R-:W-:Y:S01]  /*0520*/  ISETP.NE.AND P4, PT, R50, 0x2, PT ;  /* 0x000000023200780c */ /* 0x000fe20003f85270 */
[----:B------:R-:W-:Y:S01]  /*0530*/  IMAD.IADD R15, R51, 0x1, R2 ;  /* 0x00000001330f7824 */ /* 0x000fe200078e0202 */
[----:B------:R-:W-:-:S03]  /*0540*/  IADD3 R13, PT, PT, R53, R2, RZ ;  /* 0x00000002350d7210 */ /* 0x000fc60007ffe0ff */
[--C-:B------:R-:W-:Y:S02]  /*0550*/  IMAD R5, R15, UR4, R0.reuse ;  /* 0x000000040f057c24 */ /* 0x100fe4000f8e0200 */
[----:B------:R-:W-:-:S06]  /*0560*/  IMAD R24, R13, UR4, R0 ;  /* 0x000000040d187c24 */ /* 0x000fcc000f8e0200 */
[----:B------:R-:W-:Y:S05]  /*0570*/  @!P4 BRA `(.L_x_498) ;  /* 0x000000000024c947 */ /* 0x000fea0003800000 */
[----:B------:R-:W-:Y:S02]  /*0580*/  ISETP.NE.AND P4, PT, R50, 0x3, PT ;  /* 0x000000033200780c */ /* 0x000fe40003f85270 */
[-C--:B------:R-:W-:Y:S02]  /*0590*/  IADD3 R39, PT, PT, R13, R2.reuse, RZ ;  /* 0x000000020d277210 */ /* 0x080fe40007ffe0ff */
[----:B------:R-:W-:-:S03]  /*05a0*/  IADD3 R8, PT, PT, R15, R2, RZ ;  /* 0x000000020f087210 */ /* 0x000fc60007ffe0ff */
[----:B------:R-:W-:-:S06]  /*05b0*/  IMAD R22, R39, UR4, R0 ;  /* 0x0000000427167c24 */ /* 0x000fcc000f8e0200 */
[----:B------:R-:W-:Y:S01]  /*05c0*/  @P4 IADD3 R13, PT, PT, R39, R2, RZ ;  /* 0x00000002270d4210 */ /* 0x000fe20007ffe0ff */
[C---:B------:R-:W-:Y:S02]  /*05d0*/  @P4 IMAD.IADD R15, R8.reuse, 0x1, R2 ;  /* 0x00000001080f4824 */ /* 0x040fe400078e0202 */
[--C-:B------:R-:W-:Y:S02]  /*05e0*/  IMAD R8, R8, UR4, R0.reuse ;  /* 0x0000000408087c24 */ /* 0x100fe4000f8e0200 */
[--C-:B------:R-:W-:Y:S02]  /*05f0*/  @P4 IMAD R6, R13, UR4, R0.reuse ;  /* 0x000000040d064c24 */ /* 0x100fe4000f8e0200 */
[----:B------:R-:W-:-:S07]  /*0600*/  @P4 IMAD R7, R15, UR4, R0 ;  /* 0x000000040f074c24 */ /* 0x000fce000f8e0200 */
.L_x_498:
[----:B------:R-:W-:Y:S05]  /*0610*/  @P3 BRA `(.L_x_499) ;  /* 0x0000000000383947 */ /* 0x000fea0003800000 */
[----:B------:R-:W0:Y:S02]  /*0620*/  LDC.64 R12, c[0x0][0x390] ;  /* 0x0000e400ff0c7b82 */ /* 0x000e240000000a00 */
[----:B0-----:R-:W-:-:S05]  /*0630*/  IMAD.WIDE R14, R4, 0x4, R12 ;  /* 0x00000004040e7825 */ /* 0x001fca00078e020c */
[----:B------:R0:W5:Y:S01]  /*0640*/  LDG.E.CONSTANT R9, desc[UR8][R14.64] ;  /* 0x000000080e097981 */ /* 0x000162000c1e9900 */
[----:B------:R-:W-:-:S13]  /*0650*/  ISETP.GE.U32.AND P4, PT, R50, 0x2, PT ;  /* 0x000000023200780c */ /* 0x000fda0003f86070 */
[----:B0-----:R-:W-:Y:S05]  /*0660*/  @!P4 BRA `(.L_x_499) ;  /* 0x000000000024c947 */ /* 0x001fea0003800000 */
[----:B------:R-:W-:-:S05]  /*0670*/  IMAD.WIDE R14, R5, 0x4, R12 ;  /* 0x00000004050e7825 */ /* 0x000fca00078e020c */
[----:B------:R0:W5:Y:S01]  /*0680*/  LDG.E.CONSTANT R10, desc[UR8][R14.64] ;  /* 0x000000080e0a7981 */ /* 0x000162000c1e9900 */
[----:B------:R-:W-:-:S13]  /*0690*/  ISETP.NE.AND P4, PT, R50, 0x2, PT ;  /* 0x000000023200780c */ /* 0x000fda0003f85270 */
[----:B0-----:R-:W-:Y:S05]  /*06a0*/  @!P4 BRA `(.L_x_499) ;  /* 0x000000000014c947 */ /* 0x001fea0003800000 */
[----:B------:R-:W-:-:S13]  /*06b0*/  ISETP.NE.AND P4, PT, R50, 0x3, PT ;  /* 0x000000033200780c */ /* 0x000fda0003f85270 */
[----:B------:R-:W-:-:S04]  /*06c0*/  @P4 IMAD.WIDE R14, R7, 0x4, R12 ;  /* 0x00000004070e4825 */ /* 0x000fc800078e020c */
[----:B------:R-:W-:Y:S01]  /*06d0*/  IMAD.WIDE R12, R8, 0x4, R12 ;  /* 0x00000004080c7825 */ /* 0x000fe200078e020c */
[----:B------:R0:W5:Y:S04]  /*06e0*/  @P4 LDG.E.CONSTANT R11, desc[UR8][R14.64] ;  /* 0x000000080e0b4981 */ /* 0x000168000c1e9900 */
[----:B------:R0:W5:Y:S02]  /*06f0*/  LDG.E.CONSTANT R16, desc[UR8][R12.64] ;  /* 0x000000080c107981 */ /* 0x000164000c1e9900 */
.L_x_499:
[----:B------:R-:W-:Y:S05]  /*0700*/  @P3 BRA `(.L_x_500) ;  /* 0x0000000000383947 */ /* 0x000fea0003800000 */
[----:B0-----:R-:W0:Y:S02]  /*0710*/  LDC.64 R12, c[0x0][0x388] ;  /* 0x0000e200ff0c7b82 */ /* 0x001e240000000a00 */
[----:B0-----:R-:W-:-:S05]  /*0720*/  IMAD.WIDE R14, R28, 0x4, R12 ;  /* 0x000000041c0e7825 */ /* 0x001fca00078e020c */
[----:B------:R1:W5:Y:S01]  /*0730*/  LDG.E R26, desc[UR8][R14.64] ;  /* 0x000000080e1a7981 */ /* 0x000362000c1e1900 */
[----:B------:R-:W-:-:S13]  /*0740*/  ISETP.GE.U32.AND P4, PT, R50, 0x2, PT ;  /* 0x000000023200780c */ /* 0x000fda0003f86070 */
[----:B-1----:R-:W-:Y:S05]  /*0750*/  @!P4 BRA `(.L_x_500) ;  /* 0x000000000024c947 */ /* 0x002fea0003800000 */
[----:B------:R-:W-:-:S05]  /*0760*/  IMAD.WIDE R14, R24, 0x4, R12 ;  /* 0x00000004180e7825 */ /* 0x000fca00078e020c */
[----:B------:R1:W5:Y:S01]  /*0770*/  LDG.E R43, desc[UR8][R14.64] ;  /* 0x000000080e2b7981 */ /* 0x000362000c1e1900 */
[----:B------:R-:W-:-:S13]  /*0780*/  ISETP.NE.AND P4, PT, R50, 0x2, PT ;  /* 0x000000023200780c */ /* 0x000fda0003f85270 */
[----:B-1----:R-:W-:Y:S05]  /*0790*/  @!P4 BRA `(.L_x_500) ;  /* 0x000000000014c947 */ /* 0x002fea0003800000 */
[----:B------:R-:W-:-:S13]  /*07a0*/  ISETP.NE.AND P4, PT, R50, 0x3, PT ;  /* 0x000000033200780c */ /* 0x000fda0003f85270 */
[----:B------:R-:W-:-:S04]  /*07b0*/  @P4 IMAD.WIDE R14, R6, 0x4, R12 ;  /* 0x00000004060e4825 */ /* 0x000fc800078e020c */
[----:B------:R-:W-:Y:S01]  /*07c0*/  IMAD.WIDE R12, R22, 0x4, R12 ;  /* 0x00000004160c7825 */ /* 0x000fe200078e020c */
[----:B------:R1:W5:Y:S04]  /*07d0*/  @P4 LDG.E R18, desc[UR8][R14.64] ;  /* 0x000000080e124981 */ /* 0x000368000c1e1900 */
[----:B------:R1:W5:Y:S02]  /*07e0*/  LDG.E R41, desc[UR8][R12.64] ;  /* 0x000000080c297981 */ /* 0x000364000c1e1900 */
.L_x_500:
[----:B------:R-:W-:Y:S05]  /*07f0*/  @P0 BRA `(.L_x_501) ;  /* 0x0000000000740947 */ /* 0x000fea0003800000 */
[----:B01----:R-:W-:Y:S02]  /*0800*/  I2FP.F32.S32 R13, R47 ;  /* 0x0000002f000d7245 */ /* 0x003fe40000201400 */
[----:B------:R-:W-:-:S03]  /*0810*/  ISETP.GE.U32.AND P4, PT, R50, 0x2, PT ;  /* 0x000000023200780c */ /* 0x000fc60003f86070 */
[--C-:B------:R-:W-:Y:S01]  /*0820*/  FADD.FTZ R12, R42, -R13.reuse ;  /* 0x8000000d2a0c7221 */ /* 0x100fe20000010000 */
[----:B------:R-:W-:-:S05]  /*0830*/  FADD.FTZ R13, R40, -R13 ;  /* 0x8000000d280d7221 */ /* 0x000fca0000010000 */
[----:B------:R-:W-:-:S05]  /*0840*/  F2FP.F16.F32.PACK_AB R12, R13, R12 ;  /* 0x0000000c0d0c723e */ /* 0x000fca00000000ff */
[----:B------:R-:W-:Y:S01]  /*0850*/  HMUL2 R17, R48, R12 ;  /* 0x0000000c30117232 */ /* 0x000fe20000000000 */
[----:B------:R-:W-:Y:S06]  /*0860*/  @!P4 BRA `(.L_x_501) ;  /* 0x000000000058c947 */ /* 0x000fec0003800000 */
        /* <DEDUP_REMOVED lines=8> */
[----:B------:R-:W-:Y:S02]  /*08f0*/  IADD3 R15, PT, PT, R15, R2, RZ ;  /* 0x000000020f0f7210 */ /* 0x000fe40007ffe0ff */
[----:B------:R-:W-:Y:S02]  /*0900*/  ISETP.NE.AND P4, PT, R50, 0x3, PT ;  /* 0x000000033200780c */ /* 0x000fe40003f85270 */
[----:B------:R-:W-:-:S05]  /*0910*/  I2FP.F32.S32 R13, R15 ;  /* 0x0000000f000d7245 */ /* 0x000fca0000201400 */
[--C-:B------:R-:W-:Y:S01]  /*0920*/  FADD.FTZ R12, R42, -R13.reuse ;  /* 0x8000000d2a0c7221 */ /* 0x100fe20000010000 */
[----:B------:R-:W-:-:S05]  /*0930*/  FADD.FTZ R13, R40, -R13 ;  /* 0x8000000d280d7221 */ /* 0x000fca0000010000 */
[----:B------:R-:W-:-:S05]  /*0940*/  F2FP.F16.F32.PACK_AB R12, R13, R12 ;  /* 0x0000000c0d0c723e */ /* 0x000fca00000000ff */
[----:B------:R-:W-:Y:S01]  /*0950*/  HMUL2 R20, R48, R12 ;  /* 0x0000000c30147232 */ /* 0x000fe20000000000 */
[----:B------:R-:W-:Y:S06]  /*0960*/  @!P4 BRA `(.L_x_501) ;  /* 0x000000000018c947 */ /* 0x000fec0003800000 */
[----:B------:R-:W-:-:S04]  /*0970*/  IADD3 R12, PT, PT, R15, R2, RZ ;  /* 0x000000020f0c7210 */ /* 0x000fc80007ffe0ff */
[----:B------:R-:W-:-:S05]  /*0980*/  I2FP.F32.S32 R13, R12 ;  /* 0x0000000c000d7245 */ /* 0x000fca0000201400 */
[--C-:B------:R-:W-:Y:S01]  /*0990*/  FADD.FTZ R12, R42, -R13.reuse ;  /* 0x8000000d2a0c7221 */ /* 0x100fe20000010000 */
[----:B------:R-:W-:-:S05]  /*09a0*/  FADD.FTZ R13, R40, -R13 ;  /* 0x8000000d280d7221 */ /* 0x000fca0000010000 */
[----:B------:R-:W-:-:S05]  /*09b0*/  F2FP.F16.F32.PACK_AB R12, R13, R12 ;  /* 0x0000000c0d0c723e */ /* 0x000fca00000000ff */
[----:B------:R-:W-:-:S07]  /*09c0*/  HFMA2 R21, R48, R12, -RZ ;  /* 0x0000000c30157231 */ /* 0x000fce00001000ff */
.L_x_501:
[----:B------:R-:W-:Y:S05]  /*09d0*/  @P2 BRA `(.L_x_502) ;  /* 0x0000000000342947 */ /* 0x000fea0003800000 */
[----:B------:R-:W-:Y:S01]  /*09e0*/  ISETP.GE.U32.AND P2, PT, R50, 0x2, PT ;  /* 0x000000023200780c */ /* 0x000fe20003f46070 */
[----:B-----5:R-:W-:-:S04]  /*09f0*/  HADD2 R9, -R9, 1, 1 ;  /* 0x3c003c0009097430 */ /* 0x020fc80000000100 */
[----:B------:R-:W-:-:S08]  /*0a00*/  HMUL2 R9, R9, -10000, -10000 ;  /* 0xf0e2f0e209097832 */ /* 0x000fd00000000000 */
[----:B------:R-:W-:Y:S05]  /*0a10*/  @!P2 BRA `(.L_x_502) ;  /* 0x000000000024a947 */ /* 0x000fea0003800000 */
[----:B------:R-:W-:Y:S01]  /*0a20*/  ISETP.NE.AND P2, PT, R50, 0x2, PT ;  /* 0x000000023200780c */ /* 0x000fe20003f45270 */
[----:B------:R-:W-:-:S04]  /*0a30*/  HADD2 R10, -R10, 1, 1 ;  /* 0x3c003c000a0a7430 */ /* 0x000fc80000000100 */
[----:B------:R-:W-:-:S08]  /*0a40*/  HFMA2 R10, R10, -10000, -10000, -RZ ;  /* 0xf0e2f0e20a0a7831 */ /* 0x000fd000001000ff */
[----:B------:R-:W-:Y:S05]  /*0a50*/  @!P2 BRA `(.L_x_502) ;  /* 0x000000000014a947 */ /* 0x000fea0003800000 */
[----:B------:R-:W-:Y:S01]  /*0a60*/  ISETP.NE.AND P2, PT, R50, 0x3, PT ;  /* 0x000000033200780c */ /* 0x000fe20003f45270 */
[----:B------:R-:W-:-:S04]  /*0a70*/  HADD2 R16, -R16, 1, 1 ;  /* 0x3c003c0010107430 */ /* 0x000fc80000000100 */
[----:B------:R-:W-:-:S08]  /*0a80*/  HFMA2 R16, R16, -10000, -10000, -RZ ;  /* 0xf0e2f0e210107831 */ /* 0x000fd000001000ff */
[----:B01----:R-:W-:-:S04]  /*0a90*/  @P2 HADD2 R12, -R11, 1, 1 ;  /* 0x3c003c000b0c2430 */ /* 0x003fc80000000100 */
[----:B------:R-:W-:-:S07]  /*0aa0*/  @P2 HMUL2 R11, R12, -10000, -10000 ;  /* 0xf0e2f0e20c0b2832 */ /* 0x000fce0000000000 */
.L_x_502:
[----:B01----:R-:W-:Y:S01]  /*0ab0*/  IMAD.MOV.U32 R14, RZ, RZ, -0x1f528714 ;  /* 0xe0ad78ecff0e7424 */ /* 0x003fe200078e00ff */
[----:B------:R-:W-:Y:S02]  /*0ac0*/  MOV R15, 0xe0ad78ec ;  /* 0xe0ad78ec000f7802 */ /* 0x000fe40000000f00 */
[----:B------:R-:W-:Y:S02]  /*0ad0*/  MOV R38, 0xe0ad78ec ;  /* 0xe0ad78ec00267802 */ /* 0x000fe40000000f00 */
[----:B------:R-:W-:Y:S01]  /*0ae0*/  MOV R39, 0xe0ad78ec ;  /* 0xe0ad78ec00277802 */ /* 0x000fe20000000f00 */
[----:B------:R-:W-:Y:S06]  /*0af0*/  @P3 BRA `(.L_x_503) ;  /* 0x0000000000e83947 */ /* 0x000fec0003800000 */
[----:B------:R-:W-:-:S04]  /*0b00*/  UISETP.NE.U32.AND UP0, UPT, UR10, URZ, UPT ;  /* 0x000000ff0a00728c */ /* 0x000fc8000bf05070 */
[----:B------:R-:W-:-:S09]  /*0b10*/  UISETP.NE.AND.EX UP0, UPT, UR11, URZ, UPT, UP0 ;  /* 0x000000ff0b00728c */ /* 0x000fd2000bf05300 */
[----:B------:R-:W-:Y:S05]  /*0b20*/  BRA.U UP0, `(.L_x_504) ;  /* 0x0000000100687547 */ /* 0x000fea000b800000 */
[----:B------:R-:W-:Y:S01]  /*0b30*/  ISETP.GE.U32.AND P2, PT, R50, 0x2, PT ;  /* 0x000000023200780c */ /* 0x000fe20003f46070 */
[----:B-----5:R-:W-:Y:S02]  /*0b40*/  HFMA2 R23, R26, UR7.H0_H0, R9 ;  /* 0x200000071a177c31 */ /* 0x020fe40008000009 */
[----:B------:R-:W-:Y:S01]  /*0b50*/  IMAD.MOV.U32 R15, RZ, RZ, -0x1f528714 ;  /* 0xe0ad78ecff0f7424 */ /* 0x000fe200078e00ff */
[----:B------:R-:W-:Y:S02]  /*0b60*/  MOV R38, 0xe0ad78ec ;  /* 0xe0ad78ec00267802 */ /* 0x000fe40000000f00 */
[--C-:B------:R-:W-:Y:S02]  /*0b70*/  HADD2.F32 R39, -RZ, R23.reuse.H0_H0 ;  /* 0x20000017ff277230 */ /* 0x100fe40000004100 */
[----:B------:R-:W-:-:S05]  /*0b80*/  HADD2.F32 R12, -RZ, R23.H1_H1 ;  /* 0x30000017ff0c7230 */ /* 0x000fca0000004100 */
[----:B------:R-:W-:Y:S01]  /*0b90*/  FMNMX3.FTZ R39, R39, -1.00000002004087734272e+20, R12, !PT ;  /* 0xe0ad78ec27277876 */ /* 0x000fe2000781000c */
[----:B------:R-:W-:Y:S06]  /*0ba0*/  @!P2 BRA `(.L_x_503) ;  /* 0x0000000000bca947 */ /* 0x000fec0003800000 */
[----:B------:R-:W-:Y:S01]  /*0bb0*/  ISETP.NE.AND P2, PT, R50, 0x2, PT ;  /* 0x000000023200780c */ /* 0x000fe20003f45270 */
[----:B------:R-:W-:Y:S02]  /*0bc0*/  HFMA2 R25, R43, UR7.H0_H0, R10 ;  /* 0x200000072b197c31 */ /* 0x000fe4000800000a */
[----:B------:R-:W-:-:S03]  /*0bd0*/  HFMA2 R15, -RZ, RZ, -598.5, 40320 ;  /* 0xe0ad78ecff0f7431 */ /* 0x000fc600000001ff */
[--C-:B------:R-:W-:Y:S02]  /*0be0*/  HADD2.F32 R38, -RZ, R25.reuse.H0_H0 ;  /* 0x20000019ff267230 */ /* 0x100fe40000004100 */
[----:B------:R-:W-:-:S05]  /*0bf0*/  HADD2.F32 R13, -RZ, R25.H1_H1 ;  /* 0x30000019ff0d7230 */ /* 0x000fca0000004100 */
[----:B------:R-:W-:Y:S01]  /*0c00*/  FMNMX3.FTZ R38, R38, -1.00000002004087734272e+20, R13, !PT ;  /* 0xe0ad78ec26267876 */ /* 0x000fe2000781000d */
[----:B------:R-:W-:Y:S06]  /*0c10*/  @!P2 BRA `(.L_x_503) ;  /* 0x0000000000a0a947 */ /* 0x000fec0003800000 */
[----:B------:R-:W-:Y:S01]  /*0c20*/  ISETP.NE.AND P2, PT, R50, 0x3, PT ;  /* 0x000000033200780c */ /* 0x000fe20003f45270 */
[----:B------:R-:W-:-:S05]  /*0c30*/  HFMA2 R27, R41, UR7.H0_H0, R16 ;  /* 0x20000007291b7c31 */ /* 0x000fca0008000010 */
[--C-:B------:R-:W-:Y:S02]  /*0c40*/  HADD2.F32 R15, -RZ, R27.reuse.H0_H0 ;  /* 0x2000001bff0f7230 */ /* 0x100fe40000004100 */
[----:B------:R-:W-:-:S05]  /*0c50*/  HADD2.F32 R12, -RZ, R27.H1_H1 ;  /* 0x3000001bff0c7230 */ /* 0x000fca0000004100 */
[----:B------:R-:W-:Y:S01]  /*0c60*/  FMNMX3.FTZ R15, R15, -1.00000002004087734272e+20, R12, !PT ;  /* 0xe0ad78ec0f0f7876 */ /* 0x000fe2000781000c */
[----:B------:R-:W-:Y:S06]  /*0c70*/  @!P2 BRA `(.L_x_503) ;  /* 0x000000000088a947 */ /* 0x000fec0003800000 */
[----:B------:R-:W-:-:S05]  /*0c80*/  HFMA2 R29, R18, UR7.H0_H0, R11 ;  /* 0x20000007121d7c31 */ /* 0x000fca000800000b */
[--C-:B------:R-:W-:Y:S02]  /*0c90*/  HADD2.F32 R14, -RZ, R29.reuse.H0_H0 ;  /* 0x2000001dff0e7230 */ /* 0x100fe40000004100 */
[----:B------:R-:W-:-:S05]  /*0ca0*/  HADD2.F32 R13, -RZ, R29.H1_H1 ;  /* 0x3000001dff0d7230 */ /* 0x000fca0000004100 */
[----:B------:R-:W-:Y:S01]  /*0cb0*/  FMNMX3.FTZ R14, R14, -1.00000002004087734272e+20, R13, !PT ;  /* 0xe0ad78ec0e0e7876 */ /* 0x000fe2000781000d */
[----:B------:R-:W-:Y:S06]  /*0cc0*/  BRA `(.L_x_503) ;  /* 0x0000000000747947 */ /* 0x000fec0003800000 */
.L_x_504:
[----:B-----5:R-:W-:Y:S01]  /*0cd0*/  HFMA2 R23, R26, UR7.H0_H0, R9 ;  /* 0x200000071a177c31 */ /* 0x020fe20008000009 */
[----:B------:R-:W-:Y:S01]  /*0ce0*/  ISETP.GE.U32.AND P2, PT, R50, 0x2, PT ;  /* 0x000000023200780c */ /* 0x000fe20003f46070 */
[----:B------:R-:W-:Y:S01]  /*0cf0*/  IMAD.MOV.U32 R38, RZ, RZ, -0x1f528714 ;  /* 0xe0ad78ecff267424 */ /* 0x000fe200078e00ff */
[----:B------:R-:W-:Y:S01]  /*0d00*/  MOV R15, 0xe0ad78ec ;  /* 0xe0ad78ec000f7802 */ /* 0x000fe20000000f00 */
[----:B------:R-:W-:-:S05]  /*0d10*/  HFMA2 R23, R23, 1, 1, R17 ;  /* 0x3c003c0017177831 */ /* 0x000fca0000000011 */
[--C-:B------:R-:W-:Y:S02]  /*0d20*/  HADD2.F32 R39, -RZ, R23.reuse.H0_H0 ;  /* 0x20000017ff277230 */ /* 0x100fe40000004100 */
[----:B------:R-:W-:-:S05]  /*0d30*/  HADD2.F32 R12, -RZ, R23.H1_H1 ;  /* 0x30000017ff0c7230 */ /* 0x000fca0000004100 */
[----:B------:R-:W-:Y:S01]  /*0d40*/  FMNMX3.FTZ R39, R39, -1.00000002004087734272e+20, R12, !PT ;  /* 0xe0ad78ec27277876 */ /* 0x000fe2000781000c */
[----:B------:R-:W-:Y:S06]  /*0d50*/  @!P2 BRA `(.L_x_503) ;  /* 0x000000000050a947 */ /* 0x000fec0003800000 */
[----:B------:R-:W-:Y:S01]  /*0d60*/  HFMA2 R25, R43, UR7.H0_H0, R10 ;  /* 0x200000072b197c31 */ /* 0x000fe2000800000a */
[----:B------:R-:W-:Y:S02]  /*0d70*/  ISETP.NE.AND P2, PT, R50, 0x2, PT ;  /* 0x000000023200780c */ /* 0x000fe40003f45270 */
[----:B------:R-:W-:Y:S01]  /*0d80*/  MOV R15, 0xe0ad78ec ;  /* 0xe0ad78ec000f7802 */ /* 0x000fe20000000f00 */
[----:B------:R-:W-:-:S05]  /*0d90*/  HFMA2 R25, R25, 1, 1, R19 ;  /* 0x3c003c0019197831 */ /* 0x000fca0000000013 */
[--C-:B------:R-:W-:Y:S02]  /*0da0*/  HADD2.F32 R38, -RZ, R25.reuse.H0_H0 ;  /* 0x20000019ff267230 */ /* 0x100fe40000004100 */
[----:B------:R-:W-:-:S05]  /*0db0*/  HADD2.F32 R13, -RZ, R25.H1_H1 ;  /* 0x30000019ff0d7230 */ /* 0x000fca0000004100 */
[----:B------:R-:W-:Y:S01]  /*0dc0*/  FMNMX3.FTZ R38, R38, -1.00000002004087734272e+20, R13, !PT ;  /* 0xe0ad78ec26267876 */ /* 0x000fe2000781000d */
[----:B------:R-:W-:Y:S06]  /*0dd0*/  @!P2 BRA `(.L_x_503) ;  /* 0x000000000030a947 */ /* 0x000fec0003800000 */
[----:B------:R-:W-:Y:S01]  /*0de0*/  ISETP.NE.AND P2, PT, R50, 0x3, PT ;  /* 0x000000033200780c */ /* 0x000fe20003f45270 */
[----:B------:R-:W-:-:S04]  /*0df0*/  HFMA2 R27, R41, UR7.H0_H0, R16 ;  /* 0x20000007291b7c31 */ /* 0x000fc80008000010 */
[----:B------:R-:W-:-:S08]  /*0e00*/  HFMA2 R27, R27, 1, 1, R20 ;  /* 0x3c003c001b1b7831 */ /* 0x000fd00000000014 */
[----:B------:R-:W-:Y:S02]  /*0e10*/  @P2 HFMA2 R12, R18, UR7.H0_H0, R11 ;  /* 0x20000007120c2c31 */ /* 0x000fe4000800000b */
[----:B------:R-:W-:Y:S02]  /*0e20*/  HADD2.F32 R15, -RZ, R27.H0_H0 ;  /* 0x2000001bff0f7230 */ /* 0x000fe40000004100 */
[----:B------:R-:W-:-:S05]  /*0e30*/  @P2 HFMA2 R12, R12, 1, 1, R21 ;  /* 0x3c003c000c0c2831 */ /* 0x000fca0000000015 */
[----:B------:R-:W-:Y:S01]  /*0e40*/  @P2 MOV R29, R12 ;  /* 0x0000000c001d2202 */ /* 0x000fe20000000f00 */
[--C-:B------:R-:W-:Y:S02]  /*0e50*/  @P2 HADD2.F32 R13, -RZ, R12.reuse.H0_H0 ;  /* 0x2000000cff0d2230 */ /* 0x100fe40000004100 */
[----:B------:R-:W-:-:S05]  /*0e60*/  @P2 HADD2.F32 R12, -RZ, R12.H1_H1 ;  /* 0x3000000cff0c2230 */ /* 0x000fca0000004100 */
[----:B------:R-:W-:Y:S01]  /*0e70*/  @P2 FMNMX3.FTZ R14, R13, -1.00000002004087734272e+20, R12, !PT ;  /* 0xe0ad78ec0d0e2876 */ /* 0x000fe2000781000c */
[----:B------:R-:W-:-:S05]  /*0e80*/  HADD2.F32 R12, -RZ, R27.H1_H1 ;  /* 0x3000001bff0c7230 */ /* 0x000fca0000004100 */
[----:B------:R-:W-:-:S07]  /*0e90*/  FMNMX3.FTZ R15, R15, -1.00000002004087734272e+20, R12, !PT ;  /* 0xe0ad78ec0f0f7876 */ /* 0x000fce000781000c */
.L_x_503:
[----:B------:R-:W-:-:S13]  /*0ea0*/  ISETP.GE.U32.AND P2, PT, R36, UR4, PT ;  /* 0x0000000424007c0c */ /* 0x000fda000bf46070 */
[----:B------:R-:W-:Y:S05]  /*0eb0*/  @P2 BRA `(.L_x_497) ;  /* 0x0000000800442947 */ /* 0x000fea0003800000 */
[----:B------:R-:W-:Y:S05]  /*0ec0*/  @P3 BRA `(.L_x_505) ;  /* 0x00000000004c3947 */ /* 0x000fea0003800000 */
        /* <DEDUP_REMOVED lines=19> */
.L_x_505:
[----:B------:R-:W-:Y:S05]  /*1000*/  @P3 BRA `(.L_x_506) ;  /* 0x0000000000383947 */ /* 0x000fea0003800000 */
[----:B------:R-:W0:Y:S02]  /*1010*/  LDC.64 R12, c[0x0][0x390] ;  /* 0x0000e400ff0c7b82 */ /* 0x000e240000000a00 */
[----:B0-----:R-:W-:-:S05]  /*1020*/  IMAD.WIDE R52, R4, 0x4, R12 ;  /* 0x0000000404347825 */ /* 0x001fca00078e020c */
[----:B-----5:R0:W5:Y:S01]  /*1030*/  LDG.E.CONSTANT R9, desc[UR8][R52.64] ;  /* 0x0000000834097981 */ /* 0x020162000c1e9900 */
[----:B------:R-:W-:-:S13]  /*1040*/  ISETP.GE.U32.AND P2, PT, R50, 0x2, PT ;  /* 0x000000023200780c */ /* 0x000fda0003f46070 */
[----:B0-----:R-:W-:Y:S05]  /*1050*/  @!P2 BRA `(.L_x_506) ;  /* 0x000000000024a947 */ /* 0x001fea0003800000 */
        /* <DEDUP_REMOVED lines=9> */
.L_x_506:
[----:B------:R-:W-:Y:S05]  /*10f0*/  @P3 BRA `(.L_x_507) ;  /* 0x0000000000383947 */ /* 0x000fea0003800000 */
[----:B0-----:R-:W0:Y:S02]  /*1100*/  LDC.64 R12, c[0x0][0x388] ;  /* 0x0000e200ff0c7b82 */ /* 0x001e240000000a00 */
[----:B0-----:R-:W-:-:S05]  /*1110*/  IMAD.WIDE R52, R28, 0x4, R12 ;  /* 0x000000041c347825 */ /* 0x001fca00078e020c */
[----:B-----5:R1:W5:Y:S01]  /*1120*/  LDG.E R26, desc[UR8][R52.64] ;  /* 0x00000008341a7981 */ /* 0x020362000c1e1900 */
        /* <DEDUP_REMOVED lines=11> */
.L_x_507:
        /* <DEDUP_REMOVED lines=30> */
.L_x_508:
        /* <DEDUP_REMOVED lines=14> */
.L_x_509:
[----:B------:R-:W-:Y:S05]  /*14a0*/  @P3 BRA `(.L_x_497) ;  /* 0x0000000000c83947 */ /* 0x000fea0003800000 */
[----:B------:R-:W-:Y:S05]  /*14b0*/  @!P1 BRA `(.L_x_510) ;  /* 0x00000000006c9947 */ /* 0x000fea0003800000 */
[----:B------:R-:W-:Y:S01]  /*14c0*/  ISETP.GE.U32.AND P0, PT, R50, 0x2, PT ;  /* 0x000000023200780c */ /* 0x000fe20003f06070 */
[----:B01---5:R-:W-:-:S04]  /*14d0*/  HFMA2 R12, R26, UR7.H0_H0, R9 ;  /* 0x200000071a0c7c31 */ /* 0x023fc80008000009 */
[----:B------:R-:W-:-:S05]  /*14e0*/  HADD2 R31, R12, R17 ;  /* 0x000000110c1f7230 */ /* 0x000fca0000000000 */
[--C-:B------:R-:W-:Y:S02]  /*14f0*/  HADD2.F32 R12, -RZ, R31.reuse.H0_H0 ;  /* 0x2000001fff0c7230 */ /* 0x100fe40000004100 */
[----:B------:R-:W-:-:S05]  /*1500*/  HADD2.F32 R13, -RZ, R31.H1_H1 ;  /* 0x3000001fff0d7230 */ /* 0x000fca0000004100 */
[----:B------:R-:W-:Y:S01]  /*1510*/  FMNMX3.FTZ R39, R12, R13, R39, !PT ;  /* 0x0000000d0c277276 */ /* 0x000fe20007810027 */
[----:B------:R-:W-:Y:S06]  /*1520*/  @!P0 BRA `(.L_x_497) ;  /* 0x0000000000a88947 */ /* 0x000fec0003800000 */
[----:B------:R-:W-:Y:S01]  /*1530*/  HFMA2 R12, R43, UR7.H0_H0, R10 ;  /* 0x200000072b0c7c31 */ /* 0x000fe2000800000a */
[----:B------:R-:W-:-:S03]  /*1540*/  ISETP.NE.AND P0, PT, R50, 0x2, PT ;  /* 0x000000023200780c */ /* 0x000fc60003f05270 */
[----:B------:R-:W-:-:S05]  /*1550*/  HFMA2 R33, R12, 1, 1, R19 ;  /* 0x3c003c000c217831 */ /* 0x000fca0000000013 */
        /* <DEDUP_REMOVED lines=11> */
[----:B------:R-:W-:-:S04]  /*1610*/  HFMA2 R12, R18, UR7.H0_H0, R11 ;  /* 0x20000007120c7c31 */ /* 0x000fc8000800000b */
[----:B------:R-:W-:-:S05]  /*1620*/  HFMA2 R37, R12, 1, 1, R21 ;  /* 0x3c003c000c257831 */ /* 0x000fca0000000015 */
[--C-:B------:R-:W-:Y:S02]  /*1630*/  HADD2.F32 R13, -RZ, R37.reuse.H0_H0 ;  /* 0x20000025ff0d7230 */ /* 0x100fe40000004100 */
[----:B------:R-:W-:-:S05]  /*1640*/  HADD2.F32 R12, -RZ, R37.H1_H1 ;  /* 0x30000025ff0c7230 */ /* 0x000fca0000004100 */
[----:B------:R-:W-:Y:S01]  /*1650*/  FMNMX3.FTZ R14, R13, R12, R14, !PT ;  /* 0x0000000c0d0e7276 */ /* 0x000fe2000781000e */
[----:B------:R-:W-:Y:S06]  /*1660*/  BRA `(.L_x_497) ;  /* 0x0000000000587947 */ /* 0x000fec0003800000 */
.L_x_510:
[----:B------:R-:W-:Y:S01]  /*1670*/  ISETP.GE.U32.AND P0, PT, R50, 0x2, PT ;  /* 0x000000023200780c */ /* 0x000fe20003f06070 */
[----:B-----5:R-:W-:-:S05]  /*1680*/  HFMA2 R31, R26, UR7.H0_H0, R9 ;  /* 0x200000071a1f7c31 */ /* 0x020fca0008000009 */
[--C-:B01----:R-:W-:Y:S02]  /*1690*/  HADD2.F32 R12, -RZ, R31.reuse.H0_H0 ;  /* 0x2000001fff0c7230 */ /* 0x103fe40000004100 */
[----:B------:R-:W-:-:S05]  /*16a0*/  HADD2.F32 R13, -RZ, R31.H1_H1 ;  /* 0x3000001fff0d7230 */ /* 0x000fca0000004100 */
[----:B------:R-:W-:Y:S01]  /*16b0*/  FMNMX3.FTZ R39, R12, R13, R39, !PT ;  /* 0x0000000d0c277276 */ /* 0x000fe20007810027 */
[----:B------:R-:W-:Y:S06]  /*16c0*/  @!P0 BRA `(.L_x_497) ;  /* 0x0000000000408947 */ /* 0x000fec0003800000 */
[----:B------:R-:W-:Y:S01]  /*16d0*/  ISETP.NE.AND P0, PT, R50, 0x2, PT ;  /* 0x000000023200780c */ /* 0x000fe20003f05270 */
[----:B------:R-:W-:-:S05]  /*16e0*/  HFMA2 R33, R43, UR7.H0_H0, R10 ;  /* 0x200000072b217c31 */ /* 0x000fca000800000a */
[--C-:B------:R-:W-:Y:S02]  /*16f0*/  HADD2.F32 R13, -RZ, R33.reuse.H0_H0 ;  /* 0x20000021ff0d7230 */ /* 0x100fe40000004100 */
        /* <DEDUP_REMOVED lines=8> */
[----:B------:R-:W-:-:S05]  /*1780*/  @P0 HFMA2 R12, R18, UR7.H0_H0, R11 ;  /* 0x20000007120c0c31 */ /* 0x000fca000800000b */
[--C-:B------:R-:W-:Y:S02]  /*1790*/  @P0 HADD2.F32 R13, -RZ, R12.reuse.H0_H0 ;  /* 0x2000000cff0d0230 */ /* 0x100fe40000004100 */
[----:B------:R-:W-:Y:S02]  /*17a0*/  @P0 HADD2.F32 R50, -RZ, R12.H1_H1 ;  /* 0x3000000cff320230 */ /* 0x000fe40000004100 */
[----:B------:R-:W-:-:S03]  /*17b0*/  @P0 IMAD.MOV.U32 R37, RZ, RZ, R12 ;  /* 0x000000ffff250224 */ /* 0x000fc600078e000c */
[----:B------:R-:W-:-:S07]  /*17c0*/  @P0 FMNMX3.FTZ R14, R13, R50, R14, !PT ;  /* 0x000000320d0e0276 */ /* 0x000fce000781000e */
.L_x_497:
[----:B------:R-:W-:Y:S05]  /*17d0*/  BSYNC.RECONVERGENT B0 ;  /* 0x0000000000007941 */ /* 0x000fea0003800200 */
.L_x_496:
[----:B------:R-:W-:-:S13]  /*17e0*/  ISETP.GT.U32.AND P0, PT, R3, 0x20, PT ;  /* 0x000000200300780c */ /* 0x000fda0003f04070 */
[----:B------:R-:W-:Y:S05]  /*17f0*/  @P0 BRA `(.L_x_511) ;  /* 0x0000000000a40947 */ /* 0x000fea0003800000 */
[----:B01----:R-:W0:Y:S04]  /*1800*/  SHFL.BFLY PT, R12, R39, 0x10, 0x1f ;  /* 0x0e001f00270c7f89 */ /* 0x003e2800000e0000 */
[----:B------:R-:W1:Y:S04]  /*1810*/  SHFL.BFLY PT, R13, R38, 0x10, 0x1f ;  /* 0x0e001f00260d7f89 */ /* 0x000e6800000e0000 */
[----:B------:R-:W2:Y:S01]  /*1820*/  SHFL.BFLY PT, R50, R15, 0x10, 0x1f ;  /* 0x0e001f000f327f89 */ /* 0x000ea200000e0000 */
[----:B0-----:R-:W-:-:S03]  /*1830*/  FMNMX.FTZ R53, R12, R39, !PT ;  /* 0x000000270c357209 */ /* 0x001fc60007810000 */
[----:B------:R-:W0:Y:S01]  /*1840*/  SHFL.BFLY PT, R39, R14, 0x10, 0x1f ;  /* 0x0e001f000e277f89 */ /* 0x000e2200000e0000 */
[----:B-1----:R-:W-:-:S03]  /*1850*/  FMNMX.FTZ R13, R13, R38, !PT ;  /* 0x000000260d0d7209 */ /* 0x002fc60007810000 */
[----:B------:R-:W1:Y:S01]  /*1860*/  SHFL.BFLY PT, R12, R53, 0x8, 0x1f ;  /* 0x0d001f00350c7f89 */ /* 0x000e6200000e0000 */
[----:B--2---:R-:W-:-:S03]  /*1870*/  FMNMX.FTZ R50, R50, R15, !PT ;  /* 0x0000000f32327209 */ /* 0x004fc60007810000 */
[----:B------:R-:W2:Y:S01]  /*1880*/  SHFL.BFLY PT, R52, R13, 0x8, 0x1f ;  /* 0x0d001f000d347f89 */ /* 0x000ea200000e0000 */
[----:B0-----:R-:W-:Y:S02]  /*1890*/  FMNMX.FTZ R39, R39, R14, !PT ;  /* 0x0000000e27277209 */ /* 0x001fe40007810000 */
[----:B-1----:R-:W-:-:S03]  /*18a0*/  FMNMX.FTZ R51, R53, R12, !PT ;  /* 0x0000000c35337209 */ /* 0x002fc60007810000 */
[----:B------:R-:W0:Y:S01]  /*18b0*/  SHFL.BFLY PT, R53, R39, 0x8, 0x1f ;  /* 0x0d001f0027357f89 */ /* 0x000e2200000e0000 */
[----:B--2---:R-:W-:-:S03]  /*18c0*/  FMNMX.FTZ R12, R13, R52, !PT ;  /* 0x000000340d0c7209 */ /* 0x004fc60007810000 */
[----:B------:R-:W1:Y:S04]  /*18d0*/  SHFL.BFLY PT, R52, R50, 0x8, 0x1f ;  /* 0x0d001f0032347f89 */ /* 0x000e6800000e0000 */
[----:B------:R-:W2:Y:S04]  /*18e0*/  SHFL.BFLY PT, R38, R51, 0x4, 0x1f ;  /* 0x0c801f0033267f89 */ /* 0x000ea800000e0000 */
[----:B------:R-:W3:Y:S01]  /*18f0*/  SHFL.BFLY PT, R15, R12, 0x4, 0x1f ;  /* 0x0c801f000c0f7f89 */ /* 0x000ee200000e0000 */
[----:B0-----:R-:W-:Y:S02]  /*1900*/  FMNMX.FTZ R53, R39, R53, !PT ;  /* 0x0000003527357209 */ /* 0x001fe40007810000 */
[----:B-1----:R-:W-:-:S02]  /*1910*/  FMNMX.FTZ R52, R50, R52, !PT ;  /* 0x0000003432347209 */ /* 0x002fc40007810000 */
[----:B--2---:R-:W-:-:S03]  /*1920*/  FMNMX.FTZ R13, R51, R38, !PT ;  /* 0x00000026330d7209 */ /* 0x004fc60007810000 */
[----:B------:R-:W0:Y:S01]  /*1930*/  SHFL.BFLY PT, R38, R52, 0x4, 0x1f ;  /* 0x0c801f0034267f89 */ /* 0x000e2200000e0000 */
[----:B---3--:R-:W-:-:S03]  /*1940*/  FMNMX.FTZ R14, R12, R15, !PT ;  /* 0x0000000f0c0e7209 */ /* 0x008fc60007810000 */
[----:B------:R-:W1:Y:S04]  /*1950*/  SHFL.BFLY PT, R50, R13, 0x2, 0x1f ;  /* 0x0c401f000d327f89 */ /* 0x000e6800000e0000 */
[----:B------:R-:W2:Y:S01]  /*1960*/  SHFL.BFLY PT, R51, R14, 0x2, 0x1f ;  /* 0x0c401f000e337f89 */ /* 0x000ea200000e0000 */
[----:B0-----:R-:W-:-:S03]  /*1970*/  FMNMX.FTZ R15, R52, R38, !PT ;  /* 0x00000026340f7209 */ /* 0x001fc60007810000 */
[----:B------:R-:W0:Y:S01]  /*1980*/  SHFL.BFLY PT, R38, R53, 0x4, 0x1f ;  /* 0x0c801f0035267f89 */ /* 0x000e2200000e0000 */
[----:B-1----:R-:W-:Y:S02]  /*1990*/  FMNMX.FTZ R50, R13, R50, !PT ;  /* 0x000000320d327209 */ /* 0x002fe40007810000 */
[----:B--2---:R-:W-:-:S03]  /*19a0*/  FMNMX.FTZ R39, R14, R51, !PT ;  /* 0x000000330e277209 */ /* 0x004fc60007810000 */
[----:B------:R-:W1:Y:S04]  /*19b0*/  SHFL.BFLY PT, R12, R50, 0x1, 0x1f ;  /* 0x0c201f00320c7f89 */ /* 0x000e6800000e0000 */
[----:B------:R-:W2:Y:S04]  /*19c0*/  SHFL.BFLY PT, R51, R15, 0x2, 0x1f ;  /* 0x0c401f000f337f89 */ /* 0x000ea800000e0000 */
[----:B------:R-:W3:Y:S01]  /*19d0*/  SHFL.BFLY PT, R13, R39, 0x1, 0x1f ;  /* 0x0c201f00270d7f89 */ /* 0x000ee200000e0000 */
[----:B0-----:R-:W-:-:S05]  /*19e0*/  FMNMX.FTZ R38, R53, R38, !PT ;  /* 0x0000002635267209 */ /* 0x001fca0007810000 */
[----:B------:R-:W0:Y:S01]  /*19f0*/  SHFL.BFLY PT, R52, R38, 0x2, 0x1f ;  /* 0x0c401f0026347f89 */ /* 0x000e2200000e0000 */
[----:B-1----:R-:W-:Y:S02]  /*1a00*/  FMNMX.FTZ R12, R50, R12, !PT ;  /* 0x0000000c320c7209 */ /* 0x002fe40007810000 */
[----:B--2---:R-:W-:Y:S02]  /*1a10*/  FMNMX.FTZ R51, R15, R51, !PT ;  /* 0x000000330f337209 */ /* 0x004fe40007810000 */
[----:B---3--:R-:W-:-:S03]  /*1a20*/  FMNMX.FTZ R13, R39, R13, !PT ;  /* 0x0000000d270d7209 */ /* 0x008fc60007810000 */
[----:B------:R-:W1:Y:S01]  /*1a30*/  SHFL.BFLY PT, R14, R51, 0x1, 0x1f ;  /* 0x0c201f00330e7f89 */ /* 0x000e6200000e0000 */
[----:B0-----:R-:W-:-:S05]  /*1a40*/  FMNMX.FTZ R52, R38, R52, !PT ;  /* 0x0000003426347209 */ /* 0x001fca0007810000 */
[----:B------:R-:W0:Y:S01]  /*1a50*/  SHFL.BFLY PT, R53, R52, 0x1, 0x1f ;  /* 0x0c201f0034357f89 */ /* 0x000e2200000e0000 */
[----:B-1----:R-:W-:Y:S02]  /*1a60*/  FMNMX.FTZ R14, R51, R14, !PT ;  /* 0x0000000e330e7209 */ /* 0x002fe40007810000 */
[----:B0-----:R-:W-:Y:S01]  /*1a70*/  FMNMX.FTZ R15, R52, R53, !PT ;  /* 0x00000035340f7209 */ /* 0x001fe20007810000 */
[----:B------:R-:W-:Y:S06]  /*1a80*/  BRA `(.L_x_512) ;  /* 0x0000000400e47947 */ /* 0x000fec0003800000 */
.L_x_511:
[----:B01----:R-:W0:Y:S01]  /*1a90*/  SHFL.BFLY PT, R12, R39, 0x10, 0x1f ;  /* 0x0e001f00270c7f89 */ /* 0x003e2200000e0000 */
[----:B------:R-:W-:-:S03]  /*1aa0*/  LOP3.LUT P1, RZ, R0, 0x1f, RZ, 0xc0, !PT ;  /* 0x0000001f00ff7812 */ /* 0x000fc6000782c0ff */
        /* <DEDUP_REMOVED lines=22> */
[----:B0-----:R-:W-:Y:S02]  /*1c10*/  FMNMX.FTZ R52, R13, R52, !PT ;  /* 0x000000340d347209 */ /* 0x001fe40007810000 */
[----:B-1----:R-:W-:-:S03]  /*1c20*/  FMNMX.FTZ R14, R38, R53, !PT ;  /* 0x00000035260e7209 */ /* 0x002fc60007810000 */
[----:B------:R-:W0:Y:S01]  /*1c30*/  SHFL.BFLY PT, R13, R52, 0x2, 0x1f ;  /* 0x0c401f00340d7f89 */ /* 0x000e2200000e0000 */
[----:B--2---:R-:W-:-:S03]  /*1c40*/  FMNMX.FTZ R50, R12, R15, !PT ;  /* 0x0000000f0c327209 */ /* 0x004fc60007810000 */
[----:B------:R-:W1:Y:S04]  /*1c50*/  SHFL.BFLY PT, R53, R51, 0x2, 0x1f ;  /* 0x0c401f0033357f89 */ /* 0x000e6800000e0000 */
[----:B------:R-:W2:Y:S01]  /*1c60*/  SHFL.BFLY PT, R39, R50, 0x2, 0x1f ;  /* 0x0c401f0032277f89 */ /* 0x000ea200000e0000 */
[----:B0-----:R-:W-:Y:S02]  /*1c70*/  FMNMX.FTZ R38, R52, R13, !PT ;  /* 0x0000000d34267209 */ /* 0x001fe40007810000 */
[----:B------:R-:W0:Y:S01]  /*1c80*/  @!P1 S2R R13, SR_CgaCtaId ;  /* 0x00000000000d9919 */ /* 0x000e220000008800 */
[----:B-1----:R-:W-:Y:S02]  /*1c90*/  FMNMX.FTZ R15, R51, R53, !PT ;  /* 0x00000035330f7209 */ /* 0x002fe40007810000 */
[----:B------:R-:W1:Y:S01]  /*1ca0*/  SHFL.BFLY PT, R51, R14, 0x1, 0x1f ;  /* 0x0c201f000e337f89 */ /* 0x000e6200000e0000 */
[----:B--2---:R-:W-:-:S03]  /*1cb0*/  FMNMX.FTZ R39, R50, R39, !PT ;  /* 0x0000002732277209 */ /* 0x004fc60007810000 */
[----:B------:R-:W2:Y:S01]  /*1cc0*/  SHFL.BFLY PT, R53, R15, 0x1, 0x1f ;  /* 0x0c201f000f357f89 */ /* 0x000ea200000e0000 */
[----:B------:R-:W-:-:S04]  /*1cd0*/  @!P1 SHF.R.U32.HI R50, RZ, 0x1, R0 ;  /* 0x00000001ff329819 */ /* 0x000fc80000011600 */
[----:B------:R-:W-:Y:S02]  /*1ce0*/  @!P1 LOP3.LUT R50, R50, 0x1f0, RZ, 0xc0, !PT ;  /* 0x000001f032329812 */ /* 0x000fe400078ec0ff */
[----:B-1----:R-:W-:Y:S02]  /*1cf0*/  FMNMX.FTZ R12, R14, R51, !PT ;  /* 0x000000330e0c7209 */ /* 0x002fe40007810000 */
[----:B------:R-:W-:Y:S02]  /*1d00*/  @!P1 MOV R51, 0x400 ;  /* 0x0000040000339802 */ /* 0x000fe40000000f00 */
[----:B------:R-:W-:Y:S02]  /*1d10*/  I2FP.F32.U32 R14, R3 ;  /* 0x00000003000e7245 */ /* 0x000fe40000201000 */
[----:B------:R-:W-:Y:S02]  /*1d20*/  @!P1 IADD3 R52, PT, PT, R51, 0x20, RZ ;  /* 0x0000002033349810 */ /* 0x000fe40007ffe0ff */
[----:B------:R-:W1:Y:S02]  /*1d30*/  SHFL.BFLY PT, R51, R38, 0x1, 0x1f ;  /* 0x0c201f0026337f89 */ /* 0x000e6400000e0000 */
[----:B0-----:R-:W-:-:S02]  /*1d40*/  @!P1 LEA R52, R13, R52, 0x18 ;  /* 0x000000340d349211 */ /* 0x001fc400078ec0ff */
[----:B--2---:R-:W-:Y:S01]  /*1d50*/  FMNMX.FTZ R13, R15, R53, !PT ;  /* 0x000000350f0d7209 */ /* 0x004fe20007810000 */
[----:B------:R-:W-:Y:S01]  /*1d60*/  FMUL.FTZ R15, R14, 0.03125 ;  /* 0x3d0000000e0f7820 */ /* 0x000fe20000410000 */
[----:B------:R-:W-:Y:S02]  /*1d70*/  @!P1 IADD3 R50, PT, PT, R50, R52, RZ ;  /* 0x0000003432329210 */ /* 0x000fe40007ffe0ff */
[----:B------:R-:W0:Y:S02]  /*1d80*/  SHFL.BFLY PT, R52, R39, 0x1, 0x1f ;  /* 0x0c201f0027347f89 */ /* 0x000e2400000e0000 */
[----:B------:R-:W-:Y:S02]  /*1d90*/  FSETP.GT.FTZ.AND P2, PT, R15, R44, PT ;  /* 0x0000002c0f00720b */ /* 0x000fe40003f54000 */
[----:B-1----:R-:W-:-:S11]  /*1da0*/  FMNMX.FTZ R14, R38, R51, !PT ;  /* 0x00000033260e7209 */ /* 0x002fd60007810000 */
[----:B------:R-:W1:Y:S01]  /*1db0*/  @P2 S2R R51, SR_CgaCtaId ;  /* 0x0000000000332919 */ /* 0x000e620000008800 */
[----:B------:R-:W-:-:S04]  /*1dc0*/  @P2 MOV R38, 0x400 ;  /* 0x0000040000262802 */ /* 0x000fc80000000f00 */
[----:B------:R-:W-:Y:S01]  /*1dd0*/  @P2 IADD3 R53, PT, PT, R38, 0x20, RZ ;  /* 0x0000002026352810 */ /* 0x000fe20007ffe0ff */
[----:B------:R-:W-:Y:S01]  /*1de0*/  @P2 IMAD.SHL.U32 R38, R0, 0x10, RZ ;  /* 0x0000001000262824 */ /* 0x000fe200078e00ff */
[----:B0-----:R-:W-:Y:S01]  /*1df0*/  FMNMX.FTZ R15, R39, R52, !PT ;  /* 0x00000034270f7209 */ /* 0x001fe20007810000 */
[----:B------:R-:W-:Y:S01]  /*1e00*/  HFMA2 R39, -RZ, RZ, -598.5, 40320 ;  /* 0xe0ad78ecff277431 */ /* 0x000fe200000001ff */
[----:B------:R-:W0:Y:S02]  /*1e10*/  @P2 S2R R52, SR_CgaCtaId ;  /* 0x0000000000342919 */ /* 0x000e240000008800 */
[----:B------:R-:W-:Y:S01]  /*1e20*/  @P2 LOP3.LUT R38, R38, 0x1f0, RZ, 0xc0, !PT ;  /* 0x000001f026262812 */ /* 0x000fe200078ec0ff */
[----:B------:R2:W-:Y:S02]  /*1e30*/  @!P1 STS.128 [R50], R12 ;  /* 0x0000000c32009388 */ /* 0x0005e40000000c00 */
[----:B--2---:R-:W2:Y:S01]  /*1e40*/  @P2 S2R R13, SR_CgaCtaId ;  /* 0x00000000000d2919 */ /* 0x004ea20000008800 */
[----:B------:R-:W-:-:S02]  /*1e50*/  @P2 MOV R12, 0x400 ;  /* 0x00000400000c2802 */ /* 0x000fc40000000f00 */
[----:B-1----:R-:W-:Y:S02]  /*1e60*/  @P2 LEA R51, R51, R53, 0x18 ;  /* 0x0000003533332211 */ /* 0x002fe400078ec0ff */
[----:B------:R-:W-:Y:S01]  /*1e70*/  @P2 MOV R14, 0x400 ;  /* 0x00000400000e2802 */ /* 0x000fe20000000f00 */
[----:B------:R-:W-:Y:S01]  /*1e80*/  @P2 VIADD R15, R12, 0x20 ;  /* 0x000000200c0f2836 */ /* 0x000fe20000000000 */
[----:B------:R-:W-:Y:S02]  /*1e90*/  @P2 SHF.L.U32 R12, R0, 0x4, RZ ;  /* 0x00000004000c2819 */ /* 0x000fe400000006ff */
[----:B------:R-:W-:Y:S01]  /*1ea0*/  @P2 IADD3 R51, PT, PT, R51, R38, RZ ;  /* 0x0000002633332210 */ /* 0x000fe20007ffe0ff */
[----:B------:R-:W-:Y:S01]  /*1eb0*/  @P2 VIADD R14, R14, 0x20 ;  /* 0x000000200e0e2836 */ /* 0x000fe20000000000 */
[----:B------:R-:W-:Y:S02]  /*1ec0*/  @P2 LOP3.LUT R12, R12, 0x1f0, RZ, 0xc0, !PT ;  /* 0x000001f00c0c2812 */ /* 0x000fe400078ec0ff */
[----:B0-----:R-:W-:-:S02]  /*1ed0*/  @P2 LEA R15, R52, R15, 0x18 ;  /* 0x0000000f340f2211 */ /* 0x001fc400078ec0ff */
[----:B------:R-:W-:Y:S01]  /*1ee0*/  MOV R38, 0xe0ad78ec ;  /* 0xe0ad78ec00267802 */ /* 0x000fe20000000f00 */
[----:B------:R-:W-:Y:S01]  /*1ef0*/  BAR.SYNC.DEFER_BLOCKING 0x0 ;  /* 0x0000000000007b1d */ /* 0x000fe20000010000 */
[----:B------:R-:W-:Y:S02]  /*1f00*/  @P2 IADD3 R50, PT, PT, R15, R12, RZ ;  /* 0x0000000c0f322210 */ /* 0x000fe40007ffe0ff */
[----:B------:R-:W-:Y:S02]  /*1f10*/  MOV R12, 0xe0ad78ec ;  /* 0xe0ad78ec000c7802 */ /* 0x000fe40000000f00 */
[----:B--2---:R-:W-:Y:S02]  /*1f20*/  @P2 LEA R52, R13, R14, 0x18 ;  /* 0x0000000e0d342211 */ /* 0x004fe400078ec0ff */
[----:B------:R-:W-:-:S04]  /*1f30*/  @P2 SHF.L.U32 R13, R0, 0x4, RZ ;  /* 0x00000004000d2819 */ /* 0x000fc800000006ff */
[----:B------:R-:W-:Y:S01]  /*1f40*/  @P2 LOP3.LUT R13, R13, 0x1f0, RZ, 0xc0, !PT ;  /* 0x000001f00d0d2812 */ /* 0x000fe200078ec0ff */
[----:B------:R-:W0:Y:S03]  /*1f50*/  @P2 LDS.64 R38, [R51] ;  /* 0x0000000033262984 */ /* 0x000e260000000a00 */
[----:B------:R-:W-:Y:S01]  /*1f60*/  @P2 IADD3 R52, PT, PT, R52, R13, RZ ;  /* 0x0000000d34342210 */ /* 0x000fe20007ffe0ff */
[----:B------:R-:W-:Y:S01]  /*1f70*/  HFMA2 R13, -RZ, RZ, -598.5, 40320 ;  /* 0xe0ad78ecff0d7431 */ /* 0x000fe200000001ff */
[----:B------:R-:W1:Y:S05]  /*1f80*/  @P2 LDS R12, [R50+0x8] ;  /* 0x00000800320c2984 */ /* 0x000e6a0000000800 */
        /* <DEDUP_REMOVED lines=27> */
[----:B0-----:R-:W-:Y:S02]  /*2140*/  FMNMX.FTZ R38, R12, R38, !PT ;  /* 0x000000260c267209 */ /* 0x001fe40007810000 */
[----:B-1----:R-:W-:-:S02]  /*2150*/  FMNMX.FTZ R50, R51, R13, !PT ;  /* 0x0000000d33327209 */ /* 0x002fc40007810000 */
[----:B--2---:R-:W-:Y:S02]  /*2160*/  FMNMX.FTZ R52, R15, R52, !PT ;  /* 0x000000340f347209 */ /* 0x004fe40007810000 */
        /* <DEDUP_REMOVED lines=8> */
[----:B------:R-:W1:Y:S01]  /*21f0*/  SHFL.BFLY PT, R13, R50, 0x1, 0x1f ;  /* 0x0c201f00320d7f89 */ /* 0x000e6200000e0000 */
[----:B0-----:R-:W-:Y:S02]  /*2200*/  FMNMX.FTZ R15, R38, R15, !PT ;  /* 0x0000000f260f7209 */ /* 0x001fe40007810000 */
[----:B-1----:R-:W-:-:S07]  /*2210*/  FMNMX.FTZ R13, R50, R13, !PT ;  /* 0x0000000d320d7209 */ /* 0x002fce0007810000 */
.L_x_512:
[C---:B------:R-:W-:Y:S01]  /*2220*/  ISETP.NE.AND P2, PT, R0.reuse, RZ, PT ;  /* 0x000000ff0000720c */ /* 0x040fe20003f45270 */
[----:B------:R-:W-:Y:S01]  /*2230*/  BSSY.RECONVERGENT B0, `(.L_x_513) ;  /* 0x00000e6000007945 */ /* 0x000fe20003800200 */
[----:B------:R-:W-:Y:S02]  /*2240*/  ISETP.GE.U32.AND P1, PT, R0, UR4, PT ;  /* 0x0000000400007c0c */ /* 0x000fe4000bf26070 */
[----:B------:R-:W-:Y:S02]  /*2250*/  CS2R R50, SRZ ;  /* 0x0000000000327805 */ /* 0x000fe4000001ff00 */
[----:B------:R-:W-:-:S07]  /*2260*/  MOV R52, RZ ;  /* 0x000000ff00347202 */ /* 0x000fce0000000f00 */
[----:B------:R-:W0:Y:S01]  /*2270*/  @!P2 S2R R39, SR_CgaCtaId ;  /* 0x000000000027a919 */ /* 0x000e220000008800 */
[----:B------:R-:W-:-:S04]  /*2280*/  @!P2 MOV R38, 0x400 ;  /* 0x000004000026a802 */ /* 0x000fc80000000f00 */
[----:B0-----:R-:W-:Y:S01]  /*2290*/  @!P2 LEA R38, R39, R38, 0x18 ;  /* 0x000000262726a211 */ /* 0x001fe200078ec0ff */
[----:B------:R-:W-:-:S04]  /*22a0*/  IMAD.MOV.U32 R39, RZ, RZ, RZ ;  /* 0x000000ffff277224 */ /* 0x000fc800078e00ff */
[----:B------:R0:W-:Y:S01]  /*22b0*/  @!P2 STS.128 [R38+0x10], R12 ;  /* 0x0000100c2600a388 */ /* 0x0001e20000000c00 */
[----:B------:R-:W-:Y:S06]  /*22c0*/  BAR.SYNC.DEFER_BLOCKING 0x0 ;  /* 0x0000000000007b1d */ /* 0x000fec0000010000 */
[----:B------:R-:W-:Y:S05]  /*22d0*/  @P1 BRA `(.L_x_514) ;  /* 0x0000000c006c1947 */ /* 0x000fea0003800000 */
[----:B0-----:R-:W0:Y:S01]  /*22e0*/  I2F.U32.RP R14, R2 ;  /* 0x00000002000e7306 */ /* 0x001e220000209000 */
[----:B------:R-:W-:-:S07]  /*22f0*/  ISETP.NE.U32.AND P5, PT, R2, RZ, PT ;  /* 0x000000ff0200720c */ /* 0x000fce0003fa5070 */
[----:B0-----:R-:W0:Y:S02]  /*2300*/  MUFU.RCP R14, R14 ;  /* 0x0000000e000e7308 */ /* 0x001e240000001000 */
[----:B0-----:R-:W-:-:S06]  /*2310*/  IADD3 R12, PT, PT, R14, 0xffffffe, RZ ;  /* 0x0ffffffe0e0c7810 */ /* 0x001fcc0007ffe0ff */
        /* <DEDUP_REMOVED lines=9> */
[-C--:B------:R-:W-:Y:S02]  /*23b0*/  @P3 IADD3 R13, PT, PT, R13, -R2.reuse, RZ ;  /* 0x800000020d0d3210 */ /* 0x080fe40007ffe0ff */
[----:B------:R-:W-:Y:S02]  /*23c0*/  @P3 IADD3 R38, PT, PT, R38, 0x1, RZ ;  /* 0x0000000126263810 */ /* 0x000fe40007ffe0ff */
[----:B------:R-:W-:Y:S02]  /*23d0*/  ISETP.GT.U32.AND P3, PT, R2, R49, PT ;  /* 0x000000310200720c */ /* 0x000fe40003f64070 */
[----:B------:R-:W-:-:S13]  /*23e0*/  ISETP.GE.U32.AND P4, PT, R13, R2, PT ;  /* 0x000000020d00720c */ /* 0x000fda0003f86070 */
[----:B------:R-:W-:Y:S01]  /*23f0*/  @P4 VIADD R38, R38, 0x1 ;  /* 0x0000000126264836 */ /* 0x000fe20000000000 */
[----:B------:R-:W-:Y:S01]  /*2400*/  @!P5 LOP3.LUT R38, RZ, R2, RZ, 0x33, !PT ;  /* 0x00000002ff26d212 */ /* 0x000fe200078e33ff */
[----:B------:R-:W-:Y:S06]  /*2410*/  @P3 BRA `(.L_x_515) ;  /* 0x0000000400383947 */ /* 0x000fec0003800000 */
[----:B------:R-:W0:Y:S01]  /*2420*/  S2UR UR6, SR_CgaCtaId ;  /* 0x00000000000679c3 */ /* 0x000e220000008800 */
[----:B------:R-:W-:Y:S01]  /*2430*/  UMOV UR5, 0x400 ;  /* 0x0000040000057882 */ /* 0x000fe20000000000 */
[----:B------:R-:W-:Y:S01]  /*2440*/  ISETP.GE.U32.AND P3, PT, R38, 0x2, PT ;  /* 0x000000022600780c */ /* 0x000fe20003f66070 */
[----:B0-----:R-:W-:-:S09]  /*2450*/  ULEA UR5, UR6, UR5, 0x18 ;  /* 0x0000000506057291 */ /* 0x001fd2000f8ec0ff */
[----:B------:R-:W0:Y:S02]  /*2460*/  LDS.128 R12, [UR5+0x10] ;  /* 0x00001005ff0c7984 */ /* 0x000e240008000c00 */
[----:B0-----:R-:W-:-:S05]  /*2470*/  F2FP.F16.F32.PACK_AB R12, RZ, R12 ;  /* 0x0000000cff0c723e */ /* 0x001fca00000000ff */
[----:B------:R-:W-:-:S05]  /*2480*/  HADD2 R23, R23, -R12.H0_H0 ;  /* 0xa000000c17177230 */ /* 0x000fca0000000000 */
[----:B------:R-:W-:Y:S01]  /*2490*/  HADD2.F32 R12, -RZ, R23.H0_H0 ;  /* 0x20000017ff0c7230 */ /* 0x000fe20000004100 */
[----:B------:R-:W-:-:S04]  /*24a0*/  HSET2.BF.EQ.AND R50, R23, 0.007297515869140625, 0.007297515869140625, PT ;  /* 0x1f791f7917327433 */ /* 0x000fc80003802080 */
[----:B------:R-:W-:Y:S01]  /*24b0*/  FFMA R39, R12, 1.4426950216293334961, -RZ ;  /* 0x3fb8aa3b0c277823 */ /* 0x000fe200000008ff */
[----:B------:R-:W-:-:S05]  /*24c0*/  HADD2.F32 R12, -RZ, R23.H1_H1 ;  /* 0x30000017ff0c7230 */ /* 0x000fca0000004100 */
[----:B------:R-:W-:Y:S01]  /*24d0*/  FFMA R12, R12, 1.4426950216293334961, -RZ ;  /* 0x3fb8aa3b0c0c7823 */ /* 0x000fe200000008ff */
[----:B------:R-:W-:Y:S08]  /*24e0*/  MUFU.EX2 R39, R39 ;  /* 0x0000002700277308 */ /* 0x000ff00000000800 */
[----:B------:R-:W0:Y:S02]  /*24f0*/  MUFU.EX2 R12, R12 ;  /* 0x0000000c000c7308 */ /* 0x000e240000000800 */
[----:B0-----:R-:W-:-:S05]  /*2500*/  F2FP.F16.F32.PACK_AB R51, R12, R39 ;  /* 0x000000270c33723e */ /* 0x001fca00000000ff */
[----:B------:R-:W-:Y:S01]  /*2510*/  HFMA2 R50, R50, -0.0009765625, -0.0009765625, R51 ;  /* 0x9400940032327831 */ /* 0x000fe20000000033 */
[----:B------:R-:W-:-:S05]  /*2520*/  HSET2.BF.EQ.AND R51, R23, 0.0226898193359375, 0.0226898193359375, PT ;  /* 0x25cf25cf17337433 */ /* 0x000fca0003802080 */
[----:B------:R-:W-:Y:S01]  /*2530*/  HFMA2 R50, R51, -0.0009765625, -0.0009765625, R50 ;  /* 0x9400940033327831 */ /* 0x000fe20000000032 */
[C---:B------:R-:W-:Y:S02]  /*2540*/  HSET2.BF.EQ.AND R51, R23.reuse, -2.615234375, -2.615234375, PT ;  /* 0xc13bc13b17337433 */ /* 0x040fe40003802080 */
[----:B------:R-:W-:-:S03]  /*2550*/  HSET2.BF.EQ.AND R23, R23, -2.966796875, -2.966796875, PT ;  /* 0xc1efc1ef17177433 */ /* 0x000fc60003802080 */
[----:B------:R-:W-:-:S04]  /*2560*/  HFMA2 R50, R51, 6.103515625e-05, 6.103515625e-05, R50 ;  /* 0x0400040033327831 */ /* 0x000fc80000000032 */
[----:B------:R-:W-:Y:S01]  /*2570*/  HFMA2 R23, R23, 3.0517578125e-05, 3.0517578125e-05, R50 ;  /* 0x0200020017177831 */ /* 0x000fe20000000032 */
[----:B------:R-:W-:Y:S06]  /*2580*/  @!P3 BRA `(.L_x_515) ;  /* 0x0000000000dcb947 */ /* 0x000fec0003800000 */
[----:B------:R-:W-:Y:S02]  /*2590*/  F2FP.F16.F32.PACK_AB R13, RZ, R13 ;  /* 0x0000000dff0d723e */ /* 0x000fe400000000ff */
[----:B------:R-:W-:-:S03]  /*25a0*/  ISETP.NE.AND P3, PT, R38, 0x2, PT ;  /* 0x000000022600780c */ /* 0x000fc60003f65270 */
        /* <DEDUP_REMOVED lines=52> */
[----:B------:R-:W-:-:S07]  /*28f0*/  HFMA2 R29, R29, 3.0517578125e-05, 3.0517578125e-05, R14 ;  /* 0x020002001d1d7831 */ /* 0x000fce000000000e */
.L_x_515:
[----:B------:R-:W-:Y:S02]  /*2900*/  ISETP.GT.U32.AND P3, PT, R2, R49, PT ;  /* 0x000000310200720c */ /* 0x000fe40003f64070 */
[----:B------:R-:W-:Y:S02]  /*2910*/  CS2R R50, SRZ ;  /* 0x0000000000327805 */ /* 0x000fe4000001ff00 */
[----:B------:R-:W-:Y:S02]  /*2920*/  MOV R52, RZ ;  /* 0x000000ff00347202 */ /* 0x000fe40000000f00 */
[----:B------:R-:W-:-:S07]  /*2930*/  MOV R39, RZ ;  /* 0x000000ff00277202 */ /* 0x000fce0000000f00 */
[----:B------:R-:W-:Y:S05]  /*2940*/  @P3 BRA `(.L_x_516) ;  /* 0x0000000000443947 */ /* 0x000fea0003800000 */
[----:B------:R-:W-:Y:S01]  /*2950*/  ISETP.GE.U32.AND P4, PT, R38, 0x2, PT ;  /* 0x000000022600780c */ /* 0x000fe20003f86070 */
        /* <DEDUP_REMOVED lines=16> */
.L_x_516:
[----:B------:R-:W-:-:S13]  /*2a60*/  ISETP.GE.U32.AND P4, PT, R36, UR4, PT ;  /* 0x0000000424007c0c */ /* 0x000fda000bf86070 */
[----:B------:R-:W-:Y:S05]  /*2a70*/  @P4 BRA `(.L_x_514) ;  /* 0x0000000400844947 */ /* 0x000fea0003800000 */
[----:B------:R-:W-:Y:S05]  /*2a80*/  @P3 BRA `(.L_x_517) ;  /* 0x0000000400383947 */ /* 0x000fea0003800000 */
[----:B------:R-:W0:Y:S01]  /*2a90*/  S2UR UR6, SR_CgaCtaId ;  /* 0x00000000000679c3 */ /* 0x000e220000008800 */
[----:B------:R-:W-:Y:S01]  /*2aa0*/  UMOV UR5, 0x400 ;  /* 0x0000040000057882 */ /* 0x000fe20000000000 */
[----:B------:R-:W-:Y:S01]  /*2ab0*/  ISETP.GE.U32.AND P4, PT, R38, 0x2, PT ;  /* 0x000000022600780c */ /* 0x000fe20003f86070 */
[----:B0-----:R-:W-:-:S09]  /*2ac0*/  ULEA UR5, UR6, UR5, 0x18 ;  /* 0x0000000506057291 */ /* 0x001fd2000f8ec0ff */
[----:B------:R-:W0:Y:S02]  /*2ad0*/  LDS.128 R12, [UR5+0x10] ;  /* 0x00001005ff0c7984 */ /* 0x000e240008000c00 */
[----:B0-----:R-:W-:-:S05]  /*2ae0*/  F2FP.F16.F32.PACK_AB R12, RZ, R12 ;  /* 0x0000000cff0c723e */ /* 0x001fca00000000ff */
[----:B------:R-:W-:-:S05]  /*2af0*/  HADD2 R31, R31, -R12.H0_H0 ;  /* 0xa000000c1f1f7230 */ /* 0x000fca0000000000 */
[----:B------:R-:W-:-:S05]  /*2b00*/  HADD2.F32 R12, -RZ, R31.H0_H0 ;  /* 0x2000001fff0c7230 */ /* 0x000fca0000004100 */
[----:B------:R-:W-:Y:S01]  /*2b10*/  FFMA R53, R12, 1.4426950216293334961, -RZ ;  /* 0x3fb8aa3b0c357823 */ /* 0x000fe200000008ff */
[----:B------:R-:W-:-:S05]  /*2b20*/  HADD2.F32 R12, -RZ, R31.H1_H1 ;  /* 0x3000001fff0c7230 */ /* 0x000fca0000004100 */
[----:B------:R-:W-:Y:S01]  /*2b30*/  FFMA R12, R12, 1.4426950216293334961, -RZ ;  /* 0x3fb8aa3b0c0c7823 */ /* 0x000fe200000008ff */
[----:B------:R-:W-:Y:S08]  /*2b40*/  MUFU.EX2 R53, R53 ;  /* 0x0000003500357308 */ /* 0x000ff00000000800 */
[----:B------:R-:W0:Y:S02]  /*2b50*/  MUFU.EX2 R12, R12 ;  /* 0x0000000c000c7308 */ /* 0x000e240000000800 */
[----:B0-----:R-:W-:-:S02]  /*2b60*/  F2FP.F16.F32.PACK_AB R53, R12, R53 ;  /* 0x000000350c35723e */ /* 0x001fc400000000ff */
[----:B------:R-:W-:-:S05]  /*2b70*/  HSET2.BF.EQ.AND R12, R31, 0.007297515869140625, 0.007297515869140625, PT ;  /* 0x1f791f791f0c7433 */ /* 0x000fca0003802080 */
        /* <DEDUP_REMOVED lines=62> */
[----:B------:R-:W-:-:S07]  /*2f60*/  HFMA2 R37, R37, 3.0517578125e-05, 3.0517578125e-05, R14 ;  /* 0x0200020025257831 */ /* 0x000fce000000000e */
.L_x_517:
[----:B------:R-:W-:Y:S05]  /*2f70*/  @P3 BRA `(.L_x_514) ;  /* 0x0000000000443947 */ /* 0x000fea0003800000 */
[----:B------:R-:W-:Y:S01]  /*2f80*/  ISETP.GE.U32.AND P3, PT, R38, 0x2, PT ;  /* 0x000000022600780c */ /* 0x000fe20003f66070 */
[----:B------:R-:W-:-:S05]  /*2f90*/  HADD2 R12, R31.H0_H0, R31.H1_H1 ;  /* 0x3000001f1f0c7230 */ /* 0x000fca0000000800 */
[----:B------:R-:W-:-:S05]  /*2fa0*/  HADD2.F32 R13, -RZ, R12.H0_H0 ;  /* 0x2000000cff0d7230 */ /* 0x000fca0000004100 */
[----:B------:R-:W-:Y:S02]  /*2fb0*/  FADD.FTZ R52, R52, R13 ;  /* 0x0000000d34347221 */ /* 0x000fe40000010000 */
[----:B------:R-:W-:Y:S05]  /*2fc0*/  @!P3 BRA `(.L_x_514) ;  /* 0x000000000030b947 */ /* 0x000fea0003800000 */
[----:B------:R-:W-:Y:S01]  /*2fd0*/  ISETP.NE.AND P3, PT, R38, 0x2, PT ;  /* 0x000000022600780c */ /* 0x000fe20003f65270 */
        /* <DEDUP_REMOVED lines=8> */
[----:B------:R-:W-:-:S05]  /*3060*/  @P3 HADD2 R14, R37.H0_H0, R37.H1_H1 ;  /* 0x30000025250e3230 */ /* 0x000fca0000000800 */
[----:B------:R-:W-:-:S05]  /*3070*/  @P3 HADD2.F32 R14, -RZ, R14.H0_H0 ;  /* 0x2000000eff0e3230 */ /* 0x000fca0000004100 */
[----:B------:R-:W-:-:S07]  /*3080*/  @P3 FADD.FTZ R39, R39, R14 ;  /* 0x0000000e27273221 */ /* 0x000fce0000010000 */
.L_x_514:
[----:B------:R-:W-:Y:S05]  /*3090*/  BSYNC.RECONVERGENT B0 ;  /* 0x0000000000007941 */ /* 0x000fea0003800200 */
.L_x_513:
[----:B------:R-:W-:Y:S05]  /*30a0*/  @P0 BRA `(.L_x_518) ;  /* 0x0000000000a40947 */ /* 0x000fea0003800000 */
[----:B0-----:R-:W0:Y:S04]  /*30b0*/  SHFL.BFLY PT, R12, R51, 0x10, 0x1f ;  /* 0x0e001f00330c7f89 */ /* 0x001e2800000e0000 */
[----:B------:R-:W1:Y:S04]  /*30c0*/  SHFL.BFLY PT, R13, R52, 0x10, 0x1f ;  /* 0x0e001f00340d7f89 */ /* 0x000e6800000e0000 */
[----:B------:R-:W2:Y:S01]  /*30d0*/  SHFL.BFLY PT, R53, R50, 0x10, 0x1f ;  /* 0x0e001f0032357f89 */ /* 0x000ea200000e0000 */
[----:B0-----:R-:W-:Y:S01]  /*30e0*/  FADD.FTZ R12, R12, R51 ;  /* 0x000000330c0c7221 */ /* 0x001fe20000010000 */
[----:B-1----:R-:W-:-:S04]  /*30f0*/  FADD.FTZ R15, R13, R52 ;  /* 0x000000340d0f7221 */ /* 0x002fc80000010000 */
[----:B------:R-:W0:Y:S01]  /*3100*/  SHFL.BFLY PT, R13, R12, 0x8, 0x1f ;  /* 0x0d001f000c0d7f89 */ /* 0x000e2200000e0000 */
[----:B--2---:R-:W-:-:S03]  /*3110*/  FADD.FTZ R14, R53, R50 ;  /* 0x00000032350e7221 */ /* 0x004fc60000010000 */
[----:B------:R-:W1:Y:S04]  /*3120*/  SHFL.BFLY PT, R38, R15, 0x8, 0x1f ;  /* 0x0d001f000f267f89 */ /* 0x000e6800000e0000 */
[----:B------:R-:W2:Y:S01]  /*3130*/  SHFL.BFLY PT, R52, R14, 0x8, 0x1f ;  /* 0x0d001f000e347f89 */ /* 0x000ea200000e0000 */
[----:B0-----:R-:W-:-:S03]  /*3140*/  FADD.FTZ R13, R12, R13 ;  /* 0x0000000d0c0d7221 */ /* 0x001fc60000010000 */
[----:B------:R-:W0:Y:S01]  /*3150*/  SHFL.BFLY PT, R12, R39, 0x10, 0x1f ;  /* 0x0e001f00270c7f89 */ /* 0x000e2200000e0000 */
[----:B-1----:R-:W-:Y:S01]  /*3160*/  FADD.FTZ R38, R15, R38 ;  /* 0x000000260f267221 */ /* 0x002fe20000010000 */
[----:B--2---:R-:W-:-:S04]  /*3170*/  FADD.FTZ R52, R14, R52 ;  /* 0x000000340e347221 */ /* 0x004fc80000010000 */
[----:B------:R-:W1:Y:S04]  /*3180*/  SHFL.BFLY PT, R53, R38, 0x4, 0x1f ;  /* 0x0c801f0026357f89 */ /* 0x000e6800000e0000 */
[----:B------:R-:W2:Y:S01]  /*3190*/  SHFL.BFLY PT, R15, R52, 0x4, 0x1f ;  /* 0x0c801f00340f7f89 */ /* 0x000ea200000e0000 */
[----:B0-----:R-:W-:-:S05]  /*31a0*/  FADD.FTZ R51, R12, R39 ;  /* 0x000000270c337221 */ /* 0x001fca0000010000 */
[----:B------:R-:W0:Y:S01]  /*31b0*/  SHFL.BFLY PT, R50, R51, 0x8, 0x1f ;  /* 0x0d001f0033327f89 */ /* 0x000e2200000e0000 */
[----:B-1----:R-:W-:-:S03]  /*31c0*/  FADD.FTZ R12, R38, R53 ;  /* 0x00000035260c7221 */ /* 0x002fc60000010000 */
[----:B------:R-:W1:Y:S01]  /*31d0*/  SHFL.BFLY PT, R53, R13, 0x4, 0x1f ;  /* 0x0c801f000d357f89 */ /* 0x000e6200000e0000 */
[----:B--2---:R-:W-:-:S03]  /*31e0*/  FADD.FTZ R15, R52, R15 ;  /* 0x0000000f340f7221 */ /* 0x004fc60000010000 */
[----:B------:R-:W2:Y:S01]  /*31f0*/  SHFL.BFLY PT, R39, R12, 0x2, 0x1f ;  /* 0x0c401f000c277f89 */ /* 0x000ea200000e0000 */
[----:B0-----:R-:W-:-:S03]  /*3200*/  FADD.FTZ R50, R51, R50 ;  /* 0x0000003233327221 */ /* 0x001fc60000010000 */
[----:B------:R-:W0:Y:S01]  /*3210*/  SHFL.BFLY PT, R51, R15, 0x2, 0x1f ;  /* 0x0c401f000f337f89 */ /* 0x000e2200000e0000 */
[----:B-1----:R-:W-:-:S03]  /*3220*/  FADD.FTZ R53, R13, R53 ;  /* 0x000000350d357221 */ /* 0x002fc60000010000 */
[----:B------:R-:W1:Y:S01]  /*3230*/  SHFL.BFLY PT, R14, R50, 0x4, 0x1f ;  /* 0x0c801f00320e7f89 */ /* 0x000e6200000e0000 */
[----:B--2---:R-:W-:-:S03]  /*3240*/  FADD.FTZ R39, R12, R39 ;  /* 0x000000270c277221 */ /* 0x004fc60000010000 */
        /* <DEDUP_REMOVED lines=8> */
[----:B------:R-:W2:Y:S01]  /*32d0*/  SHFL.BFLY PT, R50, R38, 0x1, 0x1f ;  /* 0x0c201f0026327f89 */ /* 0x000ea200000e0000 */
[----:B0-----:R-:W-:Y:S01]  /*32e0*/  FADD.FTZ R51, R51, R12 ;  /* 0x0000000c33337221 */ /* 0x001fe20000010000 */
[----:B-1----:R-:W-:Y:S01]  /*32f0*/  FADD.FTZ R52, R14, R52 ;  /* 0x000000340e347221 */ /* 0x002fe20000010000 */
[----:B--2---:R-:W-:-:S04]  /*3300*/  FADD.FTZ R50, R38, R50 ;  /* 0x0000003226327221 */ /* 0x004fc80000010000 */
[----:B------:R-:W0:Y:S02]  /*3310*/  SHFL.BFLY PT, R53, R52, 0x1, 0x1f ;  /* 0x0c201f0034357f89 */ /* 0x000e2400000e0000 */
[----:B0-----:R-:W-:Y:S01]  /*3320*/  FADD.FTZ R12, R52, R53 ;  /* 0x00000035340c7221 */ /* 0x001fe20000010000 */
[----:B------:R-:W-:Y:S06]  /*3330*/  BRA `(.L_x_519) ;  /* 0x0000000800047947 */ /* 0x000fec0003800000 */
.L_x_518:
[----:B0-----:R-:W0:Y:S01]  /*3340*/  SHFL.BFLY PT, R12, R51, 0x10, 0x1f ;  /* 0x0e001f00330c7f89 */ /* 0x001e2200000e0000 */
[----:B------:R-:W-:Y:S01]  /*3350*/  LOP3.LUT P0, RZ, R0, 0x1f, RZ, 0xc0, !PT ;  /* 0x0000001f00ff7812 */ /* 0x000fe2000780c0ff */
[----:B------:R-:W-:Y:S02]  /*3360*/  BSSY.RECONVERGENT B0, `(.L_x_520) ;  /* 0x0000037000007945 */ /* 0x000fe40003800200 */
[----:B------:R-:W1:Y:S04]  /*3370*/  SHFL.BFLY PT, R13, R52, 0x10, 0x1f ;  /* 0x0e001f00340d7f89 */ /* 0x000e6800000e0000 */
[----:B------:R-:W2:Y:S01]  /*3380*/  SHFL.BFLY PT, R15, R50, 0x10, 0x1f ;  /* 0x0e001f00320f7f89 */ /* 0x000ea200000e0000 */
[----:B0-----:R-:W-:Y:S01]  /*3390*/  FADD.FTZ R53, R12, R51 ;  /* 0x000000330c357221 */ /* 0x001fe20000010000 */
[----:B-1----:R-:W-:-:S04]  /*33a0*/  FADD.FTZ R13, R13, R52 ;  /* 0x000000340d0d7221 */ /* 0x002fc80000010000 */
[----:B------:R-:W0:Y:S01]  /*33b0*/  SHFL.BFLY PT, R38, R53, 0x8, 0x1f ;  /* 0x0d001f0035267f89 */ /* 0x000e2200000e0000 */
[----:B--2---:R-:W-:-:S03]  /*33c0*/  FADD.FTZ R12, R15, R50 ;  /* 0x000000320f0c7221 */ /* 0x004fc60000010000 */
[----:B------:R-:W1:Y:S04]  /*33d0*/  SHFL.BFLY PT, R52, R39, 0x10, 0x1f ;  /* 0x0e001f0027347f89 */ /* 0x000e6800000e0000 */
        /* <DEDUP_REMOVED lines=11> */
[----:B-1----:R-:W-:-:S04]  /*3490*/  FADD.FTZ R15, R38, R15 ;  /* 0x0000000f260f7221 */ /* 0x002fc80000010000 */
[----:B------:R-:W0:Y:S01]  /*34a0*/  SHFL.BFLY PT, R39, R52, 0x4, 0x1f ;  /* 0x0c801f0034277f89 */ /* 0x000e2200000e0000 */
[----:B--2---:R-:W-:Y:S01]  /*34b0*/  FADD.FTZ R53, R12, R53 ;  /* 0x000000350c357221 */ /* 0x004fe20000010000 */
[----:B---3--:R-:W-:-:S04]  /*34c0*/  FADD.FTZ R51, R14, R51 ;  /* 0x000000330e337221 */ /* 0x008fc80000010000 */
[----:B------:R-:W-:Y:S04]  /*34d0*/  SHFL.BFLY PT, R12, R53, 0x2, 0x1f ;  /* 0x0c401f00350c7f89 */ /* 0x000fe800000e0000 */
[----:B------:R-:W1:Y:S04]  /*34e0*/  SHFL.BFLY PT, R14, R15, 0x2, 0x1f ;  /* 0x0c401f000f0e7f89 */ /* 0x000e6800000e0000 */
[----:B------:R-:W2:Y:S01]  /*34f0*/  SHFL.BFLY PT, R13, R51, 0x2, 0x1f ;  /* 0x0c401f00330d7f89 */ /* 0x000ea200000e0000 */
[----:B0-----:R-:W-:Y:S01]  /*3500*/  FADD.FTZ R38, R52, R39 ;  /* 0x0000002734267221 */ /* 0x001fe20000010000 */
[----:B-1----:R-:W-:Y:S01]  /*3510*/  FADD.FTZ R39, R15, R14 ;  /* 0x0000000e0f277221 */ /* 0x002fe20000010000 */
[----:B------:R-:W-:Y:S01]  /*3520*/  FADD.FTZ R14, R53, R12 ;  /* 0x0000000c350e7221 */ /* 0x000fe20000010000 */
[----:B------:R-:W-:-:S02]  /*3530*/  I2FP.F32.U32 R15, R3 ;  /* 0x00000003000f7245 */ /* 0x000fc40000201000 */
[----:B------:R-:W0:Y:S01]  /*3540*/  SHFL.BFLY PT, R12, R38, 0x2, 0x1f ;  /* 0x0c401f00260c7f89 */ /* 0x000e2200000e0000 */
[----:B--2---:R-:W-:-:S03]  /*3550*/  FADD.FTZ R13, R51, R13 ;  /* 0x0000000d330d7221 */ /* 0x004fc60000010000 */
[----:B------:R-:W-:Y:S01]  /*3560*/  SHFL.BFLY PT, R50, R39, 0x1, 0x1f ;  /* 0x0c201f0027327f89 */ /* 0x000fe200000e0000 */
[----:B------:R-:W-:-:S03]  /*3570*/  FMUL.FTZ R15, R15, 0.03125 ;  /* 0x3d0000000f0f7820 */ /* 0x000fc60000410000 */
[----:B------:R-:W1:Y:S02]  /*3580*/  SHFL.BFLY PT, R51, R13, 0x1, 0x1f ;  /* 0x0c201f000d337f89 */ /* 0x000e6400000e0000 */
[----:B------:R-:W-:Y:S02]  /*3590*/  FSETP.GT.FTZ.AND P3, PT, R15, R44, PT ;  /* 0x0000002c0f00720b */ /* 0x000fe40003f74000 */
[----:B------:R-:W2:Y:S01]  /*35a0*/  SHFL.BFLY PT, R53, R14, 0x1, 0x1f ;  /* 0x0c201f000e357f89 */ /* 0x000ea200000e0000 */
[----:B0-----:R-:W-:-:S05]  /*35b0*/  FADD.FTZ R12, R38, R12 ;  /* 0x0000000c260c7221 */ /* 0x001fca0000010000 */
[----:B------:R-:W0:Y:S01]  /*35c0*/  SHFL.BFLY PT, R38, R12, 0x1, 0x1f ;  /* 0x0c201f000c267f89 */ /* 0x000e2200000e0000 */
[----:B-1----:R-:W-:Y:S01]  /*35d0*/  FADD.FTZ R15, R13, R51 ;  /* 0x000000330d0f7221 */ /* 0x002fe20000010000 */
[----:B------:R-:W-:-:S03]  /*35e0*/  FADD.FTZ R51, R39, R50 ;  /* 0x0000003227337221 */ /* 0x000fc60000010000 */
[----:B------:R-:W1:Y:S01]  /*35f0*/  @P3 S2R R50, SR_CgaCtaId ;  /* 0x0000000000323919 */ /* 0x000e620000008800 */
[----:B--2---:R-:W-:Y:S01]  /*3600*/  FADD.FTZ R53, R14, R53 ;  /* 0x000000350e357221 */ /* 0x004fe20000010000 */
[----:B0-----:R-:W-:Y:S01]  /*3610*/  FADD.FTZ R13, R12, R38 ;  /* 0x000000260c0d7221 */ /* 0x001fe20000010000 */
        /* <DEDUP_REMOVED lines=11> */
.L_x_521:
[----:B------:R-:W-:Y:S05]  /*36d0*/  BSYNC.RECONVERGENT B0 ;  /* 0x0000000000007941 */ /* 0x000fea0003800200 */
.L_x_520:
[----:B------:R-:W-:Y:S01]  /*36e0*/  BAR.SYNC.DEFER_BLOCKING 0x0 ;  /* 0x0000000000007b1d */ /* 0x000fe20000010000 */
[----:B0-----:R-:W-:Y:S01]  /*36f0*/  @P3 MOV R13, 0x400 ;  /* 0x00000400000d3802 */ /* 0x001fe20000000f00 */
[----:B------:R-:W-:Y:S01]  /*3700*/  IMAD.MOV.U32 R38, RZ, RZ, RZ ;  /* 0x000000ffff267224 */ /* 0x000fe200078e00ff */
[----:B------:R-:W-:Y:S02]  /*3710*/  @P3 SHF.L.U32 R12, R0, 0x2, RZ ;  /* 0x00000002000c3819 */ /* 0x000fe400000006ff */
[----:B------:R-:W-:Y:S01]  /*3720*/  @P3 MOV R14, 0x400 ;  /* 0x00000400000e3802 */ /* 0x000fe20000000f00 */
[----:B------:R-:W-:Y:S01]  /*3730*/  @P3 VIADD R15, R13, 0x220 ;  /* 0x000002200d0f3836 */ /* 0x000fe20000000000 */
[----:B------:R-:W-:Y:S01]  /*3740*/  @P3 LOP3.LUT R13, R12, 0x7c, RZ, 0xc0, !PT ;  /* 0x0000007c0c0d3812 */ /* 0x000fe200078ec0ff */
[----:B------:R-:W-:Y:S01]  /*3750*/  BSSY.RECONVERGENT B0, `(.L_x_522) ;  /* 0x0000012000007945 */ /* 0x000fe20003800200 */
[----:B------:R-:W-:Y:S02]  /*3760*/  MOV R12, RZ ;  /* 0x000000ff000c7202 */ /* 0x000fe40000000f00 */
[----:B-1----:R-:W-:-:S02]  /*3770*/  @P3 LEA R50, R50, R15, 0x18 ;  /* 0x0000000f32323211 */ /* 0x002fc400078ec0ff */
[----:B------:R-:W0:Y:S01]  /*3780*/  @P3 S2R R15, SR_CgaCtaId ;  /* 0x00000000000f3919 */ /* 0x000e220000008800 */
[----:B------:R-:W-:Y:S02]  /*3790*/  @P3 IADD3 R14, PT, PT, R14, 0x220, RZ ;  /* 0x000002200e0e3810 */ /* 0x000fe40007ffe0ff */
[----:B------:R-:W-:-:S05]  /*37a0*/  @P3 IADD3 R13, PT, PT, R50, R13, RZ ;  /* 0x0000000d320d3210 */ /* 0x000fca0007ffe0ff */
[----:B------:R1:W2:Y:S01]  /*37b0*/  @P3 LDS R12, [R13+0x108] ;  /* 0x000108000d0c3984 */ /* 0x0002a20000000800 */
[----:B0-----:R-:W-:Y:S01]  /*37c0*/  @P3 LEA R50, R15, R14, 0x18 ;  /* 0x0000000e0f323211 */ /* 0x001fe200078ec0ff */
[----:B------:R-:W-:Y:S01]  /*37d0*/  HFMA2 R14, -RZ, RZ, 0, 0 ;  /* 0x00000000ff0e7431 */ /* 0x000fe200000001ff */
[----:B-1----:R-:W-:Y:S06]  /*37e0*/  @!P3 BRA `(.L_x_523) ;  /* 0x000000000020b947 */ /* 0x002fec0003800000 */
[----:B------:R-:W0:Y:S01]  /*37f0*/  S2UR UR6, SR_CgaCtaId ;  /* 0x00000000000679c3 */ /* 0x000e220000008800 */
[----:B------:R-:W-:Y:S01]  /*3800*/  UMOV UR5, 0x400 ;  /* 0x0000040000057882 */ /* 0x000fe20000000000 */
[----:B------:R-:W-:Y:S01]  /*3810*/  SHF.L.U32 R13, R0, 0x2, RZ ;  /* 0x00000002000d7819 */ /* 0x000fe200000006ff */
[----:B------:R-:W-:-:S03]  /*3820*/  UIADD3 UR5, UPT, UPT, UR5, 0x220, URZ ;  /* 0x0000022005057890 */ /* 0x000fc6000fffe0ff */
[----:B------:R-:W-:Y:S01]  /*3830*/  LOP3.LUT R13, R13, 0x7c, RZ, 0xc0, !PT ;  /* 0x0000007c0d0d7812 */ /* 0x000fe200078ec0ff */
[----:B0-----:R-:W-:-:S09]  /*3840*/  ULEA UR5, UR6, UR5, 0x18 ;  /* 0x0000000506057291 */ /* 0x001fd2000f8ec0ff */
[----:B------:R0:W1:Y:S04]  /*3850*/  LDS R38, [R13+UR5] ;  /* 0x000000050d267984 */ /* 0x0000680008000800 */
[----:B------:R0:W3:Y:S02]  /*3860*/  LDS R14, [R13+UR5+0x84] ;  /* 0x000084050d0e7984 */ /* 0x0000e40008000800 */
.L_x_523:
[----:B------:R-:W-:Y:S05]  /*3870*/  BSYNC.RECONVERGENT B0 ;  /* 0x0000000000007941 */ /* 0x000fea0003800200 */
.L_x_522:
[----:B0-----:R-:W-:Y:S01]  /*3880*/  @P3 SHF.L.U32 R13, R0, 0x2, RZ ;  /* 0x00000002000d3819 */ /* 0x001fe200000006ff */
[----:B---3--:R-:W0:Y:S03]  /*3890*/  SHFL.BFLY PT, R15, R14, 0x10, 0x1f ;  /* 0x0e001f000e0f7f89 */ /* 0x008e2600000e0000 */
[----:B------:R-:W-:Y:S01]  /*38a0*/  @P3 LOP3.LUT R13, R13, 0x7c, RZ, 0xc0, !PT ;  /* 0x0000007c0d0d3812 */ /* 0x000fe200078ec0ff */
[----:B-1----:R-:W1:Y:S04]  /*38b0*/  SHFL.BFLY PT, R39, R38, 0x10, 0x1f ;  /* 0x0e001f0026277f89 */ /* 0x002e6800000e0000 */
[----:B------:R-:W-:Y:S01]  /*38c0*/  @P3 IMAD.IADD R53, R50, 0x1, R13 ;  /* 0x0000000132353824 */ /* 0x000fe200078e020d */
[----:B------:R-:W-:-:S06]  /*38d0*/  MOV R13, RZ ;  /* 0x000000ff000d7202 */ /* 0x000fcc0000000f00 */
[----:B------:R-:W-:Y:S01]  /*38e0*/  @P3 LDS R13, [R53+0x18c] ;  /* 0x00018c00350d3984 */ /* 0x000fe20000000800 */
[----:B0-----:R-:W-:Y:S01]  /*38f0*/  FADD.FTZ R51, R15, R14 ;  /* 0x0000000e0f337221 */ /* 0x001fe20000010000 */
[----:B-1----:R-:W-:-:S04]  /*3900*/  FADD.FTZ R50, R39, R38 ;  /* 0x0000002627327221 */ /* 0x002fc80000010000 */
[----:B------:R-:W0:Y:S04]  /*3910*/  SHFL.BFLY PT, R52, R51, 0x8, 0x1f ;  /* 0x0d001f0033347f89 */ /* 0x000e2800000e0000 */
[----:B--2---:R-:W1:Y:S04]  /*3920*/  SHFL.BFLY PT, R39, R12, 0x10, 0x1f ;  /* 0x0e001f000c277f89 */ /* 0x004e6800000e0000 */
        /* <DEDUP_REMOVED lines=10> */
[----:B------:R-:W-:Y:S01]  /*39d0*/  SHFL.BFLY PT, R13, R51, 0x2, 0x1f ;  /* 0x0c401f00330d7f89 */ /* 0x000fe200000e0000 */
[----:B--2---:R-:W-:-:S03]  /*39e0*/  FADD.FTZ R53, R52, R53 ;  /* 0x0000003534357221 */ /* 0x004fc60000010000 */
[----:B------:R-:W0:Y:S01]  /*39f0*/  SHFL.BFLY PT, R50, R39, 0x8, 0x1f ;  /* 0x0d001f0027327f89 */ /* 0x000e2200000e0000 */
[----:B---3--:R-:W-:-:S03]  /*3a00*/  FADD.FTZ R15, R38, R15 ;  /* 0x0000000f260f7221 */ /* 0x008fc60000010000 */
[----:B------:R-:W1:Y:S04]  /*3a10*/  SHFL.BFLY PT, R12, R53, 0x4, 0x1f ;  /* 0x0c801f00350c7f89 */ /* 0x000e6800000e0000 */
[----:B------:R-:W2:Y:S01]  /*3a20*/  SHFL.BFLY PT, R52, R15, 0x2, 0x1f ;  /* 0x0c401f000f347f89 */ /* 0x000ea200000e0000 */
[----:B0-----:R-:W-:Y:S01]  /*3a30*/  FADD.FTZ R50, R39, R50 ;  /* 0x0000003227327221 */ /* 0x001fe20000010000 */
[----:B------:R-:W-:Y:S01]  /*3a40*/  FADD.FTZ R39, R51, R13 ;  /* 0x0000000d33277221 */ /* 0x000fe20000010000 */
[----:B-1----:R-:W-:-:S03]  /*3a50*/  FADD.FTZ R12, R53, R12 ;  /* 0x0000000c350c7221 */ /* 0x002fc60000010000 */
[----:B------:R-:W0:Y:S01]  /*3a60*/  SHFL.BFLY PT, R38, R50, 0x4, 0x1f ;  /* 0x0c801f0032267f89 */ /* 0x000e2200000e0000 */
[----:B--2---:R-:W-:-:S03]  /*3a70*/  FADD.FTZ R52, R15, R52 ;  /* 0x000000340f347221 */ /* 0x004fc60000010000 */
[----:B------:R-:W1:Y:S04]  /*3a80*/  SHFL.BFLY PT, R14, R12, 0x2, 0x1f ;  /* 0x0c401f000c0e7f89 */ /* 0x000e6800000e0000 */
[----:B------:R-:W2:Y:S01]  /*3a90*/  SHFL.BFLY PT, R13, R52, 0x1, 0x1f ;  /* 0x0c201f00340d7f89 */ /* 0x000ea200000e0000 */
[----:B0-----:R-:W-:-:S03]  /*3aa0*/  FADD.FTZ R38, R50, R38 ;  /* 0x0000002632267221 */ /* 0x001fc60000010000 */
[----:B------:R-:W0:Y:S01]  /*3ab0*/  SHFL.BFLY PT, R50, R39, 0x1, 0x1f ;  /* 0x0c201f0027327f89 */ /* 0x000e2200000e0000 */
[----:B-1----:R-:W-:-:S03]  /*3ac0*/  FADD.FTZ R14, R12, R14 ;  /* 0x0000000e0c0e7221 */ /* 0x002fc60000010000 */
[----:B------:R-:W1:Y:S01]  /*3ad0*/  SHFL.BFLY PT, R53, R38, 0x2, 0x1f ;  /* 0x0c401f0026357f89 */ /* 0x000e6200000e0000 */
[----:B--2---:R-:W-:-:S03]  /*3ae0*/  FADD.FTZ R13, R52, R13 ;  /* 0x0000000d340d7221 */ /* 0x004fc60000010000 */
[----:B------:R-:W2:Y:S01]  /*3af0*/  SHFL.BFLY PT, R51, R14, 0x1, 0x1f ;  /* 0x0c201f000e337f89 */ /* 0x000ea200000e0000 */
[----:B0-----:R-:W-:Y:S01]  /*3b00*/  FADD.FTZ R50, R39, R50 ;  /* 0x0000003227327221 */ /* 0x001fe20000010000 */
[----:B-1----:R-:W-:Y:S01]  /*3b10*/  FADD.FTZ R53, R38, R53 ;  /* 0x0000003526357221 */ /* 0x002fe20000010000 */
[----:B--2---:R-:W-:-:S04]  /*3b20*/  FADD.FTZ R51, R14, R51 ;  /* 0x000000330e337221 */ /* 0x004fc80000010000 */
[----:B------:R-:W0:Y:S02]  /*3b30*/  SHFL.BFLY PT, R15, R53, 0x1, 0x1f ;  /* 0x0c201f00350f7f89 */ /* 0x000e2400000e0000 */
[----:B0-----:R-:W-:-:S07]  /*3b40*/  FADD.FTZ R12, R53, R15 ;  /* 0x0000000f350c7221 */ /* 0x001fce0000010000 */
.L_x_519:
[----:B------:R-:W-:Y:S04]  /*3b50*/  BSSY.RECONVERGENT B0, `(.L_x_524) ;  /* 0x0000012000007945 */ /* 0x000fe80003800200 */
[----:B------:R-:W-:Y:S05]  /*3b60*/  @P2 BRA `(.L_x_525) ;  /* 0x0000000000402947 */ /* 0x000fea0003800000 */
[----:B------:R-:W0:Y:S01]  /*3b70*/  S2UR UR6, SR_CgaCtaId ;  /* 0x00000000000679c3 */ /* 0x000e220000008800 */
[----:B------:R-:W-:Y:S01]  /*3b80*/  FADD.FTZ R13, R13, 9.9999999747524270788e-07 ;  /* 0x358637bd0d0d7421 */ /* 0x000fe20000010000 */
[----:B------:R-:W-:Y:S01]  /*3b90*/  FADD.FTZ R50, R50, 9.9999999747524270788e-07 ;  /* 0x358637bd32327421 */ /* 0x000fe20000010000 */
[----:B------:R-:W-:Y:S01]  /*3ba0*/  FADD.FTZ R51, R51, 9.9999999747524270788e-07 ;  /* 0x358637bd33337421 */ /* 0x000fe20000010000 */
[----:B------:R-:W-:Y:S01]  /*3bb0*/  FADD.FTZ R38, R12, 9.9999999747524270788e-07 ;  /* 0x358637bd0c267421 */ /* 0x000fe20000010000 */
[----:B------:R-:W-:Y:S02]  /*3bc0*/  UMOV UR5, 0x400 ;  /* 0x0000040000057882 */ /* 0x000fe40000000000 */
[----:B------:R-:W1:Y:S08]  /*3bd0*/  MUFU.RCP R13, R13 ;  /* 0x0000000d000d7308 */ /* 0x000e700000001000 */
[----:B------:R-:W2:Y:S08]  /*3be0*/  MUFU.RCP R50, R50 ;  /* 0x0000003200327308 */ /* 0x000eb00000001000 */
[----:B------:R-:W3:Y:S01]  /*3bf0*/  MUFU.RCP R14, R51 ;  /* 0x00000033000e7308 */ /* 0x000ee20000001000 */
[----:B0-----:R-:W-:Y:S01]  /*3c00*/  ULEA UR5, UR6, UR5, 0x18 ;  /* 0x0000000506057291 */ /* 0x001fe2000f8ec0ff */
[----:B-1----:R-:W-:-:S06]  /*3c10*/  FADD.FTZ R12, R13, -RZ ;  /* 0x800000ff0d0c7221 */ /* 0x002fcc0000010000 */
[----:B------:R-:W0:Y:S01]  /*3c20*/  MUFU.RCP R15, R38 ;  /* 0x00000026000f7308 */ /* 0x000e220000001000 */
[----:B--2---:R-:W-:Y:S01]  /*3c30*/  FADD.FTZ R13, R50, -RZ ;  /* 0x800000ff320d7221 */ /* 0x004fe20000010000 */
[----:B---3--:R-:W-:Y:S01]  /*3c40*/  FADD.FTZ R14, R14, -RZ ;  /* 0x800000ff0e0e7221 */ /* 0x008fe20000010000 */
[----:B0-----:R-:W-:-:S05]  /*3c50*/  FADD.FTZ R15, R15, -RZ ;  /* 0x800000ff0f0f7221 */ /* 0x001fca0000010000 */
[----:B------:R0:W-:Y:S02]  /*3c60*/  STS.128 [UR5], R12 ;  /* 0x0000000cff007988 */ /* 0x0001e40008000c05 */
.L_x_525:
[----:B------:R-:W-:Y:S05]  /*3c70*/  BSYNC.RECONVERGENT B0 ;  /* 0x0000000000007941 */ /* 0x000fea0003800200 */
.L_x_524:
[----:B------:R-:W-:Y:S06]  /*3c80*/  BAR.SYNC.DEFER_BLOCKING 0x0 ;  /* 0x0000000000007b1d */ /* 0x000fec0000010000 */
[----:B------:R-:W-:Y:S04]  /*3c90*/  BSSY.RECONVERGENT B0, `(.L_x_526) ;  /* 0x0000069000007945 */ /* 0x000fe80003800200 */
[----:B------:R-:W-:Y:S05]  /*3ca0*/  @P1 BRA `(.L_x_527) ;  /* 0x00000004009c1947 */ /* 0x000fea0003800000 */
[----:B0-----:R-:W0:Y:S01]  /*3cb0*/  I2F.U32.RP R14, R2 ;  /* 0x00000002000e7306 */ /* 0x001e220000209000 */
[----:B------:R-:W-:Y:S01]  /*3cc0*/  ISETP.NE.U32.AND P3, PT, R2, RZ, PT ;  /* 0x000000ff0200720c */ /* 0x000fe20003f65070 */
[----:B------:R-:W-:-:S06]  /*3cd0*/  IMAD R39, R46, UR12, R47 ;  /* 0x0000000c2e277c24 */ /* 0x000fcc000f8e022f */
        /* <DEDUP_REMOVED lines=18> */
[----:B------:R-:W-:Y:S01]  /*3e00*/  ISETP.GE.U32.AND P0, PT, R38, 0x2, PT ;  /* 0x000000022600780c */ /* 0x000fe20003f06070 */
[----:B------:R-:W-:-:S12]  /*3e10*/  IMAD R28, R39, UR4, R0 ;  /* 0x00000004271c7c24 */ /* 0x000fd8000f8e0200 */
[----:B------:R-:W-:Y:S05]  /*3e20*/  @!P0 BRA `(.L_x_528) ;  /* 0x0000000000248947 */ /* 0x000fea0003800000 */
[----:B------:R-:W-:Y:S02]  /*3e30*/  ISETP.NE.AND P0, PT, R38, 0x2, PT ;  /* 0x000000022600780c */ /* 0x000fe40003f05270 */
[----:B------:R-:W-:-:S05]  /*3e40*/  IADD3 R13, PT, PT, R39, R2, RZ ;  /* 0x00000002270d7210 */ /* 0x000fca0007ffe0ff */
[----:B------:R-:W-:-:S06]  /*3e50*/  IMAD R24, R13, UR4, R0 ;  /* 0x000000040d187c24 */ /* 0x000fcc000f8e0200 */
[----:B------:R-:W-:Y:S05]  /*3e60*/  @!P0 BRA `(.L_x_528) ;  /* 0x0000000000148947 */ /* 0x000fea0003800000 */
[----:B------:R-:W-:Y:S02]  /*3e70*/  ISETP.NE.AND P0, PT, R38, 0x3, PT ;  /* 0x000000032600780c */ /* 0x000fe40003f05270 */
[----:B------:R-:W-:-:S05]  /*3e80*/  IADD3 R15, PT, PT, R13, R2, RZ ;  /* 0x000000020d0f7210 */ /* 0x000fca0007ffe0ff */
[----:B------:R-:W-:-:S06]  /*3e90*/  IMAD R22, R15, UR4, R0 ;  /* 0x000000040f167c24 */ /* 0x000fcc000f8e0200 */
[----:B------:R-:W-:-:S05]  /*3ea0*/  @P0 IADD3 R13, PT, PT, R15, R2, RZ ;  /* 0x000000020f0d0210 */ /* 0x000fca0007ffe0ff */
[----:B------:R-:W-:-:S07]  /*3eb0*/  @P0 IMAD R6, R13, UR4, R0 ;  /* 0x000000040d060c24 */ /* 0x000fce000f8e0200 */
.L_x_528:
[----:B------:R-:W-:-:S13]  /*3ec0*/  ISETP.GT.U32.AND P0, PT, R2, R49, PT ;  /* 0x000000310200720c */ /* 0x000fda0003f04070 */
[----:B------:R-:W-:Y:S05]  /*3ed0*/  @P0 BRA `(.L_x_529) ;  /* 0x0000000000680947 */ /* 0x000fea0003800000 */
[----:B------:R-:W0:Y:S01]  /*3ee0*/  S2UR UR6, SR_CgaCtaId ;  /* 0x00000000000679c3 */ /* 0x000e220000008800 */
[----:B------:R-:W-:Y:S01]  /*3ef0*/  UMOV UR5, 0x400 ;  /* 0x0000040000057882 */ /* 0x000fe20000000000 */
[----:B------:R-:W-:-:S06]  /*3f00*/  ISETP.GE.U32.AND P2, PT, R38, 0x2, PT ;  /* 0x000000022600780c */ /* 0x000fcc0003f46070 */
[----:B------:R-:W1:Y:S01]  /*3f10*/  LDC.64 R50, c[0x0][0x380] ;  /* 0x0000e000ff327b82 */ /* 0x000e620000000a00 */
[----:B0-----:R-:W-:Y:S01]  /*3f20*/  ULEA UR5, UR6, UR5, 0x18 ;  /* 0x0000000506057291 */ /* 0x001fe2000f8ec0ff */
[----:B-1----:R-:W-:-:S08]  /*3f30*/  IMAD.WIDE R52, R28, 0x4, R50 ;  /* 0x000000041c347825 */ /* 0x002fd000078e0232 */
[----:B------:R-:W0:Y:S02]  /*3f40*/  LDS.128 R12, [UR5] ;  /* 0x00000005ff0c7984 */ /* 0x000e240008000c00 */
[----:B0-----:R-:W-:-:S05]  /*3f50*/  F2FP.F16.F32.PACK_AB R12, RZ, R12 ;  /* 0x0000000cff0c723e */ /* 0x001fca00000000ff */
[----:B------:R-:W-:-:S05]  /*3f60*/  HMUL2 R49, R23, R12.H0_H0 ;  /* 0x2000000c17317232 */ /* 0x000fca0000000000 */
[----:B------:R0:W-:Y:S01]  /*3f70*/  STG.E desc[UR8][R52.64], R49 ;  /* 0x0000003134007986 */ /* 0x0001e2000c101908 */
[----:B------:R-:W-:Y:S05]  /*3f80*/  @!P2 BRA `(.L_x_529) ;  /* 0x00000000003ca947 */ /* 0x000fea0003800000 */
[----:B------:R-:W-:Y:S02]  /*3f90*/  F2FP.F16.F32.PACK_AB R13, RZ, R13 ;  /* 0x0000000dff0d723e */ /* 0x000fe400000000ff */
[----:B------:R-:W-:-:S03]  /*3fa0*/  ISETP.NE.AND P2, PT, R38, 0x2, PT ;  /* 0x000000022600780c */ /* 0x000fc60003f45270 */
[----:B0-----:R-:W-:Y:S02]  /*3fb0*/  HMUL2 R49, R25, R13.H0_H0 ;  /* 0x2000000d19317232 */ /* 0x001fe40000000000 */
[----:B------:R-:W-:-:S05]  /*3fc0*/  IMAD.WIDE R12, R24, 0x4, R50 ;  /* 0x00000004180c7825 */ /* 0x000fca00078e0232 */
[----:B------:R1:W-:Y:S03]  /*3fd0*/  STG.E desc[UR8][R12.64], R49 ;  /* 0x000000310c007986 */ /* 0x0003e6000c101908 */
[----:B------:R-:W-:Y:S05]  /*3fe0*/  @!P2 BRA `(.L_x_529) ;  /* 0x000000000024a947 */ /* 0x000fea0003800000 */
[----:B------:R-:W-:Y:S01]  /*3ff0*/  ISETP.NE.AND P2, PT, R38, 0x3, PT ;  /* 0x000000032600780c */ /* 0x000fe20003f45270 */
[----:B-1----:R-:W-:Y:S01]  /*4000*/  IMAD.WIDE R12, R22, 0x4, R50 ;  /* 0x00000004160c7825 */ /* 0x002fe200078e0232 */
[----:B------:R-:W-:-:S05]  /*4010*/  F2FP.F16.F32.PACK_AB R14, RZ, R14 ;  /* 0x0000000eff0e723e */ /* 0x000fca00000000ff */
[----:B------:R-:W-:-:S05]  /*4020*/  HMUL2 R49, R27, R14.H0_H0 ;  /* 0x2000000e1b317232 */ /* 0x000fca0000000000 */
[----:B------:R2:W-:Y:S01]  /*4030*/  STG.E desc[UR8][R12.64], R49 ;  /* 0x000000310c007986 */ /* 0x0005e2000c101908 */
[----:B------:R-:W-:Y:S01]  /*4040*/  @P2 F2FP.F16.F32.PACK_AB R15, RZ, R15 ;  /* 0x0000000fff0f223e */ /* 0x000fe200000000ff */
[----:B------:R-:W-:-:S04]  /*4050*/  @P2 IMAD.WIDE R50, R6, 0x4, R50 ;  /* 0x0000000406322825 */ /* 0x000fc800078e0232 */
[----:B------:R-:W-:-:S05]  /*4060*/  @P2 HMUL2 R15, R29, R15.H0_H0 ;  /* 0x2000000f1d0f2232 */ /* 0x000fca0000000000 */
[----:B------:R2:W-:Y:S02]  /*4070*/  @P2 STG.E desc[UR8][R50.64], R15 ;  /* 0x0000000f32002986 */ /* 0x0005e4000c101908 */
.L_x_529:
[----:B------:R-:W-:-:S13]  /*4080*/  ISETP.GE.U32.AND P2, PT, R36, UR4, PT ;  /* 0x0000000424007c0c */ /* 0x000fda000bf46070 */
[----:B------:R-:W-:Y:S05]  /*4090*/  @P2 BRA `(.L_x_527) ;  /* 0x0000000000a02947 */ /* 0x000fea0003800000 */
[----:B------:R-:W-:Y:S05]  /*40a0*/  @P0 BRA `(.L_x_530) ;  /* 0x0000000000300947 */ /* 0x000fea0003800000 */
[----:B------:R-:W-:Y:S01]  /*40b0*/  ISETP.GE.U32.AND P2, PT, R38, 0x2, PT ;  /* 0x000000022600780c */ /* 0x000fe20003f46070 */
[----:B------:R-:W-:-:S12]  /*40c0*/  IMAD R28, R39, UR4, R36 ;  /* 0x00000004271c7c24 */ /* 0x000fd8000f8e0224 */
[----:B------:R-:W-:Y:S05]  /*40d0*/  @!P2 BRA `(.L_x_530) ;  /* 0x000000000024a947 */ /* 0x000fea0003800000 */
[----:B------:R-:W-:Y:S01]  /*40e0*/  ISETP.NE.AND P2, PT, R38, 0x2, PT ;  /* 0x000000022600780c */ /* 0x000fe20003f45270 */
[----:B--2---:R-:W-:-:S04]  /*40f0*/  IMAD.IADD R15, R39, 0x1, R2 ;  /* 0x00000001270f7824 */ /* 0x004fc800078e0202 */
[----:B------:R-:W-:-:S08]  /*4100*/  IMAD R24, R15, UR4, R36 ;  /* 0x000000040f187c24 */ /* 0x000fd0000f8e0224 */
[----:B------:R-:W-:Y:S05]  /*4110*/  @!P2 BRA `(.L_x_530) ;  /* 0x000000000014a947 */ /* 0x000fea0003800000 */
[----:B------:R-:W-:Y:S02]  /*4120*/  ISETP.NE.AND P2, PT, R38, 0x3, PT ;  /* 0x000000032600780c */ /* 0x000fe40003f45270 */
[----:B------:R-:W-:-:S05]  /*4130*/  IADD3 R15, PT, PT, R15, R2, RZ ;  /* 0x000000020f0f7210 */ /* 0x000fca0007ffe0ff */
[----:B------:R-:W-:-:S06]  /*4140*/  IMAD R22, R15, UR4, R36 ;  /* 0x000000040f167c24 */ /* 0x000fcc000f8e0224 */
[----:B-1----:R-:W-:-:S05]  /*4150*/  @P2 IADD3 R13, PT, PT, R15, R2, RZ ;  /* 0x000000020f0d2210 */ /* 0x002fca0007ffe0ff */
[----:B------:R-:W-:-:S07]  /*4160*/  @P2 IMAD R6, R13, UR4, R36 ;  /* 0x000000040d062c24 */ /* 0x000fce000f8e0224 */
.L_x_530:
[----:B------:R-:W-:Y:S05]  /*4170*/  @P0 BRA `(.L_x_527) ;  /* 0x0000000000680947 */ /* 0x000fea0003800000 */
[----:B------:R-:W3:Y:S01]  /*4180*/  S2UR UR6, SR_CgaCtaId ;  /* 0x00000000000679c3 */ /* 0x000ee20000008800 */
[----:B------:R-:W-:Y:S01]  /*4190*/  UMOV UR5, 0x400 ;  /* 0x0000040000057882 */ /* 0x000fe20000000000 */
[----:B------:R-:W-:-:S06]  /*41a0*/  ISETP.GE.U32.AND P0, PT, R38, 0x2, PT ;  /* 0x000000022600780c */ /* 0x000fcc0003f06070 */
[----:B0-----:R-:W2:Y:S01]  /*41b0*/  LDC.64 R52, c[0x0][0x380] ;  /* 0x0000e000ff347b82 */ /* 0x001ea20000000a00 */
[----:B---3--:R-:W-:Y:S01]  /*41c0*/  ULEA UR5, UR6, UR5, 0x18 ;  /* 0x0000000506057291 */ /* 0x008fe2000f8ec0ff */
[----:B--2---:R-:W-:-:S08]  /*41d0*/  IMAD.WIDE R50, R28, 0x4, R52 ;  /* 0x000000041c327825 */ /* 0x004fd000078e0234 */
[----:B-1----:R-:W0:Y:S02]  /*41e0*/  LDS.128 R12, [UR5] ;  /* 0x00000005ff0c7984 */ /* 0x002e240008000c00 */
[----:B0-----:R-:W-:-:S05]  /*41f0*/  F2FP.F16.F32.PACK_AB R12, RZ, R12 ;  /* 0x0000000cff0c723e */ /* 0x001fca00000000ff */
[----:B------:R-:W-:-:S05]  /*4200*/  HMUL2 R39, R31, R12.H0_H0 ;  /* 0x2000000c1f277232 */ /* 0x000fca0000000000 */
[----:B------:R3:W-:Y:S01]  /*4210*/  STG.E desc[UR8][R50.64], R39 ;  /* 0x0000002732007986 */ /* 0x0007e2000c101908 */
[----:B------:R-:W-:Y:S05]  /*4220*/  @!P0 BRA `(.L_x_527) ;  /* 0x00000000003c8947 */ /* 0x000fea0003800000 */
[----:B------:R-:W-:Y:S02]  /*4230*/  F2FP.F16.F32.PACK_AB R13, RZ, R13 ;  /* 0x0000000dff0d723e */ /* 0x000fe400000000ff */
[----:B------:R-:W-:-:S03]  /*4240*/  ISETP.NE.AND P0, PT, R38, 0x2, PT ;  /* 0x000000022600780c */ /* 0x000fc60003f05270 */
[----:B---3--:R-:W-:Y:S02]  /*4250*/  HMUL2 R39, R33, R13.H0_H0 ;  /* 0x2000000d21277232 */ /* 0x008fe40000000000 */
[----:B------:R-:W-:-:S05]  /*4260*/  IMAD.WIDE R12, R24, 0x4, R52 ;  /* 0x00000004180c7825 */ /* 0x000fca00078e0234 */
[----:B------:R4:W-:Y:S03]  /*4270*/  STG.E desc[UR8][R12.64], R39 ;  /* 0x000000270c007986 */ /* 0x0009e6000c101908 */
[----:B------:R-:W-:Y:S05]  /*4280*/  @!P0 BRA `(.L_x_527) ;  /* 0x0000000000248947 */ /* 0x000fea0003800000 */
[----:B------:R-:W-:Y:S01]  /*4290*/  ISETP.NE.AND P0, PT, R38, 0x3, PT ;  /* 0x000000032600780c */ /* 0x000fe20003f05270 */
[----:B----4-:R-:W-:Y:S01]  /*42a0*/  IMAD.WIDE R12, R22, 0x4, R52 ;  /* 0x00000004160c7825 */ /* 0x010fe200078e0234 */
[----:B------:R-:W-:-:S11]  /*42b0*/  F2FP.F16.F32.PACK_AB R14, RZ, R14 ;  /* 0x0000000eff0e723e */ /* 0x000fd600000000ff */
[----:B------:R-:W-:Y:S01]  /*42c0*/  @P0 F2FP.F16.F32.PACK_AB R39, RZ, R15 ;  /* 0x0000000fff27023e */ /* 0x000fe200000000ff */
[----:B------:R-:W-:Y:S02]  /*42d0*/  HMUL2 R15, R35, R14.H0_H0 ;  /* 0x2000000e230f7232 */ /* 0x000fe40000000000 */
[----:B------:R-:W-:-:S04]  /*42e0*/  @P0 IMAD.WIDE R52, R6, 0x4, R52 ;  /* 0x0000000406340825 */ /* 0x000fc800078e0234 */
[----:B------:R-:W-:Y:S01]  /*42f0*/  @P0 HMUL2 R39, R37, R39.H0_H0 ;  /* 0x2000002725270232 */ /* 0x000fe20000000000 */
[----:B------:R0:W-:Y:S04]  /*4300*/  STG.E desc[UR8][R12.64], R15 ;  /* 0x0000000f0c007986 */ /* 0x0001e8000c101908 */
[----:B------:R0:W-:Y:S02]  /*4310*/  @P0 STG.E desc[UR8][R52.64], R39 ;  /* 0x0000002734000986 */ /* 0x0001e4000c101908 */
.L_x_527:
[----:B------:R-:W-:Y:S05]  /*4320*/  BSYNC.RECONVERGENT B0 ;  /* 0x0000000000007941 */ /* 0x000fea0003800200 */
.L_x_526:
[C---:B------:R-:W-:Y:S01]  /*4330*/  LEA R47, R2.reuse, R47, 0x2 ;  /* 0x0000002f022f7211 */ /* 0x040fe200078e10ff */
[----:B------:R-:W-:-:S03]  /*4340*/  IMAD R45, R2, -0x4, R45 ;  /* 0xfffffffc022d7824 */ /* 0x000fc600078e022d */
[----:B------:R-:W-:-:S13]  /*4350*/  ISETP.GE.AND P0, PT, R47, UR12, PT ;  /* 0x0000000c2f007c0c */ /* 0x000fda000bf06270 */
[----:B------:R-:W-:Y:S05]  /*4360*/  @!P0 BRA `(.L_x_531) ;  /* 0xffffffbc00cc8947 */ /* 0x000fea000383ffff */
[----:B------:R-:W-:Y:S05]  /*4370*/  EXIT ;  /* 0x000000000000794d */ /* 0x000fea0003800000 */
.L_x_532:
        /* <DEDUP_REMOVED lines=16> */
.L_x_736:


//--------------------- .text._ZN17fastertransformer14softmax_kernelIffLi4EEEvPT_PKT0_PKS1_S7_iiiif --------------------------
	.section	.text._ZN17fastertransformer14softmax_kernelIffLi4EEEvPT_PKT0_PKS1_S7_iiiif,"ax",@progbits
	.align	128
        .global         _ZN17fastertransformer14softmax_kernelIffLi4EEEvPT_PKT0_PKS1_S7_iiiif
        .type           _ZN17fastertransformer14softmax_kernelIffLi4EEEvPT_PKT0_PKS1_S7_iiiif,@function
        .size           _ZN17fastertransformer14softmax_kernelIffLi4EEEvPT_PKT0_PKS1_S7_iiiif,(.L_x_689 - _ZN17fastertransformer14softmax_kernelIffLi4EEEvPT_PKT0_PKS1_S7_iiiif)
        .other          _ZN17fastertransformer14softmax_kernelIffLi4EEEvPT_PKT0_PKS1_S7_iiiif,@"STO_CUDA_ENTRY STV_DEFAULT"
_ZN17fastertransformer14softmax_kernelIffLi4EEEvPT_PKT0_PKS1_S7_iiiif:
.text._ZN17fastertransformer14softmax_kernelIffLi4EEEvPT_PKT0_PKS1_S7_iiiif:
        /* <DEDUP_REMOVED lines=22> */
[----:B------:R-:W2:Y:S05]  /*0160*/  LDCU UR8, c[0x0][0x3a4] ;  /* 0x00007480ff0877ac */ /* 0x000eaa0008000800 */
[----:B------:R-:W3:Y:S01]  /*0170*/  S2UR UR11, SR_CTAID.Y ;  /* 0x00000000000b79c3 */ /* 0x000ee20000002600 */
[----:B------:R-:W-:Y:S01]  /*0180*/  UMOV UR4, UR6 ;  /* 0x0000000600047c82 */ /* 0x000fe20008000000 */
[----:B------:R-:W-:Y:S01]  /*0190*/  UMOV UR5, URZ ;  /* 0x000000ff00057c82 */ /* 0x000fe20008000000 */
[----:B------:R-:W-:-:S02]  /*01a0*/  USHF.R.S32.HI UR18, URZ, 0x1f, UR12 ;  /* 0x0000001fff127899 */ /* 0x000fc4000801140c */
[----:B-1----:R-:W-:Y:S02]  /*01b0*/  USHF.R.S32.HI UR19, URZ, 0x1f, UR13 ;  /* 0x0000001fff137899 */ /* 0x002fe4000801140d */
[----:B--2---:R-:W-:Y:S01]  /*01c0*/  USHF.R.S32.HI UR7, URZ, 0x1f, UR8 ;  /* 0x0000001fff077899 */ /* 0x004fe20008011408 */
[----:B0-----:R-:W-:Y:S01]  /*01d0*/  IADD3 R5, P1, PT, R2, R0, RZ ;  /* 0x0000000002057210 */ /* 0x001fe20007f3e0ff */
[----:B---3--:R-:W-:Y:S02]  /*01e0*/  UIMAD.WIDE.U32 UR8, UR11, UR8, UR4 ;  /* 0x000000080b0872a5 */ /* 0x008fe4000f8e0004 */
[----:B------:R-:W-:Y:S01]  /*01f0*/  UIMAD UR5, UR7, UR11, URZ ;  /* 0x0000000b070572a4 */ /* 0x000fe2000f8e02ff */
[C---:B------:R-:W-:Y:S01]  /*0200*/  ISETP.GT.U32.AND P0, PT, R5.reuse, UR13, PT ;  /* 0x0000000d05007c0c */ /* 0x040fe2000bf04070 */
[----:B------:R-:W-:Y:S01]  /*0210*/  IMAD.X R7, RZ, RZ, RZ, P1 ;  /* 0x000000ffff077224 */ /* 0x000fe200008e06ff */
[----:B------:R-:W-:Y:S01]  /*0220*/  ISETP.GE.U32.AND P1, PT, R5, UR13, PT ;  /* 0x0000000d05007c0c */ /* 0x000fe2000bf26070 */
[----:B------:R-:W-:-:S02]  /*0230*/  UIADD3 UR5, UPT, UPT, UR9, UR5, URZ ;  /* 0x0000000509057290 */ /* 0x000fc4000fffe0ff */
[----:B------:R-:W-:Y:S01]  /*0240*/  UIMAD.WIDE.U32 UR6, UR8, UR12, URZ ;  /* 0x0000000c080672a5 */ /* 0x000fe2000f8e00ff */
[C---:B------:R-:W-:Y:S01]  /*0250*/  ISETP.GT.AND.EX P0, PT, R7.reuse, UR19, PT, P0 ;  /* 0x0000001307007c0c */ /* 0x040fe2000bf04300 */
[----:B------:R-:W-:Y:S01]  /*0260*/  UIMAD UR5, UR5, UR12, URZ ;  /* 0x0000000c050572a4 */ /* 0x000fe2000f8e02ff */
[----:B------:R-:W-:Y:S01]  /*0270*/  ISETP.GE.AND.EX P1, PT, R7, UR19, PT, P1 ;  /* 0x0000001307007c0c */ /* 0x000fe2000bf26310 */
[----:B------:R-:W-:Y:S01]  /*0280*/  UMOV UR4, URZ ;  /* 0x000000ff00047c82 */ /* 0x000fe20008000000 */
[----:B------:R-:W-:Y:S01]  /*0290*/  SEL R4, R5, UR13, P0 ;  /* 0x0000000d05047c07 */ /* 0x000fe20008000000 */
[----:B------:R-:W-:Y:S01]  /*02a0*/  UIMAD UR5, UR18, UR8, UR5 ;  /* 0x00000008120572a4 */ /* 0x000fe2000f8e0205 */
[----:B------:R-:W-:Y:S02]  /*02b0*/  SEL R3, RZ, 0x1, P1 ;  /* 0x00000001ff037807 */ /* 0x000fe40000800000 */
[----:B-----5:R-:W-:Y:S01]  /*02c0*/  @P2 R2UR UR4, R6 ;  /* 0x00000000060422ca */ /* 0x020fe200000e0000 */
[----:B------:R-:W-:Y:S01]  /*02d0*/  UIADD3 UR14, UPT, UPT, UR7, UR5, URZ ;  /* 0x00000005070e7290 */ /* 0x000fe2000fffe0ff */
[----:B------:R-:W-:-:S02]  /*02e0*/  IADD3 R5, P1, P3, R4, -R5, -R3 ;  /* 0x8000000504057210 */ /* 0x000fc40007b3e803 */
[----:B------:R-:W-:-:S04]  /*02f0*/  SEL R4, R7, UR19, P0 ;  /* 0x0000001307047c07 */ /* 0x000fc80008000000 */
[----:B------:R-:W-:-:S04]  /*0300*/  IADD3.X R4, PT, PT, R4, -0x1, ~R7, P1, P3 ;  /* 0xffffffff04047810 */ /* 0x000fc80000fe6c07 */
        /* <DEDUP_REMOVED lines=16> */
[----:B------:R-:W-:-:S03]  /*0410*/  @P0 VIADD R4, R4, 0x1 ;  /* 0x0000000104040836 */ /* 0x000fc60000000000 */
[----:B------:R-:W-:Y:S01]  /*0420*/  ISETP.GE.U32.AND P1, PT, R5, R2, PT ;  /* 0x000000020500720c */ /* 0x000fe20003f26070 */
[----:B------:R-:W-:-:S12]  /*0430*/  IMAD.MOV.U32 R5, RZ, RZ, RZ ;  /* 0x000000ffff057224 */ /* 0x000fd800078e00ff */
[----:B------:R-:W-:Y:S01]  /*0440*/  @P1 VIADD R4, R4, 0x1 ;  /* 0x0000000104041836 */ /* 0x000fe20000000000 */
[----:B------:R-:W-:Y:S01]  /*0450*/  @!P2 LOP3.LUT R4, RZ, R2, RZ, 0x33, !PT ;  /* 0x00000002ff04a212 */ /* 0x000fe200078e33ff */
[----:B------:R-:W-:Y:S06]  /*0460*/  BRA `(.L_x_535) ;  /* 0x0000000000087947 */ /* 0x000fec0003800000 */
.L_x_534:
[----:B------:R-:W-:-:S07]  /*0470*/  MOV R6, 0x490 ;  /* 0x0000049000067802 */ /* 0x000fce0000000f00 */
[----:B------:R-:W-:Y:S05]  /*0480*/  CALL.REL.NOINC `($__internal_8_$__cuda_sm20_div_u64) ;  /* 0x0000002c00907944 */ /* 0x000fea0003c00000 */
.L_x_535:
[----:B------:R-:W-:Y:S05]  /*0490*/  BSYNC.RECONVERGENT B0 ;  /* 0x0000000000007941 */ /* 0x000fea0003800200 */
.L_x_533:
[----:B------:R-:W0:Y:S01]  /*04a0*/  I2F.U32.RP R8, R2 ;  /* 0x0000000200087306 */ /* 0x000e220000209000 */
[----:B------:R-:W1:Y:S01]  /*04b0*/  LDCU.64 UR8, c[0x0][0x3a8] ;  /* 0x00007500ff0877ac */ /* 0x000e620008000a00 */
[----:B------:R-:W-:Y:S01]  /*04c0*/  IMAD.U32 R6, RZ, RZ, UR19 ;  /* 0x00000013ff067e24 */ /* 0x000fe2000f8e00ff */
[----:B------:R-:W-:Y:S01]  /*04d0*/  ISETP.NE.U32.AND P2, PT, R2, RZ, PT ;  /* 0x000000ff0200720c */ /* 0x000fe20003f45070 */
        /* <DEDUP_REMOVED lines=9> */
[----:B------:R-:W-:-:S04]  /*0570*/  ISETP.GT.U32.AND P0, PT, R9, R2, PT ;  /* 0x000000020900720c */ /* 0x000fc80003f04070 */
[----:B------:R-:W-:Y:S01]  /*0580*/  ISETP.GT.AND.EX P0, PT, R6, RZ, PT, P0 ;  /* 0x000000ff0600720c */ /* 0x000fe20003f04300 */
[----:B------:R-:W-:Y:S01]  /*0590*/  IMAD.MOV.U32 R6, RZ, RZ, RZ ;  /* 0x000000ffff067224 */ /* 0x000fe200078e00ff */
[----:B0-----:R-:W-:Y:S02]  /*05a0*/  IADD3 R7, PT, PT, R8, 0xffffffe, RZ ;  /* 0x0ffffffe08077810 */ /* 0x001fe40007ffe0ff */
[----:B------:R-:W-:-:S04]  /*05b0*/  SEL R8, R9, R2, P0 ;  /* 0x0000000209087207 */ /* 0x000fc80000000000 */
[----:B------:R-:W0:Y:S02]  /*05c0*/  F2I.FTZ.U32.TRUNC.NTZ R7, R7 ;  /* 0x0000000700077305 */ /* 0x000e24000021f000 */
[----:B0-----:R-:W-:-:S04]  /*05d0*/  IMAD.MOV R11, RZ, RZ, -R7 ;  /* 0x000000ffff0b7224 */ /* 0x001fc800078e0a07 */
[----:B------:R-:W-:-:S04]  /*05e0*/  IMAD R11, R11, R2, RZ ;  /* 0x000000020b0b7224 */ /* 0x000fc800078e02ff */
[----:B------:R-:W-:-:S04]  /*05f0*/  IMAD.HI.U32 R6, R7, R11, R6 ;  /* 0x0000000b07067227 */ /* 0x000fc800078e0006 */
[----:B------:R-:W-:-:S04]  /*0600*/  VIADD R7, R8, 0xffffffff ;  /* 0xffffffff08077836 */ /* 0x000fc80000000000 */
        /* <DEDUP_REMOVED lines=8> */
[----:B------:R-:W-:-:S10]  /*0690*/  IMAD.X R4, RZ, RZ, R5, P0 ;  /* 0x000000ffff047224 */ /* 0x000fd400000e0605 */
[----:B------:R-:W-:Y:S01]  /*06a0*/  @P1 VIADD R24, R24, 0x1 ;  /* 0x0000000118181836 */ /* 0x000fe20000000000 */
[----:B------:R-:W-:-:S04]  /*06b0*/  @!P2 LOP3.LUT R24, RZ, R2, RZ, 0x33, !PT ;  /* 0x00000002ff18a212 */ /* 0x000fc800078e33ff */
[----:B------:R-:W-:-:S04]  /*06c0*/  IADD3 R6, P1, PT, R24, 0x1, RZ ;  /* 0x0000000118067810 */ /* 0x000fc80007f3e0ff */
[C---:B------:R-:W-:Y:S01]  /*06d0*/  LOP3.LUT R5, R6.reuse, 0x3, RZ, 0xc0, !PT ;  /* 0x0000000306057812 */ /* 0x040fe200078ec0ff */
[----:B------:R-:W-:Y:S01]  /*06e0*/  IMAD.X R7, RZ, RZ, RZ, P1 ;  /* 0x000000ffff077224 */ /* 0x000fe200008e06ff */
[----:B------:R-:W-:-:S04]  /*06f0*/  LOP3.LUT R6, R6, 0xfffffffc, RZ, 0xc0, !PT ;  /* 0xfffffffc06067812 */ /* 0x000fc800078ec0ff */
[----:B--2---:R-:W-:-:S07]  /*0700*/  LOP3.LUT R7, R7, 0x1, RZ, 0xc0, !PT ;  /* 0x0000000107077812 */ /* 0x004fce00078ec0ff */
.L_x_566:
[----:B0-----:R-:W0:Y:S01]  /*0710*/  LDCU UR27, c[0x0][0x3ac] ;  /* 0x00007580ff1b77ac */ /* 0x001e220008000800 */
[----:B------:R-:W-:Y:S01]  /*0720*/  BSSY.RECONVERGENT B0, `(.L_x_536) ;  /* 0x00000d1000007945 */ /* 0x000fe20003800200 */
[----:B------:R-:W-:Y:S01]  /*0730*/  IMAD.MOV.U32 R26, RZ, RZ, -0x1f528714 ;  /* 0xe0ad78ecff1a7424 */ /* 0x000fe200078e00ff */
[----:B-1----:R-:W1:Y:S01]  /*0740*/  LDCU UR26, c[0x0][0x3b0] ;  /* 0x00007600ff1a77ac */ /* 0x002e620008000800 */
[----:B--2---:R-:W2:Y:S01]  /*0750*/  LDCU.64 UR22, c[0x0][0x388] ;  /* 0x00007100ff1677ac */ /* 0x004ea20008000a00 */
[----:B---3--:R-:W3:Y:S01]  /*0760*/  LDCU.64 UR24, c[0x0][0x390] ;  /* 0x00007200ff1877ac */ /* 0x008ee20008000a00 */
[----:B0-----:R-:W-:-:S13]  /*0770*/  ISETP.GE.AND P2, PT, R0, UR27, PT ;  /* 0x0000001b00007c0c */ /* 0x001fda000bf46270 */
[----:B-1234-:R-:W-:Y:S05]  /*0780*/  @P2 BRA `(.L_x_537) ;  /* 0x0000000c00282947 */ /* 0x01efea0003800000 */
[----:B------:R-:W-:Y:S01]  /*0790*/  UIADD3 UR21, UP0, UPT, UR12, UR6, URZ ;  /* 0x000000060c157290 */ /* 0x000fe2000ff1e0ff */
[----:B------:R-:W-:Y:S01]  /*07a0*/  ISETP.GE.U32.AND P0, PT, R3, 0x3, PT ;  /* 0x000000030300780c */ /* 0x000fe20003f06070 */
[----:B------:R-:W-:Y:S01]  /*07b0*/  UIADD3 UR20, UP1, UPT, UR12, UR8, URZ ;  /* 0x000000080c147290 */ /* 0x000fe2000ff3e0ff */
[----:B------:R-:W-:Y:S01]  /*07c0*/  MOV R20, UR27 ;  /* 0x0000001b00147c02 */ /* 0x000fe20008000f00 */
[----:B------:R-:W-:Y:S01]  /*07d0*/  UIADD3.X UR11, UPT, UPT, UR5, UR14, URZ, UP0, !UPT ;  /* 0x0000000e050b7290 */ /* 0x000fe200087fe4ff */
[----:B------:R-:W-:Y:S01]  /*07e0*/  ISETP.GE.U32.AND.EX P0, PT, R4, RZ, PT, P0 ;  /* 0x000000ff0400720c */ /* 0x000fe20003f06100 */
[----:B------:R-:W-:Y:S01]  /*07f0*/  UIADD3.X UR10, UPT, UPT, UR5, UR13, URZ, UP1, !UPT ;  /* 0x0000000d050a7290 */ /* 0x000fe20008ffe4ff */
[----:B------:R-:W-:Y:S01]  /*0800*/  BSSY.RECONVERGENT B1, `(.L_x_538) ;  /* 0x0000070000017945 */ /* 0x000fe20003800200 */
[----:B------:R-:W-:Y:S01]  /*0810*/  UIMAD UR11, UR11, UR27, URZ ;  /* 0x0000001b0b0b72a4 */ /* 0x000fe2000f8e02ff */
[----:B------:R-:W-:Y:S01]  /*0820*/  IMAD.WIDE.U32 R18, R20, UR21, RZ ;  /* 0x0000001514127c25 */ /* 0x000fe2000f8e00ff */
[----:B------:R-:W-:-:S02]  /*0830*/  UIMAD UR10, UR10, UR27, URZ ;  /* 0x0000001b0a0a72a4 */ /* 0x000fc4000f8e02ff */
[----:B------:R-:W-:Y:S01]  /*0840*/  UIMAD UR11, UR19, UR21, UR11 ;  /* 0x00000015130b72a4 */ /* 0x000fe2000f8e020b */
[----:B------:R-:W-:Y:S01]  /*0850*/  IMAD.WIDE.U32 R20, R20, UR20, RZ ;  /* 0x0000001414147c25 */ /* 0x000fe2000f8e00ff */
[----:B------:R-:W-:-:S03]  /*0860*/  UIMAD UR10, UR19, UR20, UR10 ;  /* 0x00000014130a72a4 */ /* 0x000fc6000f8e020a */
[----:B------:R-:W-:Y:S02]  /*0870*/  IMAD.MOV.U32 R26, RZ, RZ, -0x1f528714 ;  /* 0xe0ad78ecff1a7424 */ /* 0x000fe400078e00ff */
[----:B------:R-:W-:Y:S02]  /*0880*/  VIADD R14, R19, UR11 ;  /* 0x0000000b130e7c36 */ /* 0x000fe40008000000 */
[----:B------:R-:W-:Y:S02]  /*0890*/  VIADD R15, R21, UR10 ;  /* 0x0000000a150f7c36 */ /* 0x000fe40008000000 */
[----:B------:R-:W-:Y:S02]  /*08a0*/  IMAD.MOV.U32 R25, RZ, RZ, RZ ;  /* 0x000000ffff197224 */ /* 0x000fe400078e00ff */
[----:B------:R-:W-:Y:S02]  /*08b0*/  IMAD.MOV.U32 R31, RZ, RZ, RZ ;  /* 0x000000ffff1f7224 */ /* 0x000fe400078e00ff */
[----:B------:R-:W-:-:S02]  /*08c0*/  IMAD.MOV.U32 R17, RZ, RZ, R0 ;  /* 0x000000ffff117224 */ /* 0x000fc400078e0000 */
[----:B------:R-:W-:Y:S01]  /*08d0*/  IMAD.MOV.U32 R32, RZ, RZ, RZ ;  /* 0x000000ffff207224 */ /* 0x000fe200078e00ff */
[----:B------:R-:W-:Y:S06]  /*08e0*/  @!P0 BRA `(.L_x_539) ;  /* 0x0000000400848947 */ /* 0x000fec0003800000 */
[----:B------:R-:W0:Y:S01]  /*08f0*/  LDCU.64 UR10, c[0x0][0x398] ;  /* 0x00007300ff0a77ac */ /* 0x000e220008000a00 */
[----:B------:R-:W-:Y:S01]  /*0900*/  IADD3 R25, P1, PT, R3, 0x1, RZ ;  /* 0x0000000103197810 */ /* 0x000fe20007f3e0ff */
[----:B------:R-:W-:Y:S01]  /*0910*/  HFMA2 R32, -RZ, RZ, 0, 0 ;  /* 0x00000000ff207431 */ /* 0x000fe200000001ff */
[----:B------:R-:W-:Y:S01]  /*0920*/  BSSY.RECONVERGENT B2, `(.L_x_540) ;  /* 0x000005c000027945 */ /* 0x000fe20003800200 */
[----:B------:R-:W-:Y:S01]  /*0930*/  IMAD.MOV.U32 R26, RZ, RZ, -0x1f528714 ;  /* 0xe0ad78ecff1a7424 */ /* 0x000fe200078e00ff */
[----:B------:R-:W-:Y:S01]  /*0940*/  LOP3.LUT R25, R25, 0xfffffffc, RZ, 0xc0, !PT ;  /* 0xfffffffc19197812 */ /* 0x000fe200078ec0ff */
[----:B------:R-:W-:Y:S02]  /*0950*/  IMAD.MOV.U32 R12, RZ, RZ, RZ ;  /* 0x000000ffff0c7224 */ /* 0x000fe400078e00ff */
[----:B------:R-:W-:Y:S02]  /*0960*/  IMAD.MOV.U32 R16, RZ, RZ, RZ ;  /* 0x000000ffff107224 */ /* 0x000fe400078e00ff */
[----:B------:R-:W-:-:S02]  /*0970*/  IMAD.MOV.U32 R17, RZ, RZ, R0 ;  /* 0x000000ffff117224 */ /* 0x000fc400078e0000 */
[----:B------:R-:W-:Y:S01]  /*0980*/  IMAD.X R13, RZ, RZ, R4, P1 ;  /* 0x000000ffff0d7224 */ /* 0x000fe200008e0604 */
[----:B0-----:R-:W-:-:S04]  /*0990*/  ISETP.NE.U32.AND P0, PT, RZ, UR10, PT ;  /* 0x0000000aff007c0c */ /* 0x001fc8000bf05070 */
[----:B------:R-:W-:-:S13]  /*09a0*/  ISETP.NE.AND.EX P0, PT, RZ, UR11, PT, P0 ;  /* 0x0000000bff007c0c */ /* 0x000fda000bf05300 */
.L_x_541:
[C---:B------:R-:W-:Y:S01]  /*09b0*/  IADD3 R11, P1, PT, R17.reuse, R18, RZ ;  /* 0x00000012110b7210 */ /* 0x040fe20007f3e0ff */
[----:B------:R-:W-:Y:S01]  /*09c0*/  IMAD.SHL.U32 R34, R2, 0x4, RZ ;  /* 0x0000000402227824 */ /* 0x000fe200078e00ff */
[----:B------:R-:W-:Y:S02]  /*09d0*/  IADD3 R9, P3, PT, R17, R20, RZ ;  /* 0x0000001411097210 */ /* 0x000fe40007f7e0ff */
[----:B------:R-:W-:Y:S01]  /*09e0*/  SHF.R.U32.HI R33, RZ, 0x1e, R2 ;  /* 0x0000001eff217819 */ /* 0x000fe20000011602 */
[C---:B------:R-:W-:Y:S01]  /*09f0*/  IMAD.X R22, R32.reuse, 0x1, R14, P1 ;  /* 0x0000000120167824 */ /* 0x040fe200008e060e */
[----:B------:R-:W-:Y:S01]  /*0a00*/  LEA R30, P1, R11, UR22, 0x2 ;  /* 0x000000160b1e7c11 */ /* 0x000fe2000f8210ff */
[----:B------:R-:W-:Y:S01]  /*0a10*/  IMAD.X R10, R32, 0x1, R15, P3 ;  /* 0x00000001200a7824 */ /* 0x000fe200018e060f */
[----:B------:R-:W-:Y:S02]  /*0a20*/  LEA R8, P3, R9, UR24, 0x2 ;  /* 0x0000001809087c11 */ /* 0x000fe4000f8610ff */
[----:B------:R-:W-:-:S02]  /*0a30*/  LEA.HI.X R31, R11, UR23, R22, 0x2, P1 ;  /* 0x000000170b1f7c11 */ /* 0x000fc400088f1416 */
[----:B------:R-:W-:Y:S02]  /*0a40*/  LEA.HI.X R9, R9, UR25, R10, 0x2, P3 ;  /* 0x0000001909097c11 */ /* 0x000fe400098f140a */
[C---:B------:R-:W-:Y:S02]  /*0a50*/  IADD3 R10, P1, PT, R34.reuse, R30, RZ ;  /* 0x0000001e220a7210 */ /* 0x040fe40007f3e0ff */
[C---:B------:R-:W-:Y:S01]  /*0a60*/  IADD3 R22, P3, PT, R34.reuse, R8, RZ ;  /* 0x0000000822167210 */ /* 0x040fe20007f7e0ff */
[----:B------:R0:W2:Y:S02]  /*0a70*/  LDG.E.CONSTANT R29, desc[UR16][R8.64] ;  /* 0x00000010081d7981 */ /* 0x0000a4000c1e9900 */
[C---:B------:R-:W-:Y:S02]  /*0a80*/  IMAD.X R11, R33.reuse, 0x1, R31, P1 ;  /* 0x00000001210b7824 */ /* 0x040fe400008e061f */
[----:B------:R-:W-:Y:S01]  /*0a90*/  IMAD.X R23, R33, 0x1, R9, P3 ;  /* 0x0000000121177824 */ /* 0x000fe200018e0609 */
[----:B------:R-:W3:Y:S04]  /*0aa0*/  LDG.E R31, desc[UR16][R30.64] ;  /* 0x000000101e1f7981 */ /* 0x000ee8000c1e1900 */
[----:B------:R1:W4:Y:S01]  /*0ab0*/  LDG.E R28, desc[UR16][R10.64] ;  /* 0x000000100a1c7981 */ /* 0x000322000c1e1900 */
[----:B0-----:R-:W-:-:S05]  /*0ac0*/  IADD3 R8, P1, PT, R34, R10, RZ ;  /* 0x0000000a22087210 */ /* 0x001fca0007f3e0ff */
[----:B------:R-:W-:Y:S01]  /*0ad0*/  IMAD.X R9, R33, 0x1, R11, P1 ;  /* 0x0000000121097824 */ /* 0x000fe200008e060b */
[----:B------:R0:W5:Y:S01]  /*0ae0*/  LDG.E.CONSTANT R30, desc[UR16][R22.64] ;  /* 0x00000010161e7981 */ /* 0x000162000c1e9900 */
[----:B-1----:R-:W-:-:S03]  /*0af0*/  IADD3 R10, P3, PT, R34, R22, RZ ;  /* 0x00000016220a7210 */ /* 0x002fc60007f7e0ff */
[----:B------:R1:W4:Y:S02]  /*0b00*/  LDG.E R27, desc[UR16][R8.64] ;  /* 0x00000010081b7981 */ /* 0x000324000c1e1900 */
[----:B------:R-:W-:Y:S01]  /*0b10*/  IMAD.X R11, R33, 0x1, R23, P3 ;  /* 0x00000001210b7824 */ /* 0x000fe200018e0617 */
[----:B0-----:R-:W-:-:S04]  /*0b20*/  IADD3 R22, P1, PT, R34, R10, RZ ;  /* 0x0000000a22167210 */ /* 0x001fc80007f3e0ff */
[----:B------:R-:W4:Y:S01]  /*0b30*/  LDG.E.CONSTANT R10, desc[UR16][R10.64] ;  /* 0x000000100a0a7981 */ /* 0x000f22000c1e9900 */
[----:B------:R-:W-:Y:S01]  /*0b40*/  IMAD.X R23, R33, 0x1, R11, P1 ;  /* 0x0000000121177824 */ /* 0x000fe200008e060b */
[----:B-1----:R-:W-:-:S04]  /*0b50*/  IADD3 R8, P1, PT, R34, R8, RZ ;  /* 0x0000000822087210 */ /* 0x002fc80007f3e0ff */
[----:B------:R-:W4:Y:S01]  /*0b60*/  LDG.E.CONSTANT R22, desc[UR16][R22.64] ;  /* 0x0000001016167981 */ /* 0x000f22000c1e9900 */
[----:B------:R-:W-:-:S05]  /*0b70*/  IMAD.X R9, R33, 0x1, R9, P1 ;  /* 0x0000000121097824 */ /* 0x000fca00008e0609 */
[----:B------:R0:W4:Y:S01]  /*0b80*/  LDG.E R11, desc[UR16][R8.64] ;  /* 0x00000010080b7981 */ /* 0x000122000c1e1900 */
[----:B------:R-:W-:Y:S02]  /*0b90*/  IADD3 R34, P1, PT, R17, -UR12, RZ ;  /* 0x8000000c11227c10 */ /* 0x000fe4000ff3e0ff */
[----:B0-----:R-:W-:Y:S01]  /*0ba0*/  MOV R9, RZ ;  /* 0x000000ff00097202 */ /* 0x001fe20000000f00 */
[----:B------:R-:W-:-:S04]  /*0bb0*/  IMAD.MOV.U32 R8, RZ, RZ, R2 ;  /* 0x000000ffff087224 */ /* 0x000fc800078e0002 */
[----:B------:R-:W-:Y:S01]  /*0bc0*/  IMAD.WIDE.U32 R8, R2, R12, R8 ;  /* 0x0000000c02087225 */ /* 0x000fe200078e0008 */
[----:B------:R-:W-:-:S03]  /*0bd0*/  IADD3.X R35, PT, PT, R32, ~UR5, RZ, P1, !PT ;  /* 0x8000000520237c10 */ /* 0x000fc60008ffe4ff */
[----:B------:R-:W-:Y:S01]  /*0be0*/  IMAD R33, R2, R16, R9 ;  /* 0x0000001002217224 */ /* 0x000fe200078e0209 */
[----:B------:R-:W-:-:S04]  /*0bf0*/  IADD3 R17, P3, PT, R0, R8, RZ ;  /* 0x0000000800117210 */ /* 0x000fc80007f7e0ff */
[----:B------:R-:W-:Y:S01]  /*0c00*/  IADD3 R8, P1, PT, R17, -UR12, RZ ;  /* 0x8000000c11087c10 */ /* 0x000fe2000ff3e0ff */
[----:B------:R-:W-:-:S05]  /*0c10*/  IMAD.X R32, RZ, RZ, R33, P3 ;  /* 0x000000ffff207224 */ /* 0x000fca00018e0621 */
[----:B------:R-:W-:Y:S02]  /*0c20*/  IADD3.X R9, PT, PT, R32, ~UR5, RZ, P1, !PT ;  /* 0x8000000520097c10 */ /* 0x000fe40008ffe4ff */
[----:B------:R-:W-:Y:S02]  /*0c30*/  IADD3 R17, P1, PT, R2, R17, RZ ;  /* 0x0000001102117210 */ /* 0x000fe40007f3e0ff */
[----:B------:R0:W1:Y:S03]  /*0c40*/  I2F.S64 R23, R8 ;  /* 0x0000000800177312 */ /* 0x0000660000301400 */
[----:B------:R-:W-:Y:S01]  /*0c50*/  IMAD.X R32, RZ, RZ, R32, P1 ;  /* 0x000000ffff207224 */ /* 0x000fe200008e0620 */
[----:B0-----:R-:W-:-:S04]  /*0c60*/  IADD3 R8, P1, PT, R17, -UR12, RZ ;  /* 0x8000000c11087c10 */ /* 0x001fc8000ff3e0ff */
[----:B------:R-:W-:Y:S02]  /*0c70*/  IADD3.X R9, PT, PT, R32, ~UR5, RZ, P1, !PT ;  /* 0x8000000520097c10 */ /* 0x000fe40008ffe4ff */
[----:B------:R-:W-:Y:S02]  /*0c80*/  IADD3 R17, P1, PT, R2, R17, RZ ;  /* 0x0000001102117210 */ /* 0x000fe40007f3e0ff */
[----:B------:R0:W1:Y:S03]  /*0c90*/  I2F.S64 R33, R8 ;  /* 0x0000000800217312 */ /* 0x0000660000301400 */
[----:B------:R-:W-:Y:S01]  /*0ca0*/  IMAD.X R32, RZ, RZ, R32, P1 ;  /* 0x000000ffff207224 */ /* 0x000fe200008e0620 */
[----:B0-----:R-:W-:-:S04]  /*0cb0*/  IADD3 R8, P1, PT, R17, -UR12, RZ ;  /* 0x8000000c11087c10 */ /* 0x001fc8000ff3e0ff */
[----:B------:R-:W0:Y:S01]  /*0cc0*/  I2F.S64 R34, R34 ;  /* 0x0000002200227312 */ /* 0x000e220000301400 */
[----:B------:R-:W-:-:S07]  /*0cd0*/  IADD3.X R9, PT, PT, R32, ~UR5, RZ, P1, !PT ;  /* 0x8000000520097c10 */ /* 0x000fce0008ffe4ff */
[----:B------:R-:W0:Y:S01]  /*0ce0*/  I2F.S64 R35, R8 ;  /* 0x0000000800237312 */ /* 0x000e220000301400 */
[----:B-1----:R-:W-:Y:S01]  /*0cf0*/  FFMA.FTZ R23, R23, UR4, RZ ;  /* 0x0000000417177c23 */ /* 0x002fe200080100ff */
[----:B------:R-:W-:Y:S01]  /*0d00*/  FFMA.FTZ R33, R33, UR4, RZ ;  /* 0x0000000421217c23 */ /* 0x000fe200080100ff */
[----:B0-----:R-:W-:-:S03]  /*0d10*/  FFMA.FTZ R34, R34, UR4, RZ ;  /* 0x0000000422227c23 */ /* 0x001fc600080100ff */
[----:B------:R-:W-:Y:S01]  /*0d20*/  FSEL R23, R23, RZ, P0 ;  /* 0x000000ff17177208 */ /* 0x000fe20000000000 */
[----:B------:R-:W-:Y:S01]  /*0d30*/  FFMA.FTZ R35, R35, UR4, RZ ;  /* 0x0000000423237c23 */ /* 0x000fe200080100ff */
[----:B------:R-:W-:Y:S02]  /*0d40*/  FSEL R34, R34, RZ, P0 ;  /* 0x000000ff22227208 */ /* 0x000fe40000000000 */
[----:B------:R-:W-:Y:S02]  /*0d50*/  FSEL R33, R33, RZ, P0 ;  /* 0x000000ff21217208 */ /* 0x000fe40000000000 */
[----:B------:R-:W-:Y:S02]  /*0d60*/  FSEL R35, R35, RZ, P0 ;  /* 0x000000ff23237208 */ /* 0x000fe40000000000 */
[----:B------:R-:W-:-:S05]  /*0d70*/  IADD3 R17, P3, PT, R2, R17, RZ ;  /* 0x0000001102117210 */ /* 0x000fca0007f7e0ff */
[----:B------:R-:W-:Y:S02]  /*0d80*/  IMAD.X R32, RZ, RZ, R32, P3 ;  /* 0x000000ffff207224 */ /* 0x000fe400018e0620 */
[----:B--2---:R-:W-:-:S04]  /*0d90*/  FADD.FTZ R29, -R29, 1 ;  /* 0x3f8000001d1d7421 */ /* 0x004fc80000010100 */
[----:B------:R-:W-:-:S04]  /*0da0*/  FFMA.FTZ R34, R29, -10000, R34 ;  /* 0xc61c40001d227823 */ /* 0x000fc80000010022 */
[----:B---3--:R-:W-:Y:S01]  /*0db0*/  FFMA.FTZ R8, R31, UR26, R34 ;  /* 0x0000001a1f087c23 */ /* 0x008fe20008010022 */
[----:B-----5:R-:W-:-:S04]  /*0dc0*/  FADD.FTZ R30, -R30, 1 ;  /* 0x3f8000001e1e7421 */ /* 0x020fc80000010100 */
[----:B------:R-:W-:Y:S01]  /*0dd0*/  FFMA.FTZ R9, R30, -10000, R23 ;  /* 0xc61c40001e097823 */ /* 0x000fe20000010017 */
[----:B----4-:R-:W-:Y:S01]  /*0de0*/  FADD.FTZ R10, -R10, 1 ;  /* 0x3f8000000a0a7421 */ /* 0x010fe20000010100 */
[----:B------:R-:W-:-:S03]  /*0df0*/  FADD.FTZ R22, -R22, 1 ;  /* 0x3f80000016167421 */ /* 0x000fc60000010100 */
[----:B------:R-:W-:Y:S01]  /*0e00*/  FFMA.FTZ R10, R10, -10000, R33 ;  /* 0xc61c40000a0a7823 */ /* 0x000fe20000010021 */
[----:B------:R-:W-:Y:S01]  /*0e10*/  FFMA.FTZ R22, R22, -10000, R35 ;  /* 0xc61c400016167823 */ /* 0x000fe20000010023 */
[----:B------:R-:W-:Y:S02]  /*0e20*/  FFMA.FTZ R9, R28, UR26, R9 ;  /* 0x0000001a1c097c23 */ /* 0x000fe40008010009 */
[----:B------:R-:W-:Y:S01]  /*0e30*/  FFMA.FTZ R10, R27, UR26, R10 ;  /* 0x0000001a1b0a7c23 */ /* 0x000fe2000801000a */
[----:B------:R-:W-:Y:S01]  /*0e40*/  FFMA.FTZ R11, R11, UR26, R22 ;  /* 0x0000001a0b0b7c23 */ /* 0x000fe20008010016 */
[C---:B------:R-:W-:Y:S01]  /*0e50*/  IMAD.U32 R22, R12.reuse, 0x4, R1 ;  /* 0x000000040c167824 */ /* 0x040fe200078e0001 */
[----:B------:R-:W-:-:S04]  /*0e60*/  IADD3 R12, P1, PT, R12, 0x4, RZ ;  /* 0x000000040c0c7810 */ /* 0x000fc80007f3e0ff */
[----:B------:R0:W-:Y:S01]  /*0e70*/  STL.128 [R22], R8 ;  /* 0x0000000816007387 */ /* 0x0001e20000100c00 */
[----:B------:R-:W-:Y:S01]  /*0e80*/  IMAD.X R16, RZ, RZ, R16, P1 ;  /* 0x000000ffff107224 */ /* 0x000fe200008e0610 */
[----:B------:R-:W-:-:S04]  /*0e90*/  ISETP.NE.U32.AND P1, PT, R12, R25, PT ;  /* 0x000000190c00720c */ /* 0x000fc80003f25070 */
[----:B------:R-:W-:Y:S02]  /*0ea0*/  ISETP.NE.AND.EX P1, PT, R16, R13, PT, P1 ;  /* 0x0000000d1000720c */ /* 0x000fe40003f25310 */
[----:B------:R-:W-:-:S04]  /*0eb0*/  FMNMX3.FTZ R26, R26, R8, R9, !PT ;  /* 0x000000081a1a7276 */ /* 0x000fc80007810009 */
[----:B------:R-:W-:-:S07]  /*0ec0*/  FMNMX3.FTZ R26, R26, R10, R11, !PT ;  /* 0x0000000a1a1a7276 */ /* 0x000fce000781000b */
[----:B0-----:R-:W-:Y:S05]  /*0ed0*/  @P1 BRA `(.L_x_541) ;  /* 0xfffffff800b41947 */ /* 0x001fea000383ffff */
[----:B------:R-:W-:Y:S05]  /*0ee0*/  BSYNC.RECONVERGENT B2 ;  /* 0x0000000000027941 */ /* 0x000fea0003800200 */
.L_x_540:
[----:B------:R-:W-:-:S07]  /*0ef0*/  IMAD.MOV.U32 R31, RZ, RZ, R13 ;  /* 0x000000ffff1f7224 */ /* 0x000fce00078e000d */
.L_x_539:
[----:B------:R-:W-:Y:S05]  /*0f00*/  BSYNC.RECONVERGENT B1 ;  /* 0x0000000000017941 */ /* 0x000fea0003800200 */
.L_x_538:
[----:B------:R-:W-:-:S05]  /*0f10*/  VIADD R27, R3, 0x1 ;  /* 0x00000001031b7836 */ /* 0x000fca0000000000 */
[----:B------:R-:W-:-:S04]  /*0f20*/  LOP3.LUT R27, R27, 0x3, RZ, 0xc0, !PT ;  /* 0x000000031b1b7812 */ /* 0x000fc800078ec0ff */
[----:B------:R-:W-:-:S04]  /*0f30*/  ISETP.NE.U32.AND P0, PT, R27, RZ, PT ;  /* 0x000000ff1b00720c */ /* 0x000fc80003f05070 */
[----:B------:R-:W-:-:S13]  /*0f40*/  ISETP.NE.AND.EX P0, PT, RZ, RZ, PT, P0 ;  /* 0x000000ffff00720c */ /* 0x000fda0003f05300 */
[----:B------:R-:W-:Y:S05]  /*0f50*/  @!P0 BRA `(.L_x_537) ;  /* 0x0000000400348947 */ /* 0x000fea0003800000 */
[----:B------:R-:W0:Y:S01]  /*0f60*/  LDC.64 R8, c[0x0][0x390] ;  /* 0x0000e400ff087b82 */ /* 0x000e220000000a00 */
[----:B------:R-:W-:-:S05]  /*0f70*/  IADD3 R13, P0, PT, R17, R20, RZ ;  /* 0x00000014110d7210 */ /* 0x000fca0007f1e0ff */
[----:B------:R-:W-:Y:S01]  /*0f80*/  IMAD.X R16, R32, 0x1, R15, P0 ;  /* 0x0000000120107824 */ /* 0x000fe200000e060f */
[----:B------:R-:W-:Y:S01]  /*0f90*/  IADD3 R23, P0, PT, R17, R18, RZ ;  /* 0x0000001211177210 */ /* 0x000fe20007f1e0ff */
[----:B------:R-:W1:Y:S08]  /*0fa0*/  LDC.64 R10, c[0x0][0x388] ;  /* 0x0000e200ff0a7b82 */ /* 0x000e700000000a00 */
[----:B------:R-:W2:Y:S01]  /*0fb0*/  LDC.64 R28, c[0x0][0x398] ;  /* 0x0000e600ff1c7b82 */ /* 0x000ea20000000a00 */
[----:B0-----:R-:W-:-:S07]  /*0fc0*/  LEA R12, P1, R13, R8, 0x2 ;  /* 0x000000080d0c7211 */ /* 0x001fce00078210ff */
[----:B------:R-:W0:Y:S01]  /*0fd0*/  LDC R30, c[0x0][0x3b0] ;  /* 0x0000ec00ff1e7b82 */ /* 0x000e220000000800 */
[----:B------:R-:W-:Y:S01]  /*0fe0*/  LEA.HI.X R13, R13, R9, R16, 0x2, P1 ;  /* 0x000000090d0d7211 */ /* 0x000fe200008f1410 */
[----:B------:R-:W-:Y:S01]  /*0ff0*/  IMAD.X R16, R32, 0x1, R14, P0 ;  /* 0x0000000120107824 */ /* 0x000fe200000e060e */
[----:B-1----:R-:W-:-:S03]  /*1000*/  LEA R22, P0, R23, R10, 0x2 ;  /* 0x0000000a17167211 */ /* 0x002fc600078010ff */
[----:B------:R-:W3:Y:S01]  /*1010*/  LDG.E.CONSTANT R12, desc[UR16][R12.64] ;  /* 0x000000100c0c7981 */ /* 0x000ee2000c1e9900 */
[----:B------:R-:W-:-:S06]  /*1020*/  LEA.HI.X R23, R23, R11, R16, 0x2, P0 ;  /* 0x0000000b17177211 */ /* 0x000fcc00000f1410 */
[----:B------:R1:W0:Y:S01]  /*1030*/  LDG.E R23, desc[UR16][R22.64] ;  /* 0x0000001016177981 */ /* 0x000222000c1e1900 */
[----:B------:R-:W-:Y:S02]  /*1040*/  IADD3 R16, P0, PT, R17, -UR12, RZ ;  /* 0x8000000c11107c10 */ /* 0x000fe4000ff1e0ff */
[----:B------:R-:W-:Y:S02]  /*1050*/  ISETP.NE.U32.AND P1, PT, R27, 0x1, PT ;  /* 0x000000011b00780c */ /* 0x000fe40003f25070 */
[----:B------:R-:W-:Y:S02]  /*1060*/  IADD3.X R17, PT, PT, R32, ~UR5, RZ, P0, !PT ;  /* 0x8000000520117c10 */ /* 0x000fe400087fe4ff */
[----:B--2---:R-:W-:Y:S02]  /*1070*/  ISETP.NE.U32.AND P0, PT, R28, RZ, PT ;  /* 0x000000ff1c00720c */ /* 0x004fe40003f05070 */
[----:B------:R-:W2:Y:S01]  /*1080*/  I2F.S64 R16, R16 ;  /* 0x0000001000107312 */ /* 0x000ea20000301400 */
[----:B-1----:R-:W-:Y:S01]  /*1090*/  IMAD.U32 R22, R25, 0x4, R1 ;  /* 0x0000000419167824 */ /* 0x002fe200078e0001 */
[----:B------:R-:W-:-:S02]  /*10a0*/  ISETP.NE.AND.EX P0, PT, R29, RZ, PT, P0 ;  /* 0x000000ff1d00720c */ /* 0x000fc40003f05300 */
[----:B------:R-:W-:Y:S01]  /*10b0*/  ISETP.NE.AND.EX P1, PT, RZ, RZ, PT, P1 ;  /* 0x000000ffff00720c */ /* 0x000fe20003f25310 */
[----:B--2---:R-:W-:-:S05]  /*10c0*/  FFMA.FTZ R28, R16, UR4, RZ ;  /* 0x00000004101c7c23 */ /* 0x004fca00080100ff */
[----:B------:R-:W-:Y:S01]  /*10d0*/  FSEL R28, R28, RZ, P0 ;  /* 0x000000ff1c1c7208 */ /* 0x000fe20000000000 */
[----:B---3--:R-:W-:Y:S01]  /*10e0*/  FADD.FTZ R13, -R12, 1 ;  /* 0x3f8000000c0d7421 */ /* 0x008fe20000010100 */
[----:B------:R-:W-:-:S03]  /*10f0*/  MOV R12, R2 ;  /* 0x00000002000c7202 */ /* 0x000fc60000000f00 */
[----:B------:R-:W-:Y:S01]  /*1100*/  FFMA.FTZ R28, R13, -10000, R28 ;  /* 0xc61c40000d1c7823 */ /* 0x000fe2000001001c */
[----:B------:R-:W-:-:S03]  /*1110*/  IMAD.MOV.U32 R13, RZ, RZ, RZ ;  /* 0x000000ffff0d7224 */ /* 0x000fc600078e00ff */
[----:B0-----:R-:W-:Y:S01]  /*1120*/  FFMA.FTZ R23, R23, R30, R28 ;  /* 0x0000001e17177223 */ /* 0x001fe2000001001c */
[----:B------:R-:W-:-:S04]  /*1130*/  IMAD.WIDE.U32 R12, R2, R25, R12 ;  /* 0x00000019020c7225 */ /* 0x000fc800078e000c */
[----:B------:R0:W-:Y:S01]  /*1140*/  STL [R22], R23 ;  /* 0x0000001716007387 */ /* 0x0001e20000100800 */
[----:B------:R-:W-:Y:S01]  /*1150*/  FMNMX.FTZ R26, R26, R23, !PT ;  /* 0x000000171a1a7209 */ /* 0x000fe20007810000 */
[----:B------:R-:W-:Y:S06]  /*1160*/  @!P1 BRA `(.L_x_537) ;  /* 0x0000000000b09947 */ /* 0x000fec0003800000 */
[----:B------:R-:W-:Y:S01]  /*1170*/  IADD3 R17, P1, PT, R0, R12, RZ ;  /* 0x0000000c00117210 */ /* 0x000fe20007f3e0ff */
[----:B------:R-:W-:-:S03]  /*1180*/  IMAD R16, R2, R31, R13 ;  /* 0x0000001f02107224 */ /* 0x000fc600078e020d */
[C---:B------:R-:W-:Y:S01]  /*1190*/  IADD3 R20, P3, PT, R17.reuse, R20, RZ ;  /* 0x0000001411147210 */ /* 0x040fe20007f7e0ff */
[----:B------:R-:W-:Y:S01]  /*11a0*/  IMAD.X R16, RZ, RZ, R16, P1 ;  /* 0x000000ffff107224 */ /* 0x000fe200008e0610 */
[----:B------:R-:W-:-:S03]  /*11b0*/  IADD3 R19, P1, PT, R17, R18, RZ ;  /* 0x0000001211137210 */ /* 0x000fc60007f3e0ff */
[----:B------:R-:W-:Y:S01]  /*11c0*/  IMAD.X R15, R16, 0x1, R15, P3 ;  /* 0x00000001100f7824 */ /* 0x000fe200018e060f */
[----:B------:R-:W-:Y:S01]  /*11d0*/  LEA R12, P3, R20, R8, 0x2 ;  /* 0x00000008140c7211 */ /* 0x000fe200078610ff */
[----:B------:R-:W-:Y:S01]  /*11e0*/  IMAD.X R14, R16, 0x1, R14, P1 ;  /* 0x00000001100e7824 */ /* 0x000fe200008e060e */
[C---:B------:R-:W-:Y:S02]  /*11f0*/  LEA R10, P1, R19.reuse, R10, 0x2 ;  /* 0x0000000a130a7211 */ /* 0x040fe400078210ff */
[----:B------:R-:W-:Y:S02]  /*1200*/  LEA.HI.X R13, R20, R9, R15, 0x2, P3 ;  /* 0x00000009140d7211 */ /* 0x000fe400018f140f */
[----:B------:R-:W-:-:S03]  /*1210*/  LEA.HI.X R11, R19, R11, R14, 0x2, P1 ;  /* 0x0000000b130b7211 */ /* 0x000fc600008f140e */
[----:B------:R-:W2:Y:S04]  /*1220*/  LDG.E.CONSTANT R18, desc[UR16][R12.64] ;  /* 0x000000100c127981 */ /* 0x000ea8000c1e9900 */
[----:B------:R-:W3:Y:S01]  /*1230*/  LDG.E R15, desc[UR16][R10.64] ;  /* 0x000000100a0f7981 */ /* 0x000ee2000c1e1900 */
[----:B------:R-:W-:-:S04]  /*1240*/  IADD3 R8, P1, PT, R17, -UR12, RZ ;  /* 0x8000000c11087c10 */ /* 0x000fc8000ff3e0ff */
[----:B------:R-:W-:Y:S02]  /*1250*/  IADD3.X R9, PT, PT, R16, ~UR5, RZ, P1, !PT ;  /* 0x8000000510097c10 */ /* 0x000fe40008ffe4ff */
[----:B------:R-:W-:Y:S02]  /*1260*/  ISETP.NE.U32.AND P1, PT, R27, 0x2, PT ;  /* 0x000000021b00780c */ /* 0x000fe40003f25070 */
[----:B------:R-:W1:Y:S02]  /*1270*/  I2F.S64 R8, R8 ;  /* 0x0000000800087312 */ /* 0x000e640000301400 */
[----:B------:R-:W-:Y:S01]  /*1280*/  ISETP.NE.AND.EX P1, PT, RZ, RZ, PT, P1 ;  /* 0x000000ffff00720c */ /* 0x000fe20003f25310 */
[----:B-1----:R-:W-:-:S05]  /*1290*/  FFMA.FTZ R14, R8, UR4, RZ ;  /* 0x00000004080e7c23 */ /* 0x002fca00080100ff */
        /* <DEDUP_REMOVED lines=8> */
[----:B-1----:R-:W-:-:S04]  /*1320*/  SHF.R.U32.HI R15, RZ, 0x1e, R2 ;  /* 0x0000001eff0f7819 */ /* 0x002fc80000011602 */
[----:B------:R-:W-:-:S05]  /*1330*/  IADD3 R12, P1, PT, R9, R12, RZ ;  /* 0x0000000c090c7210 */ /* 0x000fca0007f3e0ff */
[----:B------:R-:W-:Y:S01]  /*1340*/  IMAD.X R13, R15, 0x1, R13, P1 ;  /* 0x000000010f0d7824 */ /* 0x000fe200008e060d */
[----:B------:R-:W-:-:S04]  /*1350*/  IADD3 R10, P1, PT, R9, R10, RZ ;  /* 0x0000000a090a7210 */ /* 0x000fc80007f3e0ff */
[----:B------:R-:W2:Y:S01]  /*1360*/  LDG.E.CONSTANT R12, desc[UR16][R12.64] ;  /* 0x000000100c0c7981 */ /* 0x000ea2000c1e9900 */
[----:B------:R-:W-:-:S06]  /*1370*/  IMAD.X R11, R15, 0x1, R11, P1 ;  /* 0x000000010f0b7824 */ /* 0x000fcc00008e060b */
[----:B------:R-:W3:Y:S01]  /*1380*/  LDG.E R11, desc[UR16][R10.64] ;  /* 0x000000100a0b7981 */ /* 0x000ee2000c1e1900 */
[----:B------:R-:W-:-:S04]  /*1390*/  IADD3 R8, P1, P3, R17, -UR12, R2 ;  /* 0x8000000c11087c10 */ /* 0x000fc8000fb3e002 */
[----:B------:R-:W-:-:S04]  /*13a0*/  IADD3.X R9, PT, PT, R16, ~UR5, RZ, P1, P3 ;  /* 0x8000000510097c10 */ /* 0x000fc80008fe64ff */
[----:B------:R-:W1:Y:S02]  /*13b0*/  I2F.S64 R8, R8 ;  /* 0x0000000800087312 */ /* 0x000e640000301400 */
[----:B-1----:R-:W-:-:S05]  /*13c0*/  FFMA.FTZ R14, R8, UR4, RZ ;  /* 0x00000004080e7c23 */ /* 0x002fca00080100ff */
[----:B------:R-:W-:Y:S01]  /*13d0*/  FSEL R14, R14, RZ, P0 ;  /* 0x000000ff0e0e7208 */ /* 0x000fe20000000000 */
[----:B--2---:R-:W-:-:S04]  /*13e0*/  FADD.FTZ R15, -R12, 1 ;  /* 0x3f8000000c0f7421 */ /* 0x004fc80000010100 */
[----:B------:R-:W-:-:S04]  /*13f0*/  FFMA.FTZ R14, R15, -10000, R14 ;  /* 0xc61c40000f0e7823 */ /* 0x000fc8000001000e */
[----:B---3--:R-:W-:-:S05]  /*1400*/  FFMA.FTZ R15, R11, R30, R14 ;  /* 0x0000001e0b0f7223 */ /* 0x008fca000001000e */
[----:B------:R2:W-:Y:S01]  /*1410*/  STL [R22+0x8], R15 ;  /* 0x0000080f16007387 */ /* 0x0005e20000100800 */
[----:B------:R-:W-:-:S07]  /*1420*/  FMNMX.FTZ R26, R26, R15, !PT ;  /* 0x0000000f1a1a7209 */ /* 0x000fce0007810000 */
.L_x_537:
[----:B------:R-:W-:Y:S05]  /*1430*/  BSYNC.RECONVERGENT B0 ;  /* 0x0000000000007941 */ /* 0x000fea0003800200 */
.L_x_536:
[----:B------:R-:W-:Y:S02]  /*1440*/  ISETP.GT.U32.AND P1, PT, R2, 0x20, PT ;  /* 0x000000200200780c */ /* 0x000fe40003f24070 */
[----:B------:R-:W-:Y:S02]  /*1450*/  LOP3.LUT R13, R0, 0x1f, RZ, 0xc0, !PT ;  /* 0x0000001f000d7812 */ /* 0x000fe400078ec0ff */
[----:B------:R-:W-:Y:S02]  /*1460*/  I2FP.F32.U32 R14, R2 ;  /* 0x00000002000e7245 */ /* 0x000fe40000201000 */
[----:B-12---:R-:W-:-:S07]  /*1470*/  I2FP.F32.U32 R15, R0 ;  /* 0x00000000000f7245 */ /* 0x006fce0000201000 */
[----:B------:R-:W-:Y:S05]  /*1480*/  @P1 BRA `(.L_x_542) ;  /* 0x00000000002c1947 */ /* 0x000fea0003800000 */
        /* <DEDUP_REMOVED lines=11> */
.L_x_542:
[----:B------:R-:W1:Y:S01]  /*1540*/  SHFL.BFLY PT, R9, R26, 0x10, 0x1f ;  /* 0x0e001f001a097f89 */ /* 0x000e6200000e0000 */
[----:B------:R-:W2:Y:S01]  /*1550*/  S2UR UR11, SR_CgaCtaId ;  /* 0x00000000000b79c3 */ /* 0x000ea20000008800 */
[----:B------:R-:W-:Y:S01]  /*1560*/  UMOV UR10, 0x400 ;  /* 0x00000400000a7882 */ /* 0x000fe20000000000 */
[----:B------:R-:W-:Y:S01]  /*1570*/  ISETP.NE.AND P0, PT, R13, RZ, PT ;  /* 0x000000ff0d00720c */ /* 0x000fe20003f05270 */
[----:B------:R-:W-:Y:S01]  /*1580*/  UIADD3 UR10, UPT, UPT, UR10, 0x8, URZ ;  /* 0x000000080a0a7890 */ /* 0x000fe2000fffe0ff */
[----:B------:R-:W-:-:S05]  /*1590*/  FMUL.FTZ R12, R14, 0.03125 ;  /* 0x3d0000000e0c7820 */ /* 0x000fca0000410000 */
[----:B------:R-:W-:Y:S02]  /*15a0*/  FSETP.GT.FTZ.AND P3, PT, R12, R15, PT ;  /* 0x0000000f0c00720b */ /* 0x000fe40003f74000 */
[----:B-1----:R-:W-:Y:S01]  /*15b0*/  FMNMX.FTZ R9, R9, R26, !PT ;  /* 0x0000001a09097209 */ /* 0x002fe20007810000 */
[----:B--2---:R-:W-:-:S04]  /*15c0*/  ULEA UR10, UR11, UR10, 0x18 ;  /* 0x0000000a0b0a7291 */ /* 0x004fc8000f8ec0ff */
[----:B------:R-:W1:Y:S02]  /*15d0*/  SHFL.BFLY PT, R8, R9, 0x8, 0x1f ;  /* 0x0d001f0009087f89 */ /* 0x000e6400000e0000 */
[----:B------:R-:W-:Y:S02]  /*15e0*/  LEA.HI R20, R0, UR10, RZ, 0x1d ;  /* 0x0000000a00147c11 */ /* 0x000fe4000f8fe8ff */
[----:B------:R-:W-:Y:S02]  /*15f0*/  LEA R18, R13, UR10, 0x2 ;  /* 0x0000000a0d127c11 */ /* 0x000fe4000f8e10ff */
[----:B-1----:R-:W-:-:S05]  /*1600*/  FMNMX.FTZ R8, R9, R8, !PT ;  /* 0x0000000809087209 */ /* 0x002fca0007810000 */
[----:B------:R-:W1:Y:S02]  /*1610*/  SHFL.BFLY PT, R11, R8, 0x4, 0x1f ;  /* 0x0c801f00080b7f89 */ /* 0x000e6400000e0000 */
        /* <DEDUP_REMOVED lines=19> */
.L_x_543:
        /* <DEDUP_REMOVED lines=18> */
[----:B------:R-:W-:Y:S01]  /*1870*/  HFMA2 R17, -RZ, RZ, 0, 0 ;  /* 0x00000000ff117431 */ /* 0x000fe200000001ff */
[----:B------:R-:W-:Y:S01]  /*1880*/  BSSY.RECONVERGENT B2, `(.L_x_548) ;  /* 0x000001b000027945 */ /* 0x000fe20003800200 */
[----:B-1----:R-:W-:Y:S02]  /*1890*/  IMAD.MOV.U32 R12, RZ, RZ, RZ ;  /* 0x000000ffff0c7224 */ /* 0x002fe400078e00ff */
[----:B------:R-:W-:-:S07]  /*18a0*/  IMAD.MOV.U32 R20, RZ, RZ, RZ ;  /* 0x000000ffff147224 */ /* 0x000fce00078e00ff */
.L_x_549:
[----:B-1----:R-:W-:-:S05]  /*18b0*/  IMAD.U32 R19, R12, 0x4, R1 ;  /* 0x000000040c137824 */ /* 0x002fca00078e0001 */
[----:B------:R-:W2:Y:S01]  /*18c0*/  LDL.128 R8, [R19] ;  /* 0x0000000013087983 */ /* 0x000ea20000100c00 */
[----:B------:R-:W-:-:S05]  /*18d0*/  IADD3 R12, P0, PT, R12, 0x4, RZ ;  /* 0x000000040c0c7810 */ /* 0x000fca0007f1e0ff */
[----:B------:R-:W-:Y:S01]  /*18e0*/  IMAD.X R20, RZ, RZ, R20, P0 ;  /* 0x000000ffff147224 */ /* 0x000fe200000e0614 */
[----:B------:R-:W-:-:S04]  /*18f0*/  ISETP.NE.U32.AND P0, PT, R12, R6, PT ;  /* 0x000000060c00720c */ /* 0x000fc80003f05070 */
[----:B------:R-:W-:Y:S01]  /*1900*/  ISETP.NE.AND.EX P0, PT, R20, R7, PT, P0 ;  /* 0x000000071400720c */ /* 0x000fe20003f05300 */
[C---:B--2---:R-:W-:Y:S01]  /*1910*/  FADD.FTZ R8, -R16.reuse, R8 ;  /* 0x0000000810087221 */ /* 0x044fe20000010100 */
        /* <DEDUP_REMOVED lines=18> */
.L_x_548:
[----:B-1----:R-:W-:-:S07]  /*1a40*/  IMAD.MOV.U32 R8, RZ, RZ, R6 ;  /* 0x000000ffff087224 */ /* 0x002fce00078e0006 */
.L_x_547:
[----:B------:R-:W-:Y:S05]  /*1a50*/  BSYNC.RECONVERGENT B1 ;  /* 0x0000000000017941 */ /* 0x000fea0003800200 */
.L_x_546:
[----:B------:R-:W-:-:S04]  /*1a60*/  ISETP.NE.U32.AND P0, PT, R5, RZ, PT ;  /* 0x000000ff0500720c */ /* 0x000fc80003f05070 */
[----:B------:R-:W-:-:S13]  /*1a70*/  ISETP.NE.AND.EX P0, PT, RZ, RZ, PT, P0 ;  /* 0x000000ffff00720c */ /* 0x000fda0003f05300 */
[----:B------:R-:W-:Y:S05]  /*1a80*/  @!P0 BRA `(.L_x_545) ;  /* 0x0000000000648947 */ /* 0x000fea0003800000 */
[----:B------:R-:W-:-:S05]  /*1a90*/  IMAD.U32 R11, R8, 0x4, R1 ;  /* 0x00000004080b7824 */ /* 0x000fca00078e0001 */
        /* <DEDUP_REMOVED lines=9> */
[----:B------:R-:W3:Y:S01]  /*1b30*/  LDL R9, [R11+0x4] ;  /* 0x000004000b097983 */ /* 0x000ee20000100800 */
[----:B------:R-:W-:-:S04]  /*1b40*/  ISETP.NE.U32.AND P0, PT, R5, 0x2, PT ;  /* 0x000000020500780c */ /* 0x000fc80003f05070 */
[----:B------:R-:W-:Y:S01]  /*1b50*/  ISETP.NE.AND.EX P0, PT, RZ, RZ, PT, P0 ;  /* 0x000000ffff00720c */ /* 0x000fe20003f05300 */
[----:B---3--:R-:W-:-:S04]  /*1b60*/  FADD.FTZ R8, -R16, R9 ;  /* 0x0000000910087221 */ /* 0x008fc80000010100 */
[----:B------:R-:W-:-:S06]  /*1b70*/  FMUL.FTZ R8, R8, 1.4426950216293334961 ;  /* 0x3fb8aa3b08087820 */ /* 0x000fcc0000410000 */
[----:B------:R-:W1:Y:S02]  /*1b80*/  MUFU.EX2 R8, R8 ;  /* 0x0000000800087308 */ /* 0x000e640000000800 */
[----:B-1----:R4:W-:Y:S01]  /*1b90*/  STL [R11+0x4], R8 ;  /* 0x000004080b007387 */ /* 0x0029e20000100800 */
[----:B------:R-:W-:Y:S01]  /*1ba0*/  FADD.FTZ R17, R17, R8 ;  /* 0x0000000811117221 */ /* 0x000fe20000010000 */
[----:B------:R-:W-:Y:S06]  /*1bb0*/  @!P0 BRA `(.L_x_545) ;  /* 0x0000000000188947 */ /* 0x000fec0003800000 */
[----:B------:R-:W2:Y:S02]  /*1bc0*/  LDL R9, [R11+0x8] ;  /* 0x000008000b097983 */ /* 0x000ea40000100800 */
[----:B--2---:R-:W-:-:S04]  /*1bd0*/  FADD.FTZ R16, -R16, R9 ;  /* 0x0000000910107221 */ /* 0x004fc80000010100 */
[----:B------:R-:W-:-:S06]  /*1be0*/  FMUL.FTZ R16, R16, 1.4426950216293334961 ;  /* 0x3fb8aa3b10107820 */ /* 0x000fcc0000410000 */
[----:B------:R-:W1:Y:S02]  /*1bf0*/  MUFU.EX2 R16, R16 ;  /* 0x0000001000107308 */ /* 0x000e640000000800 */
[----:B-1----:R1:W-:Y:S01]  /*1c00*/  STL [R11+0x8], R16 ;  /* 0x000008100b007387 */ /* 0x0023e20000100800 */
[----:B------:R-:W-:-:S07]  /*1c10*/  FADD.FTZ R17, R17, R16 ;  /* 0x0000001011117221 */ /* 0x000fce0000010000 */
.L_x_545:
[----:B------:R-:W-:Y:S05]  /*1c20*/  BSYNC.RECONVERGENT B0 ;  /* 0x0000000000007941 */ /* 0x000fea0003800200 */
.L_x_544:
[----:B------:R-:W-:Y:S05]  /*1c30*/  @P1 BRA `(.L_x_550) ;  /* 0x00000000002c1947 */ /* 0x000fea0003800000 */
[----:B---34-:R-:W3:Y:S02]  /*1c40*/  SHFL.BFLY PT, R8, R17, 0x10, 0x1f ;  /* 0x0e001f0011087f89 */ /* 0x018ee400000e0000 */
[----:B---3--:R-:W-:-:S05]  /*1c50*/  FADD.FTZ R8, R8, R17 ;  /* 0x0000001108087221 */ /* 0x008fca0000010000 */
        /* <DEDUP_REMOVED lines=9> */
.L_x_550:
[----:B---34-:R-:W3:Y:S01]  /*1cf0*/  SHFL.BFLY PT, R8, R17, 0x10, 0x1f ;  /* 0x0e001f0011087f89 */ /* 0x018ee200000e0000 */
[----:B------:R-:W4:Y:S01]  /*1d00*/  S2UR UR11, SR_CgaCtaId ;  /* 0x00000000000b79c3 */ /* 0x000f220000008800 */
[----:B------:R-:W-:Y:S01]  /*1d10*/  UMOV UR10, 0x400 ;  /* 0x00000400000a7882 */ /* 0x000fe20000000000 */
[----:B------:R-:W-:Y:S01]  /*1d20*/  ISETP.NE.AND P0, PT, R13, RZ, PT ;  /* 0x000000ff0d00720c */ /* 0x000fe20003f05270 */
[----:B------:R-:W-:Y:S01]  /*1d30*/  UIADD3 UR10, UPT, UPT, UR10, 0x88, URZ ;  /* 0x000000880a0a7890 */ /* 0x000fe2000fffe0ff */
[----:B------:R-:W-:-:S05]  /*1d40*/  FMUL.FTZ R14, R14, 0.03125 ;  /* 0x3d0000000e0e7820 */ /* 0x000fca0000410000 */
[----:B------:R-:W-:Y:S01]  /*1d50*/  FSETP.GT.FTZ.AND P1, PT, R14, R15, PT ;  /* 0x0000000f0e00720b */ /* 0x000fe20003f34000 */
[----:B---3--:R-:W-:Y:S01]  /*1d60*/  FADD.FTZ R8, R8, R17 ;  /* 0x0000001108087221 */ /* 0x008fe20000010000 */
[----:B----4-:R-:W-:-:S04]  /*1d70*/  ULEA UR10, UR11, UR10, 0x18 ;  /* 0x0000000a0b0a7291 */ /* 0x010fc8000f8ec0ff */
[----:B-1----:R-:W1:Y:S02]  /*1d80*/  SHFL.BFLY PT, R9, R8, 0x8, 0x1f ;  /* 0x0d001f0008097f89 */ /* 0x002e6400000e0000 */
[----:B------:R-:W-:Y:S02]  /*1d90*/  LEA.HI R15, R0, UR10, RZ, 0x1d ;  /* 0x0000000a000f7c11 */ /* 0x000fe4000f8fe8ff */
[----:B--2---:R-:W-:Y:S01]  /*1da0*/  LEA R16, R13, UR10, 0x2 ;  /* 0x0000000a0d107c11 */ /* 0x004fe2000f8e10ff */
[----:B-1----:R-:W-:Y:S01]  /*1db0*/  FADD.FTZ R9, R8, R9 ;  /* 0x0000000908097221 */ /* 0x002fe20000010000 */
[----:B------:R-:W-:-:S04]  /*1dc0*/  IMAD.MOV.U32 R8, RZ, RZ, RZ ;  /* 0x000000ffff087224 */ /* 0x000fc800078e00ff */
[----:B------:R-:W1:Y:S02]  /*1dd0*/  SHFL.BFLY PT, R10, R9, 0x4, 0x1f ;  /* 0x0c801f00090a7f89 */ /* 0x000e6400000e0000 */
        /* <DEDUP_REMOVED lines=18> */
.L_x_551:
[----:B------:R-:W1:Y:S01]  /*1f00*/  @!P3 S2R R10, SR_CgaCtaId ;  /* 0x00000000000ab919 */ /* 0x000e620000008800 */
[----:B------:R-:W-:Y:S01]  /*1f10*/  @!P3 FADD.FTZ R12, R12, 9.9999999747524270788e-07 ;  /* 0x358637bd0c0cb421 */ /* 0x000fe20000010000 */
[----:B------:R-:W-:Y:S01]  /*1f20*/  @!P3 MOV R9, 0x400 ;  /* 0x000004000009b802 */ /* 0x000fe20000000f00 */
[----:B------:R-:W3:Y:S01]  /*1f30*/  LDCU.64 UR20, c[0x0][0x380] ;  /* 0x00007000ff1477ac */ /* 0x000ee20008000a00 */
[----:B------:R-:W-:Y:S01]  /*1f40*/  BSSY.RECONVERGENT B2, `(.L_x_552) ;  /* 0x0000130000027945 */ /* 0x000fe20003800200 */
[----:B------:R-:W4:Y:S01]  /*1f50*/  @!P3 MUFU.RCP R8, R12 ;  /* 0x0000000c0008b308 */ /* 0x000f220000001000 */
[----:B------:R-:W0:Y:S01]  /*1f60*/  LDCU.64 UR22, c[0x0][0x380] ;  /* 0x00007000ff1677ac */ /* 0x000e220008000a00 */
[----:B----4-:R-:W-:Y:S01]  /*1f70*/  @!P3 FADD.FTZ R8, R8, -RZ ;  /* 0x800000ff0808b221 */ /* 0x010fe20000010000 */
[----:B-1----:R-:W-:-:S05]  /*1f80*/  @!P3 LEA R9, R10, R9, 0x18 ;  /* 0x000000090a09b211 */ /* 0x002fca00078ec0ff */
        /* <DEDUP_REMOVED lines=8> */
[----:B-1----:R-:W-:Y:S01]  /*2010*/  IMAD.MOV.U32 R8, RZ, RZ, R0 ;  /* 0x000000ffff087224 */ /* 0x002fe200078e0000 */
[----:B--2---:R-:W-:Y:S01]  /*2020*/  CS2R R16, SRZ ;  /* 0x0000000000107805 */ /* 0x004fe2000001ff00 */
[----:B------:R-:W-:Y:S01]  /*2030*/  IMAD.MOV.U32 R9, RZ, RZ, RZ ;  /* 0x000000ffff097224 */ /* 0x000fe200078e00ff */
[----:B------:R-:W-:Y:S01]  /*2040*/  MOV R18, RZ ;  /* 0x000000ff00127202 */ /* 0x000fe20000000f00 */
[----:B0-----:R-:W-:Y:S02]  /*2050*/  ULEA UR10, UR11, UR10, 0x18 ;  /* 0x0000000a0b0a7291 */ /* 0x001fe4000f8ec0ff */
[----:B------:R-:W-:-:S06]  /*2060*/  UIADD3 UR11, UP0, UPT, UR12, UR6, URZ ;  /* 0x000000060c0b7290 */ /* 0x000fcc000ff1e0ff */
[----:B------:R-:W-:Y:S01]  /*2070*/  IMAD.WIDE.U32 R30, R31, UR11, R8 ;  /* 0x0000000b1f1e7c25 */ /* 0x000fe2000f8e0008 */
[----:B------:R-:W0:Y:S01]  /*2080*/  LDS R28, [UR10] ;  /* 0x0000000aff1c7984 */ /* 0x000e220008000800 */
[----:B------:R-:W-:Y:S02]  /*2090*/  UIADD3.X UR10, UPT, UPT, UR5, UR14, URZ, UP0, !UPT ;  /* 0x0000000e050a7290 */ /* 0x000fe400087fe4ff */
[----:B------:R-:W-:Y:S02]  /*20a0*/  IMAD.MOV.U32 R8, RZ, RZ, RZ ;  /* 0x000000ffff087224 */ /* 0x000fe400078e00ff */
[----:B------:R-:W-:-:S04]  /*20b0*/  UIMAD UR10, UR10, UR27, URZ ;  /* 0x0000001b0a0a72a4 */ /* 0x000fc8000f8e02ff */
[----:B------:R-:W-:-:S06]  /*20c0*/  UIMAD UR10, UR19, UR11, UR10 ;  /* 0x0000000b130a72a4 */ /* 0x000fcc000f8e020a */
[----:B------:R-:W-:Y:S01]  /*20d0*/  VIADD R25, R31, UR10 ;  /* 0x0000000a1f197c36 */ /* 0x000fe20008000000 */
[----:B------:R-:W-:Y:S06]  /*20e0*/  @!P0 BRA `(.L_x_555) ;  /* 0x0000000c00cc8947 */ /* 0x000fec0003800000 */
[----:B------:R-:W-:Y:S01]  /*20f0*/  ISETP.GT.U32.AND P0, PT, R6, RZ, PT ;  /* 0x000000ff0600720c */ /* 0x000fe20003f04070 */
[----:B------:R-:W-:Y:S01]  /*2100*/  BSSY.RELIABLE B0, `(.L_x_556) ;  /* 0x00000ca000007945 */ /* 0x000fe20003800100 */
[----:B------:R-:W-:Y:S02]  /*2110*/  CS2R R16, SRZ ;  /* 0x0000000000107805 */ /* 0x000fe4000001ff00 */
[----:B------:R-:W-:Y:S02]  /*2120*/  CS2R R26, SRZ ;  /* 0x00000000001a7805 */ /* 0x000fe4000001ff00 */
[----:B------:R-:W-:-:S13]  /*2130*/  ISETP.GT.AND.EX P0, PT, R7, RZ, PT, P0 ;  /* 0x000000ff0700720c */ /* 0x000fda0003f04300 */
        /* <DEDUP_REMOVED lines=12> */
.L_x_561:
[----:B------:R-:W-:-:S05]  /*2200*/  IMAD.U32 R20, R27, 0x4, R1 ;  /* 0x000000041b147824 */ /* 0x000fca00078e0001 */
[----:B------:R-:W0:Y:S04]  /*2210*/  LDL.128 R8, [R20] ;  /* 0x0000000014087983 */ /* 0x000e280000100c00 */
[----:B------:R-:W2:Y:S01]  /*2220*/  LDL.128 R12, [R20+0x10] ;  /* 0x00001000140c7983 */ /* 0x000ea20000100c00 */
[----:B------:R-:W-:Y:S01]  /*2230*/  IADD3 R17, P1, PT, R17, R30, RZ ;  /* 0x0000001e11117210 */ /* 0x000fe20007f3e0ff */
[----:B------:R-:W-:Y:S01]  /*2240*/  IMAD.SHL.U32 R33, R2, 0x4, RZ ;  /* 0x0000000402217824 */ /* 0x000fe200078e00ff */
[--C-:B------:R-:W-:Y:S01]  /*2250*/  SHF.R.U32.HI R34, RZ, 0x1e, R2.reuse ;  /* 0x0000001eff227819 */ /* 0x100fe20000011602 */
[----:B------:R-:W-:Y:S02]  /*2260*/  IMAD.MOV.U32 R36, RZ, RZ, R2 ;  /* 0x000000ffff247224 */ /* 0x000fe400078e0002 */
[----:B------:R-:W-:Y:S01]  /*2270*/  IMAD.X R16, R16, 0x1, R25, P1 ;  /* 0x0000000110107824 */ /* 0x000fe200008e0619 */
[----:B------:R-:W-:Y:S01]  /*2280*/  LEA R18, P1, R17, UR20, 0x2 ;  /* 0x0000001411127c11 */ /* 0x000fe2000f8210ff */
[----:B------:R-:W-:-:S03]  /*2290*/  IMAD.MOV.U32 R37, RZ, RZ, RZ ;  /* 0x000000ffff257224 */ /* 0x000fc600078e00ff */
[----:B------:R-:W-:Y:S02]  /*22a0*/  LEA.HI.X R19, R17, UR21, R16, 0x2, P1 ;  /* 0x0000001511137c11 */ /* 0x000fe400088f1410 */
[----:B------:R-:W-:-:S05]  /*22b0*/  IADD3 R16, P1, PT, R33, R18, RZ ;  /* 0x0000001221107210 */ /* 0x000fca0007f3e0ff */
[----:B------:R-:W-:Y:S02]  /*22c0*/  IMAD.X R17, R34, 0x1, R19, P1 ;  /* 0x0000000122117824 */ /* 0x000fe400008e0613 */
[C---:B0-----:R-:W-:Y:S01]  /*22d0*/  FMUL.FTZ R21, R28.reuse, R8 ;  /* 0x000000081c157220 */ /* 0x041fe20000410000 */
[----:B------:R-:W-:Y:S01]  /*22e0*/  IADD3 R8, P1, PT, R33, R16, RZ ;  /* 0x0000001021087210 */ /* 0x000fe20007f3e0ff */
[C---:B------:R-:W-:Y:S01]  /*22f0*/  FMUL.FTZ R23, R28.reuse, R9 ;  /* 0x000000091c177220 */ /* 0x040fe20000410000 */
[----:B------:R-:W-:Y:S02]  /*2300*/  FMUL.FTZ R35, R28, R10 ;  /* 0x0000000a1c237220 */ /* 0x000fe40000410000 */
[----:B------:R-:W-:Y:S01]  /*2310*/  STG.E desc[UR16][R18.64], R21 ;  /* 0x0000001512007986 */ /* 0x000fe2000c101910 */
[----:B------:R-:W-:-:S03]  /*2320*/  IMAD.X R9, R34, 0x1, R17, P1 ;  /* 0x0000000122097824 */ /* 0x000fc600008e0611 */
[----:B------:R0:W-:Y:S04]  /*2330*/  STG.E desc[UR16][R16.64], R23 ;  /* 0x0000001710007986 */ /* 0x0001e8000c101910 */
[----:B------:R1:W-:Y:S01]  /*2340*/  STG.E desc[UR16][R8.64], R35 ;  /* 0x0000002308007986 */ /* 0x0003e2000c101910 */
[----:B0-----:R-:W-:-:S04]  /*2350*/  IMAD.WIDE.U32 R16, R2, R27, R36 ;  /* 0x0000001b02107225 */ /* 0x001fc800078e0024 */
[C---:B------:R-:W-:Y:S01]  /*2360*/  IMAD R41, R2.reuse, R26, R17 ;  /* 0x0000001a02297224 */ /* 0x040fe200078e0211 */
[----:B------:R-:W-:-:S04]  /*2370*/  LEA R39, P1, R2, R16, 0x1 ;  /* 0x0000001002277211 */ /* 0x000fc800078208ff */
[----:B------:R-:W-:Y:S02]  /*2380*/  LEA.HI.X R18, R2, R41, RZ, 0x1, P1 ;  /* 0x0000002902127211 */ /* 0x000fe400008f0cff */
[----:B------:R-:W-:-:S04]  /*2390*/  IADD3 R10, P1, P2, R30, R39, R2 ;  /* 0x000000271e0a7210 */ /* 0x000fc80007a3e002 */
[----:B------:R-:W-:Y:S02]  /*23a0*/  IADD3.X R19, PT, PT, R25, R18, RZ, P1, P2 ;  /* 0x0000001219137210 */ /* 0x000fe40000fe44ff */
[----:B------:R-:W-:-:S04]  /*23b0*/  LEA R38, P1, R10, UR20, 0x2 ;  /* 0x000000140a267c11 */ /* 0x000fc8000f8210ff */
[----:B------:R-:W-:Y:S02]  /*23c0*/  LEA.HI.X R39, R10, UR21, R19, 0x2, P1 ;  /* 0x000000150a277c11 */ /* 0x000fe400088f1413 */
[----:B------:R-:W3:Y:S04]  /*23d0*/  LDL.128 R16, [R20+0x20] ;  /* 0x0000200014107983 */ /* 0x000ee80000100c00 */
[----:B------:R-:W4:Y:S01]  /*23e0*/  LDL.128 R20, [R20+0x30] ;  /* 0x0000300014147983 */ /* 0x000f220000100c00 */
[----:B-1----:R-:W-:Y:S01]  /*23f0*/  IADD3 R8, P1, PT, R33, R8, RZ ;  /* 0x0000000821087210 */ /* 0x002fe20007f3e0ff */
[C---:B------:R-:W-:Y:S01]  /*2400*/  FMUL.FTZ R11, R28.reuse, R11 ;  /* 0x0000000b1c0b7220 */ /* 0x040fe20000410000 */
[C---:B--2---:R-:W-:Y:S01]  /*2410*/  FMUL.FTZ R35, R28.reuse, R12 ;  /* 0x0000000c1c237220 */ /* 0x044fe20000410000 */
[C---:B------:R-:W-:Y:S01]  /*2420*/  FMUL.FTZ R13, R28.reuse, R13 ;  /* 0x0000000d1c0d7220 */ /* 0x040fe20000410000 */
[----:B------:R-:W-:Y:S01]  /*2430*/  FMUL.FTZ R41, R28, R14 ;  /* 0x0000000e1c297220 */ /* 0x000fe20000410000 */
[----:B------:R-:W-:-:S02]  /*2440*/  IMAD.X R9, R34, 0x1, R9, P1 ;  /* 0x0000000122097824 */ /* 0x000fc400008e0609 */
[----:B------:R-:W-:-:S03]  /*2450*/  FMUL.FTZ R15, R28, R15 ;  /* 0x0000000f1c0f7220 */ /* 0x000fc60000410000 */
[----:B------:R0:W-:Y:S04]  /*2460*/  STG.E desc[UR16][R8.64], R11 ;  /* 0x0000000b08007986 */ /* 0x0001e8000c101910 */
[----:B------:R-:W-:Y:S01]  /*2470*/  STG.E desc[UR16][R38.64], R35 ;  /* 0x0000002326007986 */ /* 0x000fe2000c101910 */
[----:B0-----:R-:W-:-:S05]  /*2480*/  IADD3 R8, P1, PT, R33, R38, RZ ;  /* 0x0000002621087210 */ /* 0x001fca0007f3e0ff */
[----:B------:R-:W-:-:S05]  /*2490*/  IMAD.X R9, R34, 0x1, R39, P1 ;  /* 0x0000000122097824 */ /* 0x000fca00008e0627 */
[----:B------:R0:W-:Y:S02]  /*24a0*/  STG.E desc[UR16][R8.64], R13 ;  /* 0x0000000d08007986 */ /* 0x0001e4000c101910 */
[----:B0-----:R-:W-:-:S04]  /*24b0*/  IADD3 R8, P1, PT, R33, R8, RZ ;  /* 0x0000000821087210 */ /* 0x001fc80007f3e0ff */
[----:B------:R-:W-:-:S05]  /*24c0*/  IADD3.X R9, PT, PT, R34, R9, RZ, P1, !PT ;  /* 0x0000000922097210 */ /* 0x000fca0000ffe4ff */
[----:B------:R0:W-:Y:S02]  /*24d0*/  STG.E desc[UR16][R8.64], R41 ;  /* 0x0000002908007986 */ /* 0x0001e4000c101910 */
[----:B0-----:R-:W-:-:S05]  /*24e0*/  IADD3 R8, P1, PT, R33, R8, RZ ;  /* 0x0000000821087210 */ /* 0x001fca0007f3e0ff */
[----:B------:R-:W-:Y:S01]  /*24f0*/  IMAD.X R9, R34, 0x1, R9, P1 ;  /* 0x0000000122097824 */ /* 0x000fe200008e0609 */
[----:B------:R-:W-:-:S04]  /*2500*/  IADD3 R11, P1, PT, R27, 0x4, RZ ;  /* 0x000000041b0b7810 */ /* 0x000fc80007f3e0ff */
[----:B------:R0:W-:Y:S01]  /*2510*/  STG.E desc[UR16][R8.64], R15 ;  /* 0x0000000f08007986 */ /* 0x0001e2000c101910 */
[----:B------:R-:W-:Y:S02]  /*2520*/  IMAD.X R35, RZ, RZ, R26, P1 ;  /* 0x000000ffff237224 */ /* 0x000fe400008e061a */
        /* <DEDUP_REMOVED lines=10> */
[----:B------:R-:W-:-:S05]  /*25d0*/  IADD3 R15, P1, PT, R27, 0x8, RZ ;  /* 0x000000081b0f7810 */ /* 0x000fca0007f3e0ff */
[----:B------:R-:W-:Y:S02]  /*25e0*/  IMAD.X R39, RZ, RZ, R26, P1 ;  /* 0x000000ffff277224 */ /* 0x000fe400008e061a */
[C---:B---3--:R-:W-:Y:S01]  /*25f0*/  FMUL.FTZ R13, R28.reuse, R16 ;  /* 0x000000101c0d7220 */ /* 0x048fe20000410000 */
[C---:B------:R-:W-:Y:S01]  /*2600*/  FMUL.FTZ R17, R28.reuse, R17 ;  /* 0x000000111c117220 */ /* 0x040fe20000410000 */
[C---:B------:R-:W-:Y:S01]  /*2610*/  FMUL.FTZ R35, R28.reuse, R18 ;  /* 0x000000121c237220 */ /* 0x040fe20000410000 */
[C---:B------:R-:W-:Y:S02]  /*2620*/  FMUL.FTZ R19, R28.reuse, R19 ;  /* 0x000000131c137220 */ /* 0x040fe40000410000 */
[----:B------:R0:W-:Y:S01]  /*2630*/  STG.E desc[UR16][R10.64], R13 ;  /* 0x0000000d0a007986 */ /* 0x0001e2000c101910 */
[----:B----4-:R-:W-:-:S03]  /*2640*/  FMUL.FTZ R21, R28, R21 ;  /* 0x000000151c157220 */ /* 0x010fc60000410000 */
[----:B------:R1:W-:Y:S01]  /*2650*/  STG.E desc[UR16][R8.64], R17 ;  /* 0x0000001108007986 */ /* 0x0003e2000c101910 */
[----:B------:R-:W-:Y:S01]  /*2660*/  FMUL.FTZ R23, R28, R23 ;  /* 0x000000171c177220 */ /* 0x000fe20000410000 */
[----:B0-----:R-:W-:Y:S01]  /*2670*/  IMAD.WIDE.U32 R10, R2, R15, R36 ;  /* 0x0000000f020a7225 */ /* 0x001fe200078e0024 */
[----:B-1----:R-:W-:-:S03]  /*2680*/  IADD3 R8, P2, PT, R33, R8, RZ ;  /* 0x0000000821087210 */ /* 0x002fc60007f5e0ff */
[C---:B------:R-:W-:Y:S01]  /*2690*/  IMAD R39, R2.reuse, R39, R11 ;  /* 0x0000002702277224 */ /* 0x040fe200078e020b */
[----:B------:R-:W-:Y:S01]  /*26a0*/  LEA R15, P1, R2, R10, 0x1 ;  /* 0x0000000a020f7211 */ /* 0x000fe200078208ff */
[----:B------:R-:W-:-:S03]  /*26b0*/  IMAD.X R9, R34, 0x1, R9, P2 ;  /* 0x0000000122097824 */ /* 0x000fc600010e0609 */
[----:B------:R-:W-:Y:S02]  /*26c0*/  LEA.HI.X R14, R2, R39, RZ, 0x1, P1 ;  /* 0x00000027020e7211 */ /* 0x000fe400008f0cff */
[----:B------:R-:W-:Y:S02]  /*26d0*/  IADD3 R12, P3, P4, R30, R15, R2 ;  /* 0x0000000f1e0c7210 */ /* 0x000fe40007c7e002 */
[----:B------:R-:W-:Y:S01]  /*26e0*/  IADD3 R10, P2, PT, R33, R8, RZ ;  /* 0x00000008210a7210 */ /* 0x000fe20007f5e0ff */
[----:B------:R0:W-:Y:S01]  /*26f0*/  STG.E desc[UR16][R8.64], R35 ;  /* 0x0000002308007986 */ /* 0x0001e2000c101910 */
[----:B------:R-:W-:Y:S02]  /*2700*/  IADD3.X R13, PT, PT, R25, R14, RZ, P3, P4 ;  /* 0x0000000e190d7210 */ /* 0x000fe40001fe84ff */
[----:B------:R-:W-:Y:S01]  /*2710*/  IADD3 R15, P1, PT, R27, 0xc, RZ ;  /* 0x0000000c1b0f7810 */ /* 0x000fe20007f3e0ff */
[----:B------:R-:W-:-:S04]  /*2720*/  IMAD.X R11, R34, 0x1, R9, P2 ;  /* 0x00000001220b7824 */ /* 0x000fc800010e0609 */
[----:B------:R-:W-:Y:S01]  /*2730*/  IMAD.WIDE.U32 R14, R2, R15, R36 ;  /* 0x0000000f020e7225 */ /* 0x000fe200078e0024 */
[----:B------:R1:W-:Y:S03]  /*2740*/  STG.E desc[UR16][R10.64], R19 ;  /* 0x000000130a007986 */ /* 0x0003e6000c101910 */
[----:B------:R-:W-:Y:S01]  /*2750*/  FMUL.FTZ R37, R28, R22 ;  /* 0x000000161c257220 */ /* 0x000fe20000410000 */
[----:B0-----:R-:W-:Y:S01]  /*2760*/  LEA R8, P3, R12, UR20, 0x2 ;  /* 0x000000140c087c11 */ /* 0x001fe2000f8610ff */
[----:B------:R-:W-:-:S03]  /*2770*/  FMUL.FTZ R35, R28, R20 ;  /* 0x000000141c237220 */ /* 0x000fc60000410000 */
[----:B------:R-:W-:Y:S02]  /*2780*/  LEA.HI.X R9, R12, UR21, R13, 0x2, P3 ;  /* 0x000000150c097c11 */ /* 0x000fe400098f140d */
[----:B------:R-:W-:-:S03]  /*2790*/  IADD3 R12, P2, PT, R33, R8, RZ ;  /* 0x00000008210c7210 */ /* 0x000fc60007f5e0ff */
[----:B------:R0:W-:Y:S01]  /*27a0*/  STG.E desc[UR16][R8.64], R35 ;  /* 0x0000002308007986 */ /* 0x0001e2000c101910 */
[----:B-1----:R-:W-:Y:S01]  /*27b0*/  IADD3 R10, P3, PT, R33, R12, RZ ;  /* 0x0000000c210a7210 */ /* 0x002fe20007f7e0ff */
[----:B------:R-:W-:-:S03]  /*27c0*/  IMAD.X R13, R34, 0x1, R9, P2 ;  /* 0x00000001220d7824 */ /* 0x000fc600010e0609 */
[----:B------:R-:W-:Y:S01]  /*27d0*/  IADD3 R16, P2, PT, R33, R10, RZ ;  /* 0x0000000a21107210 */ /* 0x000fe20007f5e0ff */
[C---:B------:R-:W-:Y:S01]  /*27e0*/  IMAD.X R11, R34.reuse, 0x1, R13, P3 ;  /* 0x00000001220b7824 */ /* 0x040fe200018e060d */
[----:B------:R-:W-:Y:S01]  /*27f0*/  IADD3 R27, P3, PT, R27, 0x10, RZ ;  /* 0x000000101b1b7810 */ /* 0x000fe20007f7e0ff */
[----:B------:R-:W-:Y:S01]  /*2800*/  IMAD.X R33, RZ, RZ, R26, P1 ;  /* 0x000000ffff217224 */ /* 0x000fe200008e061a */
[----:B------:R-:W-:Y:S01]  /*2810*/  STG.E desc[UR16][R12.64], R21 ;  /* 0x000000150c007986 */ /* 0x000fe2000c101910 */
[----:B------:R-:W-:Y:S01]  /*2820*/  IMAD.X R17, R34, 0x1, R11, P2 ;  /* 0x0000000122117824 */ /* 0x000fe200010e060b */
[----:B------:R-:W-:Y:S01]  /*2830*/  IADD3.X R26, PT, PT, RZ, R26, RZ, P3, !PT ;  /* 0x0000001aff1a7210 */ /* 0x000fe20001ffe4ff */
[C---:B------:R-:W-:Y:S01]  /*2840*/  IMAD R15, R2.reuse, R33, R15 ;  /* 0x00000021020f7224 */ /* 0x040fe200078e020f */
[----:B------:R-:W-:Y:S01]  /*2850*/  ISETP.GE.U32.AND P1, PT, R27, R32, PT ;  /* 0x000000201b00720c */ /* 0x000fe20003f26070 */
[----:B------:R-:W-:Y:S01]  /*2860*/  STG.E desc[UR16][R10.64], R37 ;  /* 0x000000250a007986 */ /* 0x000fe2000c101910 */
[----:B------:R-:W-:-:S02]  /*2870*/  LEA R19, P2, R2, R14, 0x1 ;  /* 0x0000000e02137211 */ /* 0x000fc400078408ff */
[----:B------:R-:W-:Y:S01]  /*2880*/  ISETP.GE.AND.EX P1, PT, R26, R29, PT, P1 ;  /* 0x0000001d1a00720c */ /* 0x000fe20003f26310 */
[----:B------:R1:W-:Y:S01]  /*2890*/  STG.E desc[UR16][R16.64], R23 ;  /* 0x0000001710007986 */ /* 0x0003e2000c101910 */
[C---:B0-----:R-:W-:Y:S02]  /*28a0*/  LEA.HI.X R8, R2.reuse, R15, RZ, 0x1, P2 ;  /* 0x0000000f02087211 */ /* 0x041fe400010f0cff */
[----:B-1----:R-:W-:-:S05]  /*28b0*/  IADD3 R17, P3, PT, R2, R19, RZ ;  /* 0x0000001302117210 */ /* 0x002fca0007f7e0ff */
[----:B------:R-:W-:-:S04]  /*28c0*/  IMAD.X R16, RZ, RZ, R8, P3 ;  /* 0x000000ffff107224 */ /* 0x000fc800018e0608 */
[----:B------:R-:W-:Y:S05]  /*28d0*/  @!P1 BRA `(.L_x_561) ;  /* 0xfffffff800489947 */ /* 0x000fea000383ffff */
[----:B------:R-:W-:Y:S05]  /*28e0*/  BSYNC.RECONVERGENT B4 ;  /* 0x0000000000047941 */ /* 0x000fea0003800200 */
.L_x_560:
[----:B------:R-:W-:Y:S02]  /*28f0*/  IMAD.MOV.U32 R8, RZ, RZ, R6 ;  /* 0x000000ffff087224 */ /* 0x000fe400078e0006 */
[----:B------:R-:W-:-:S07]  /*2900*/  IMAD.MOV.U32 R18, RZ, RZ, R7 ;  /* 0x000000ffff127224 */ /* 0x000fce00078e0007 */
.L_x_559:
[----:B------:R-:W-:Y:S05]  /*2910*/  BSYNC.RECONVERGENT B3 ;  /* 0x0000000000037941 */ /* 0x000fea0003800200 */
.L_x_558:
        /* <DEDUP_REMOVED lines=11> */
[----:B------:R-:W-:-:S04]  /*29d0*/  IMAD.SHL.U32 R22, R2, 0x4, RZ ;  /* 0x0000000402167824 */ /* 0x000fc800078e00ff */
[----:B------:R-:W-:Y:S01]  /*29e0*/  IMAD.X R16, R16, 0x1, R25, P0 ;  /* 0x0000000110107824 */ /* 0x000fe200000e0619 */
[----:B--2---:R-:W-:Y:S02]  /*29f0*/  SHF.R.U32.HI R23, RZ, 0x1e, R2 ;  /* 0x0000001eff177819 */ /* 0x004fe40000011602 */
[----:B-1----:R-:W-:-:S04]  /*2a00*/  LEA R18, P0, R17, UR10, 0x2 ;  /* 0x0000000a11127c11 */ /* 0x002fc8000f8010ff */
[----:B------:R-:W-:Y:S01]  /*2a10*/  LEA.HI.X R19, R17, UR11, R16, 0x2, P0 ;  /* 0x0000000b11137c11 */ /* 0x000fe200080f1410 */
[----:B------:R-:W-:Y:S02]  /*2a20*/  IMAD.MOV.U32 R16, RZ, RZ, R2 ;  /* 0x000000ffff107224 */ /* 0x000fe400078e0002 */
[----:B------:R-:W-:Y:S02]  /*2a30*/  IMAD.MOV.U32 R17, RZ, RZ, RZ ;  /* 0x000000ffff117224 */ /* 0x000fe400078e00ff */
[----:B------:R-:W-:-:S04]  /*2a40*/  IMAD.WIDE.U32 R20, R2, R27, R16 ;  /* 0x0000001b02147225 */ /* 0x000fc800078e0010 */
[C---:B------:R-:W-:Y:S01]  /*2a50*/  IMAD R35, R2.reuse, R26, R21 ;  /* 0x0000001a02237224 */ /* 0x040fe200078e0215 */
[----:B------:R-:W-:-:S04]  /*2a60*/  LEA R21, P1, R2, R20, 0x1 ;  /* 0x0000001402157211 */ /* 0x000fc800078208ff */
[----:B------:R-:W-:Y:S01]  /*2a70*/  LEA.HI.X R32, R2, R35, RZ, 0x1, P1 ;  /* 0x0000002302207211 */ /* 0x000fe200008f0cff */
[C---:B0-----:R-:W-:Y:S01]  /*2a80*/  FMUL.FTZ R29, R28.reuse, R8 ;  /* 0x000000081c1d7220 */ /* 0x041fe20000410000 */
[----:B------:R-:W-:Y:S01]  /*2a90*/  FMUL.FTZ R33, R28, R9 ;  /* 0x000000091c217220 */ /* 0x000fe20000410000 */
[----:B------:R-:W-:Y:S01]  /*2aa0*/  IADD3 R9, P1, P2, R30, R21, R2 ;  /* 0x000000151e097210 */ /* 0x000fe20007a3e002 */
[C---:B------:R-:W-:Y:S01]  /*2ab0*/  FMUL.FTZ R35, R28.reuse, R11 ;  /* 0x0000000b1c237220 */ /* 0x040fe20000410000 */
[C---:B---3--:R-:W-:Y:S01]  /*2ac0*/  FMUL.FTZ R37, R28.reuse, R13 ;  /* 0x0000000d1c257220 */ /* 0x048fe20000410000 */
[----:B------:R0:W-:Y:S01]  /*2ad0*/  STG.E desc[UR16][R18.64], R29 ;  /* 0x0000001d12007986 */ /* 0x0001e2000c101910 */
[----:B------:R-:W-:Y:S01]  /*2ae0*/  IADD3.X R32, PT, PT, R25, R32, RZ, P1, P2 ;  /* 0x0000002019207210 */ /* 0x000fe20000fe44ff */
[C---:B------:R-:W-:Y:S01]  /*2af0*/  FMUL.FTZ R39, R28.reuse, R14 ;  /* 0x0000000e1c277220 */ /* 0x040fe20000410000 */
[----:B------:R-:W-:Y:S01]  /*2b00*/  LEA R8, P1, R9, UR10, 0x2 ;  /* 0x0000000a09087c11 */ /* 0x000fe2000f8210ff */
[----:B------:R-:W-:-:S03]  /*2b10*/  FMUL.FTZ R41, R28, R15 ;  /* 0x0000000f1c297220 */ /* 0x000fc60000410000 */
[----:B------:R-:W-:Y:S02]  /*2b20*/  LEA.HI.X R9, R9, UR11, R32, 0x2, P1 ;  /* 0x0000000b09097c11 */ /* 0x000fe400088f1420 */
[----:B0-----:R-:W-:Y:S01]  /*2b30*/  IADD3 R18, P0, PT, R22, R18, RZ ;  /* 0x0000001216127210 */ /* 0x001fe20007f1e0ff */
[----:B------:R-:W-:-:S04]  /*2b40*/  FMUL.FTZ R29, R28, R10 ;  /* 0x0000000a1c1d7220 */ /* 0x000fc80000410000 */
[----:B------:R-:W-:Y:S01]  /*2b50*/  IMAD.X R19, R23, 0x1, R19, P0 ;  /* 0x0000000117137824 */ /* 0x000fe200000e0613 */
[----:B------:R-:W-:-:S04]  /*2b60*/  IADD3 R20, P0, PT, R22, R18, RZ ;  /* 0x0000001216147210 */ /* 0x000fc80007f1e0ff */
[----:B------:R0:W-:Y:S01]  /*2b70*/  STG.E desc[UR16][R18.64], R33 ;  /* 0x0000002112007986 */ /* 0x0001e2000c101910 */
[----:B------:R-:W-:-:S05]  /*2b80*/  IADD3.X R21, PT, PT, R23, R19, RZ, P0, !PT ;  /* 0x0000001317157210 */ /* 0x000fca00007fe4ff */
[----:B------:R-:W-:Y:S01]  /*2b90*/  STG.E desc[UR16][R20.64], R29 ;  /* 0x0000001d14007986 */ /* 0x000fe2000c101910 */
[----:B0-----:R-:W-:Y:S01]  /*2ba0*/  IADD3 R18, P0, PT, R22, R20, RZ ;  /* 0x0000001416127210 */ /* 0x001fe20007f1e0ff */
[----:B------:R-:W-:-:S04]  /*2bb0*/  FMUL.FTZ R33, R28, R12 ;  /* 0x0000000c1c217220 */ /* 0x000fc80000410000 */
[----:B------:R-:W-:Y:S01]  /*2bc0*/  IMAD.X R19, R23, 0x1, R21, P0 ;  /* 0x0000000117137824 */ /* 0x000fe200000e0615 */
[----:B------:R-:W-:-:S04]  /*2bd0*/  IADD3 R10, P0, PT, R22, R8, RZ ;  /* 0x00000008160a7210 */ /* 0x000fc80007f1e0ff */
[C---:B------:R-:W-:Y:S01]  /*2be0*/  IADD3 R12, P1, PT, R22.reuse, R10, RZ ;  /* 0x0000000a160c7210 */ /* 0x040fe20007f3e0ff */
[C---:B------:R-:W-:Y:S01]  /*2bf0*/  IMAD.X R11, R23.reuse, 0x1, R9, P0 ;  /* 0x00000001170b7824 */ /* 0x040fe200000e0609 */
[----:B------:R0:W-:Y:S02]  /*2c00*/  STG.E desc[UR16][R18.64], R35 ;  /* 0x0000002312007986 */ /* 0x0001e4000c101910 */
[----:B------:R-:W-:Y:S01]  /*2c10*/  IADD3 R22, P0, PT, R22, R12, RZ ;  /* 0x0000000c16167210 */ /* 0x000fe20007f1e0ff */
[C---:B------:R-:W-:Y:S01]  /*2c20*/  IMAD.X R13, R23.reuse, 0x1, R11, P1 ;  /* 0x00000001170d7824 */ /* 0x040fe200008e060b */
[----:B------:R1:W-:Y:S03]  /*2c30*/  STG.E desc[UR16][R8.64], R33 ;  /* 0x0000002108007986 */ /* 0x0003e6000c101910 */
[----:B------:R-:W-:Y:S01]  /*2c40*/  IMAD.X R23, R23, 0x1, R13, P0 ;  /* 0x0000000117177824 */ /* 0x000fe200000e060d */
[----:B------:R2:W-:Y:S01]  /*2c50*/  STG.E desc[UR16][R10.64], R37 ;  /* 0x000000250a007986 */ /* 0x0005e2000c101910 */
[----:B------:R-:W-:-:S02]  /*2c60*/  IADD3 R15, P0, PT, R27, 0x4, RZ ;  /* 0x000000041b0f7810 */ /* 0x000fc40007f1e0ff */
[----:B------:R-:W-:Y:S01]  /*2c70*/  IADD3 R27, P2, PT, R27, 0x8, RZ ;  /* 0x000000081b1b7810 */ /* 0x000fe20007f5e0ff */
[----:B------:R2:W-:Y:S01]  /*2c80*/  STG.E desc[UR16][R12.64], R39 ;  /* 0x000000270c007986 */ /* 0x0005e2000c101910 */
[----:B0-----:R-:W-:Y:S02]  /*2c90*/  IMAD.MOV.U32 R18, RZ, RZ, R7 ;  /* 0x000000ffff127224 */ /* 0x001fe400078e0007 */
[C---:B------:R-:W-:Y:S01]  /*2ca0*/  IMAD.WIDE.U32 R14, R2.reuse, R15, R16 ;  /* 0x0000000f020e7225 */ /* 0x040fe200078e0010 */
[----:B------:R2:W-:Y:S03]  /*2cb0*/  STG.E desc[UR16][R22.64], R41 ;  /* 0x0000002916007986 */ /* 0x0005e6000c101910 */
[----:B------:R-:W-:Y:S01]  /*2cc0*/  IMAD.X R19, RZ, RZ, R26, P0 ;  /* 0x000000ffff137224 */ /* 0x000fe200000e061a */
[C---:B------:R-:W-:Y:S01]  /*2cd0*/  LEA R17, P1, R2.reuse, R14, 0x1 ;  /* 0x0000000e02117211 */ /* 0x040fe200078208ff */
[----:B-1----:R-:W-:Y:S01]  /*2ce0*/  IMAD.MOV.U32 R8, RZ, RZ, R6 ;  /* 0x000000ffff087224 */ /* 0x002fe200078e0006 */
[----:B------:R-:W-:Y:S01]  /*2cf0*/  PLOP3.LUT P0, PT, PT, PT, PT, 0x8, 0x80 ;  /* 0x000000000080781c */ /* 0x000fe20003f0e170 */
[C---:B------:R-:W-:Y:S01]  /*2d00*/  IMAD R15, R2.reuse, R19, R15 ;  /* 0x00000013020f7224 */ /* 0x040fe200078e020f */
[----:B------:R-:W-:Y:S01]  /*2d10*/  IADD3 R17, P3, PT, R2, R17, RZ ;  /* 0x0000001102117210 */ /* 0x000fe20007f7e0ff */
[----:B------:R-:W-:-:S03]  /*2d20*/  IMAD.X R26, RZ, RZ, R26, P2 ;  /* 0x000000ffff1a7224 */ /* 0x000fc600010e061a */
[----:B------:R-:W-:-:S05]  /*2d30*/  LEA.HI.X R16, R2, R15, RZ, 0x1, P1 ;  /* 0x0000000f02107211 */ /* 0x000fca00008f0cff */
[----:B--2---:R-:W-:-:S07]  /*2d40*/  IMAD.X R16, RZ, RZ, R16, P3 ;  /* 0x000000ffff107224 */ /* 0x004fce00018e0610 */
.L_x_563:
[----:B------:R-:W-:Y:S05]  /*2d50*/  BSYNC.RECONVERGENT B3 ;  /* 0x0000000000037941 */ /* 0x000fea0003800200 */
.L_x_562:
[----:B------:R-:W-:-:S04]  /*2d60*/  ISETP.NE.U32.AND P1, PT, R27, R6, PT ;  /* 0x000000061b00720c */ /* 0x000fc80003f25070 */
[----:B------:R-:W-:-:S13]  /*2d70*/  ISETP.NE.OR.EX P0, PT, R26, R7, P0, P1 ;  /* 0x000000071a00720c */ /* 0x000fda0000705710 */
[----:B------:R-:W-:Y:S05]  /*2d80*/  @!P0 BREAK.RELIABLE B0 ;  /* 0x0000000000008942 */ /* 0x000fea0003800100 */
[----:B------:R-:W-:Y:S05]  /*2d90*/  @!P0 BRA `(.L_x_555) ;  /* 0x0000000000a08947 */ /* 0x000fea0003800000 */
.L_x_557:
[----:B------:R-:W-:Y:S05]  /*2da0*/  BSYNC.RELIABLE B0 ;  /* 0x0000000000007941 */ /* 0x000fea0003800100 */
.L_x_556:
[----:B------:R-:W-:Y:S01]  /*2db0*/  BSSY.RECONVERGENT B0, `(.L_x_564) ;  /* 0x0000024000007945 */ /* 0x000fe20003800200 */
[----:B------:R-:W-:Y:S01]  /*2dc0*/  IMAD.SHL.U32 R21, R2, 0x4, RZ ;  /* 0x0000000402157824 */ /* 0x000fe200078e00ff */
[----:B------:R-:W-:-:S07]  /*2dd0*/  SHF.R.U32.HI R19, RZ, 0x1e, R2 ;  /* 0x0000001eff137819 */ /* 0x000fce0000011602 */
.L_x_565:
[----:B------:R-:W-:-:S06]  /*2de0*/  LEA R10, R27, R1, 0x2 ;  /* 0x000000011b0a7211 */ /* 0x000fcc00078e10ff */
[----:B------:R-:W0:Y:S01]  /*2df0*/  LDL.128 R8, [R10] ;  /* 0x000000000a087983 */ /* 0x000e220000100c00 */
[----:B------:R-:W-:-:S05]  /*2e00*/  IADD3 R17, P0, PT, R17, R30, RZ ;  /* 0x0000001e11117210 */ /* 0x000fca0007f1e0ff */
[----:B------:R-:W-:Y:S01]  /*2e10*/  IMAD.X R16, R16, 0x1, R25, P0 ;  /* 0x0000000110107824 */ /* 0x000fe200000e0619 */
[----:B------:R-:W-:-:S04]  /*2e20*/  LEA R14, P0, R17, UR22, 0x2 ;  /* 0x00000016110e7c11 */ /* 0x000fc8000f8010ff */
[----:B------:R-:W-:Y:S02]  /*2e30*/  LEA.HI.X R15, R17, UR23, R16, 0x2, P0 ;  /* 0x00000017110f7c11 */ /* 0x000fe400080f1410 */
[----:B------:R-:W-:-:S05]  /*2e40*/  IADD3 R12, P0, PT, R21, R14, RZ ;  /* 0x0000000e150c7210 */ /* 0x000fca0007f1e0ff */
[----:B------:R-:W-:Y:S02]  /*2e50*/  IMAD.X R13, R19, 0x1, R15, P0 ;  /* 0x00000001130d7824 */ /* 0x000fe400000e060f */
[C---:B0-----:R-:W-:Y:S01]  /*2e60*/  FMUL.FTZ R23, R28.reuse, R8 ;  /* 0x000000081c177220 */ /* 0x041fe20000410000 */
[----:B------:R-:W-:Y:S01]  /*2e70*/  IADD3 R8, P0, PT, R21, R12, RZ ;  /* 0x0000000c15087210 */ /* 0x000fe20007f1e0ff */
[C---:B------:R-:W-:Y:S01]  /*2e80*/  FMUL.FTZ R29, R28.reuse, R9 ;  /* 0x000000091c1d7220 */ /* 0x040fe20000410000 */
[C---:B------:R-:W-:Y:S01]  /*2e90*/  FMUL.FTZ R33, R28.reuse, R10 ;  /* 0x0000000a1c217220 */ /* 0x040fe20000410000 */
[----:B------:R-:W-:Y:S01]  /*2ea0*/  FMUL.FTZ R35, R28, R11 ;  /* 0x0000000b1c237220 */ /* 0x000fe20000410000 */
[----:B------:R-:W-:Y:S01]  /*2eb0*/  STG.E desc[UR16][R14.64], R23 ;  /* 0x000000170e007986 */ /* 0x000fe2000c101910 */
[----:B------:R-:W-:Y:S01]  /*2ec0*/  IMAD.X R9, R19, 0x1, R13, P0 ;  /* 0x0000000113097824 */ /* 0x000fe200000e060d */
[----:B------:R-:W-:Y:S02]  /*2ed0*/  IADD3 R10, P0, PT, R21, R8, RZ ;  /* 0x00000008150a7210 */ /* 0x000fe40007f1e0ff */
        /* <DEDUP_REMOVED lines=8> */
[C---:B------:R-:W-:Y:S01]  /*2f60*/  IMAD R37, R2.reuse, R26, R17 ;  /* 0x0000001a02257224 */ /* 0x040fe200078e0211 */
[C---:B------:R-:W-:Y:S01]  /*2f70*/  LEA R17, P2, R2.reuse, R16, 0x1 ;  /* 0x0000001002117211 */ /* 0x040fe200078408ff */
[----:B------:R-:W-:Y:S01]  /*2f80*/  IMAD.X R26, RZ, RZ, R26, P0 ;  /* 0x000000ffff1a7224 */ /* 0x000fe200000e061a */
[----:B------:R-:W-:Y:S02]  /*2f90*/  ISETP.NE.U32.AND P0, PT, R27, R6, PT ;  /* 0x000000061b00720c */ /* 0x000fe40003f05070 */
[----:B------:R-:W-:Y:S02]  /*2fa0*/  IADD3 R17, P1, PT, R2, R17, RZ ;  /* 0x0000001102117210 */ /* 0x000fe40007f3e0ff */
[----:B------:R-:W-:Y:S02]  /*2fb0*/  ISETP.NE.AND.EX P0, PT, R26, R7, PT, P0 ;  /* 0x000000071a00720c */ /* 0x000fe40003f05300 */
[----:B------:R-:W-:-:S05]  /*2fc0*/  LEA.HI.X R37, R2, R37, RZ, 0x1, P2 ;  /* 0x0000002502257211 */ /* 0x000fca00010f0cff */
[----:B------:R-:W-:-:S06]  /*2fd0*/  IMAD.X R16, RZ, RZ, R37, P1 ;  /* 0x000000ffff107224 */ /* 0x000fcc00008e0625 */
[----:B-1----:R-:W-:Y:S05]  /*2fe0*/  @P0 BRA `(.L_x_565) ;  /* 0xfffffffc007c0947 */ /* 0x002fea000383ffff */
[----:B------:R-:W-:Y:S05]  /*2ff0*/  BSYNC.RECONVERGENT B0 ;  /* 0x0000000000007941 */ /* 0x000fea0003800200 */
.L_x_564:
[----:B------:R-:W-:Y:S02]  /*3000*/  IMAD.MOV.U32 R8, RZ, RZ, R6 ;  /* 0x000000ffff087224 */ /* 0x000fe400078e0006 */
[----:B------:R-:W-:-:S07]  /*3010*/  IMAD.MOV.U32 R18, RZ, RZ, R7 ;  /* 0x000000ffff127224 */ /* 0x000fce00078e0007 */
.L_x_555:
[----:B------:R-:W-:Y:S05]  /*3020*/  BSYNC.RECONVERGENT B1 ;  /* 0x0000000000017941 */ /* 0x000fea0003800200 */
.L_x_554:
[----:B------:R-:W-:-:S04]  /*3030*/  ISETP.NE.U32.AND P0, PT, R5, RZ, PT ;  /* 0x000000ff0500720c */ /* 0x000fc80003f05070 */
[----:B------:R-:W-:-:S13]  /*3040*/  ISETP.NE.AND.EX P0, PT, RZ, RZ, PT, P0 ;  /* 0x000000ffff00720c */ /* 0x000fda0003f05300 */
[----:B------:R-:W-:Y:S05]  /*3050*/  @!P0 BRA `(.L_x_553) ;  /* 0x0000000000788947 */ /* 0x000fea0003800000 */
[----:B------:R-:W-:Y:S01]  /*3060*/  LEA R19, R8, R1, 0x2 ;  /* 0x0000000108137211 */ /* 0x000fe200078e10ff */
[----:B------:R-:W1:Y:S04]  /*3070*/  LDC.64 R12, c[0x0][0x380] ;  /* 0x0000e000ff0c7b82 */ /* 0x000e680000000a00 */
[----:B------:R-:W0:Y:S01]  /*3080*/  LDL.64 R10, [R19] ;  /* 0x00000000130a7983 */ /* 0x000e220000100a00 */
[----:B------:R-:W-:-:S05]  /*3090*/  IADD3 R17, P0, PT, R17, R30, RZ ;  /* 0x0000001e11117210 */ /* 0x000fca0007f1e0ff */
[----:B------:R-:W-:Y:S01]  /*30a0*/  IMAD.X R16, R16, 0x1, R25, P0 ;  /* 0x0000000110107824 */ /* 0x000fe200000e0619 */
[----:B-1----:R-:W-:-:S04]  /*30b0*/  LEA R14, P0, R17, R12, 0x2 ;  /* 0x0000000c110e7211 */ /* 0x002fc800078010ff */
[----:B------:R-:W-:Y:S02]  /*30c0*/  LEA.HI.X R15, R17, R13, R16, 0x2, P0 ;  /* 0x0000000d110f7211 */ /* 0x000fe400000f1410 */
[----:B------:R-:W-:Y:S02]  /*30d0*/  ISETP.NE.U32.AND P0, PT, R5, 0x1, PT ;  /* 0x000000010500780c */ /* 0x000fe40003f05070 */
[----:B------:R-:W-:Y:S02]  /*30e0*/  IADD3 R17, P1, PT, R8, 0x1, RZ ;  /* 0x0000000108117810 */ /* 0x000fe40007f3e0ff */
[----:B------:R-:W-:-:S03]  /*30f0*/  ISETP.NE.AND.EX P0, PT, RZ, RZ, PT, P0 ;  /* 0x000000ffff00720c */ /* 0x000fc60003f05300 */
[----:B------:R-:W-:Y:S02]  /*3100*/  IMAD.X R21, RZ, RZ, R18, P1 ;  /* 0x000000ffff157224 */ /* 0x000fe400008e0612 */
[----:B0-----:R-:W-:-:S05]  /*3110*/  FMUL.FTZ R9, R28, R10 ;  /* 0x0000000a1c097220 */ /* 0x001fca0000410000 */
[----:B------:R3:W-:Y:S03]  /*3120*/  STG.E desc[UR16][R14.64], R9 ;  /* 0x000000090e007986 */ /* 0x0007e6000c101910 */
[----:B------:R-:W-:Y:S05]  /*3130*/  @!P0 BRA `(.L_x_553) ;  /* 0x0000000000408947 */ /* 0x000fea0003800000 */
[----:B------:R-:W2:Y:S01]  /*3140*/  LDL R19, [R19+0x8] ;  /* 0x0000080013137983 */ /* 0x000ea20000100800 */
[----:B------:R-:W-:Y:S01]  /*3150*/  ISETP.NE.U32.AND P0, PT, R5, 0x2, PT ;  /* 0x000000020500780c */ /* 0x000fe20003f05070 */
[----:B------:R-:W-:Y:S02]  /*3160*/  IMAD.MOV.U32 R8, RZ, RZ, R30 ;  /* 0x000000ffff087224 */ /* 0x000fe400078e001e */
[----:B------:R-:W-:Y:S01]  /*3170*/  FMUL.FTZ R11, R28, R11 ;  /* 0x0000000b1c0b7220 */ /* 0x000fe20000410000 */
[----:B---3--:R-:W-:Y:S01]  /*3180*/  IMAD.MOV.U32 R9, RZ, RZ, R25 ;  /* 0x000000ffff097224 */ /* 0x008fe200078e0019 */
[----:B------:R-:W-:Y:S01]  /*3190*/  ISETP.NE.AND.EX P0, PT, RZ, RZ, PT, P0 ;  /* 0x000000ffff00720c */ /* 0x000fe20003f05300 */
[----:B------:R-:W-:Y:S02]  /*31a0*/  IMAD R15, R21, R2, RZ ;  /* 0x00000002150f7224 */ /* 0x000fe400078e02ff */
        /* <DEDUP_REMOVED lines=9> */
.L_x_553:
[----:B------:R-:W-:Y:S05]  /*3240*/  BSYNC.RECONVERGENT B2 ;  /* 0x0000000000027941 */ /* 0x000fea0003800200 */
.L_x_552:
        /* <DEDUP_REMOVED lines=8> */
        .weak           $__internal_8_$__cuda_sm20_div_u64
        .type           $__internal_8_$__cuda_sm20_div_u64,@function
        .size           $__internal_8_$__cuda_sm20_div_u64,(.L_x_689 - $__internal_8_$__cuda_sm20_div_u64)
$__internal_8_$__cuda_sm20_div_u64:
[----:B------:R-:W-:Y:S02]  /*32d0*/  IMAD.MOV.U32 R12, RZ, RZ, R2 ;  /* 0x000000ffff0c7224 */ /* 0x000fe400078e0002 */
[----:B------:R-:W-:-:S04]  /*32e0*/  IMAD.MOV.U32 R13, RZ, RZ, RZ ;  /* 0x000000ffff0d7224 */ /* 0x000fc800078e00ff */
        /* <DEDUP_REMOVED lines=8> */
[----:B------:R-:W-:Y:S02]  /*3370*/  IMAD.X R17, RZ, RZ, ~R11, P0 ;  /* 0x000000ffff117224 */ /* 0x000fe400000e0e0b */
[----:B------:R-:W-:Y:S02]  /*3380*/  IMAD.MOV.U32 R11, RZ, RZ, R8 ;  /* 0x000000ffff0b7224 */ /* 0x000fe400078e0008 */
[-C--:B------:R-:W-:Y:S02]  /*3390*/  IMAD R13, R9, R17.reuse, RZ ;  /* 0x00000011090d7224 */ /* 0x080fe400078e02ff */
[----:B------:R-:W-:-:S04]  /*33a0*/  IMAD.WIDE.U32 R10, P0, R8, R17, R10 ;  /* 0x00000011080a7225 */ /* 0x000fc8000780000a */
[----:B------:R-:W-:-:S04]  /*33b0*/  IMAD.HI.U32 R7, R9, R17, RZ ;  /* 0x0000001109077227 */ /* 0x000fc800078e00ff */
[----:B------:R-:W-:Y:S01]  /*33c0*/  IMAD.HI.U32 R10, P1, R9, R15, R10 ;  /* 0x0000000f090a7227 */ /* 0x000fe2000782000a */
[----:B------:R-:W-:-:S04]  /*33d0*/  IADD3.X R7, PT, PT, R7, R9, RZ, P0, !PT ;  /* 0x0000000907077210 */ /* 0x000fc800007fe4ff */
        /* <DEDUP_REMOVED lines=35> */
[----:B------:R-:W-:Y:S01]  /*3610*/  SEL R8, R8, R7, P0 ;  /* 0x0000000708087207 */ /* 0x000fe20000000000 */
[----:B------:R-:W-:Y:S01]  /*3620*/  IMAD.MOV.U32 R7, RZ, RZ, 0x0 ;  /* 0x00000000ff077424 */ /* 0x000fe200078e00ff */
[----:B------:R-:W-:Y:S02]  /*3630*/  IADD3 R4, P2, PT, R11, 0x1, RZ ;  /* 0x000000010b047810 */ /* 0x000fe40007f5e0ff */
[----:B------:R-:W-:Y:S02]  /*3640*/  SEL R9, R9, R10, P0 ;  /* 0x0000000a09097207 */ /* 0x000fe40000000000 */
[----:B------:R-:W-:Y:S01]  /*3650*/  ISETP.GE.U32.AND P0, PT, R5, R2, PT ;  /* 0x000000020500720c */ /* 0x000fe20003f06070 */
[----:B------:R-:W-:Y:S01]  /*3660*/  IMAD.X R5, RZ, RZ, R8, P2 ;  /* 0x000000ffff057224 */ /* 0x000fe200010e0608 */
[----:B------:R-:W-:Y:S02]  /*3670*/  ISETP.NE.U32.AND P1, PT, R2, RZ, PT ;  /* 0x000000ff0200720c */ /* 0x000fe40003f25070 */
[----:B------:R-:W-:-:S02]  /*3680*/  ISETP.GE.U32.AND.EX P0, PT, R9, RZ, PT, P0 ;  /* 0x000000ff0900720c */ /* 0x000fc40003f06100 */
[----:B------:R-:W-:Y:S02]  /*3690*/  ISETP.NE.AND.EX P1, PT, RZ, RZ, PT, P1 ;  /* 0x000000ffff00720c */ /* 0x000fe40003f25310 */
[----:B------:R-:W-:Y:S02]  /*36a0*/  SEL R4, R4, R11, P0 ;  /* 0x0000000b04047207 */ /* 0x000fe40000000000 */
[----:B------:R-:W-:Y:S02]  /*36b0*/  SEL R5, R5, R8, P0 ;  /* 0x0000000805057207 */ /* 0x000fe40000000000 */
[----:B------:R-:W-:Y:S02]  /*36c0*/  SEL R4, R4, 0xffffffff, P1 ;  /* 0xffffffff04047807 */ /* 0x000fe40000800000 */
[----:B------:R-:W-:Y:S01]  /*36d0*/  SEL R5, R5, 0xffffffff, P1 ;  /* 0xffffffff05057807 */ /* 0x000fe20000800000 */
[----:B------:R-:W-:Y:S06]  /*36e0*/  RET.REL.NODEC R6 `(_ZN17fastertransformer14softmax_kernelIffLi4EEEvPT_PKT0_PKS1_S7_iiiif) ;  /* 0xffffffc806447950 */ /* 0x000fec0003c3ffff */
.L_x_567:
        /* <DEDUP_REMOVED lines=9> */
.L_x_689:


//--------------------- .text._ZN17fastertransformer17softmax_kernel_h2I6__halfLi4EEEvPT_PKS2_S5_S5_iiiiS2_ --------------------------
	.section	.text._ZN17fastertransformer17softmax_kernel_h2I6__halfLi4EEEvPT_PKS2_S5_S5_iiiiS2_,"ax",@progbits
	.align	128
        .global         _ZN17fastertransformer17softmax_kernel_h2I6__halfLi4EEEvPT_PKS2_S5_S5_iiiiS2_
        .type           _ZN17fastertransformer17softmax_kernel_h2I6__halfLi4EEEvPT_PKS2_S5_S5_iiiiS2_,@function
        .size           _ZN17fastertransformer17softmax_kernel_h2I6__halfLi4EEEvPT_PKS2_S5_S5_iiiiS2_,(.L_x_738 - _ZN17fastertransformer17softmax_kernel_h2I6__halfLi4EEEvPT_PKS2_S5_S5_iiiiS2_)
        .other          _ZN17fastertransformer17softmax_kernel_h2I6__halfLi4EEEvPT_PKS2_S5_S5_iiiiS2_,@"STO_CUDA_ENTRY STV_DEFAULT"
_ZN17fastertransformer17softmax_kernel_h2I6__halfLi4EEEvPT_PKS2_S5_S5_iiiiS2_:
.text._ZN17fastertransformer17softmax_kernel_h2I6__halfLi4EEEvPT_PKS2_S5_S5_iiiiS2_:
        /* <DEDUP_REMOVED lines=20> */
[----:B--2---:R-:W-:-:S04]  /*0140*/  ULEA.HI UR4, UR4, UR4, URZ, 0x1 ;  /* 0x0000000404047291 */ /* 0x004fc8000f8f08ff */
[----:B------:R-:W-:Y:S01]  /*0150*/  USHF.R.S32.HI UR5, URZ, 0x1, UR4 ;  /* 0x00000001ff057899 */ /* 0x000fe20008011404 */
[C---:B-1----:R-:W-:Y:S02]  /*0160*/  IMAD.SHL.U32 R9, R3.reuse, 0x4, RZ ;  /* 0x0000000403097824 */ /* 0x042fe400078e00ff */
[----:B------:R-:W-:Y:S01]  /*0170*/  UMOV UR4, UR6 ;  /* 0x0000000600047c82 */ /* 0x000fe20008000000 */
[C---:B0-----:R-:W-:Y:S02]  /*0180*/  IADD3 R4, PT, PT, R3.reuse, R0, RZ ;  /* 0x0000000003047210 */ /* 0x041fe40007ffe0ff */
[----:B------:R-:W-:Y:S02]  /*0190*/  LEA R14, R0, 0x1, 0x1 ;  /* 0x00000001000e7811 */ /* 0x000fe400078e08ff */
[----:B------:R-:W-:Y:S01]  /*01a0*/  IADD3 R6, PT, PT, R4, R3, RZ ;  /* 0x0000000304067210 */ /* 0x000fe20007ffe0ff */
[----:B---3--:R-:W-:Y:S01]  /*01b0*/  IMAD R5, R2, R7, R5 ;  /* 0x0000000702057224 */ /* 0x008fe200078e0205 */
[----:B------:R-:W-:Y:S01]  /*01c0*/  IADD3 R16, PT, PT, R14, R9, RZ ;  /* 0x000000090e107210 */ /* 0x000fe20007ffe0ff */
[----:B------:R-:W-:Y:S01]  /*01d0*/  HFMA2 R7, -RZ, RZ, 0, 0 ;  /* 0x00000000ff077431 */ /* 0x000fe200000001ff */
[C---:B------:R-:W-:Y:S01]  /*01e0*/  LEA R15, R3.reuse, R14, 0x1 ;  /* 0x0000000e030f7211 */ /* 0x040fe200078e08ff */
[----:B------:R-:W-:Y:S01]  /*01f0*/  IMAD.IADD R8, R6, 0x1, R3 ;  /* 0x0000000106087824 */ /* 0x000fe200078e0203 */
[----:B------:R-:W-:-:S02]  /*0200*/  LEA R17, R3, R16, 0x1 ;  /* 0x0000001003117211 */ /* 0x000fc400078e08ff */
[C---:B------:R-:W-:Y:S01]  /*0210*/  LOP3.LUT R11, R0.reuse, 0x1f, RZ, 0xc0, !PT ;  /* 0x0000001f000b7812 */ /* 0x040fe200078ec0ff */
[----:B------:R-:W-:Y:S01]  /*0220*/  IMAD R10, R3, -0x2, R8 ;  /* 0xfffffffe030a7824 */ /* 0x000fe200078e0208 */
[----:B------:R-:W-:Y:S02]  /*0230*/  I2FP.F32.U32 R13, R0 ;  /* 0x00000000000d7245 */ /* 0x000fe40000201000 */
[----:B------:R-:W-:Y:S02]  /*0240*/  ISETP.GE.U32.AND P1, PT, R0, UR5, PT ;  /* 0x0000000500007c0c */ /* 0x000fe4000bf26070 */
[-C--:B------:R-:W-:Y:S02]  /*0250*/  IADD3 R10, PT, PT, R10, R3.reuse, RZ ;  /* 0x000000030a0a7210 */ /* 0x080fe40007ffe0ff */
[----:B------:R-:W-:Y:S02]  /*0260*/  I2FP.F32.U32 R14, R3 ;  /* 0x00000003000e7245 */ /* 0x000fe40000201000 */
[----:B------:R-:W-:Y:S01]  /*0270*/  I2FP.F32.U32 R15, R15 ;  /* 0x0000000f000f7245 */ /* 0x000fe20000201000 */
[----:B------:R-:W-:Y:S01]  /*0280*/  IMAD.IADD R12, R10, 0x1, R3 ;  /* 0x000000010a0c7824 */ /* 0x000fe200078e0203 */
[----:B------:R-:W-:-:S02]  /*0290*/  I2FP.F32.U32 R16, R16 ;  /* 0x0000001000107245 */ /* 0x000fc40000201000 */
[----:B------:R-:W-:Y:S01]  /*02a0*/  I2FP.F32.U32 R17, R17 ;  /* 0x0000001100117245 */ /* 0x000fe20000201000 */
[----:B------:R-:W-:Y:S01]  /*02b0*/  IMAD R22, R3, -0x2, R12 ;  /* 0xfffffffe03167824 */ /* 0x000fe200078e020c */
[----:B-----5:R-:W-:-:S03]  /*02c0*/  @P0 PRMT R7, R18, 0x5410, R18 ;  /* 0x0000541012070816 */ /* 0x020fc60000000012 */
[----:B----4-:R-:W-:-:S07]  /*02d0*/  IMAD.IADD R22, R22, 0x1, R3 ;  /* 0x0000000116167824 */ /* 0x010fce00078e0203 */
.L_x_578:
[----:B------:R-:W-:Y:S01]  /*02e0*/  BSSY.RECONVERGENT B0, `(.L_x_568) ;  /* 0x0000060000007945 */ /* 0x000fe20003800200 */
[----:B---3--:R-:W-:-:S03]  /*02f0*/  MOV R23, 0xe0ad78ec ;  /* 0xe0ad78ec00177802 */ /* 0x008fc60000000f00 */
[----:B012---:R-:W-:Y:S05]  /*0300*/  @P1 BRA `(.L_x_569) ;  /* 0x0000000400741947 */ /* 0x007fea0003800000 */
[----:B------:R-:W0:Y:S08]  /*0310*/  LDC R24, c[0x0][0x3a8] ;  /* 0x0000ea00ff187b82 */ /* 0x000e300000000800 */
[----:B------:R-:W1:Y:S08]  /*0320*/  LDC.64 R18, c[0x0][0x390] ;  /* 0x0000e400ff127b82 */ /* 0x000e700000000a00 */
[----:B------:R-:W2:Y:S01]  /*0330*/  LDC.64 R20, c[0x0][0x388] ;  /* 0x0000e200ff147b82 */ /* 0x000ea20000000a00 */
[----:B0-----:R-:W-:-:S04]  /*0340*/  IMAD R23, R2, R24, UR4 ;  /* 0x0000000402177e24 */ /* 0x001fc8000f8e0218 */
[----:B------:R-:W-:Y:S02]  /*0350*/  IMAD R25, R23, UR5, R0 ;  /* 0x0000000517197c24 */ /* 0x000fe4000f8e0200 */
[----:B------:R-:W-:Y:S02]  /*0360*/  IMAD R23, R5, R24, UR4 ;  /* 0x0000000405177e24 */ /* 0x000fe4000f8e0218 */
[----:B-1----:R-:W-:-:S04]  /*0370*/  IMAD.WIDE R18, R25, 0x4, R18 ;  /* 0x0000000419127825 */ /* 0x002fc800078e0212 */
[----:B------:R-:W-:Y:S02]  /*0380*/  IMAD R25, R23, UR5, R0 ;  /* 0x0000000517197c24 */ /* 0x000fe4000f8e0200 */
[----:B------:R-:W3:Y:S02]  /*0390*/  LDG.E.CONSTANT R23, desc[UR8][R18.64] ;  /* 0x0000000812177981 */ /* 0x000ee4000c1e9900 */
[----:B--2---:R-:W-:-:S05]  /*03a0*/  IMAD.WIDE R20, R25, 0x4, R20 ;  /* 0x0000000419147825 */ /* 0x004fca00078e0214 */
[----:B------:R-:W2:Y:S01]  /*03b0*/  LDG.E R25, desc[UR8][R20.64] ;  /* 0x0000000814197981 */ /* 0x000ea2000c1e1900 */
[----:B------:R-:W-:Y:S02]  /*03c0*/  ISETP.NE.U32.AND P0, PT, RZ, UR10, PT ;  /* 0x0000000aff007c0c */ /* 0x000fe4000bf05070 */
[----:B------:R-:W-:Y:S02]  /*03d0*/  I2FP.F32.S32 R24, UR4 ;  /* 0x0000000400187c45 */ /* 0x000fe40008201400 */
[----:B------:R-:W-:Y:S02]  /*03e0*/  ISETP.NE.AND.EX P0, PT, RZ, UR11, PT, P0 ;  /* 0x0000000bff007c0c */ /* 0x000fe4000bf05300 */
[----:B------:R-:W-:-:S11]  /*03f0*/  ISETP.GE.U32.AND P2, PT, R4, UR5, PT ;  /* 0x0000000504007c0c */ /* 0x000fd6000bf46070 */
[----:B------:R-:W-:-:S04]  /*0400*/  @P0 SHF.L.U32 R26, R0, 0x1, RZ ;  /* 0x00000001001a0819 */ /* 0x000fc800000006ff */
[----:B------:R-:W-:Y:S01]  /*0410*/  @P0 I2FP.F32.U32 R33, R26 ;  /* 0x0000001a00210245 */ /* 0x000fe20000201000 */
[----:B------:R-:W-:Y:S02]  /*0420*/  @P0 VIADD R28, R26, 0x1 ;  /* 0x000000011a1c0836 */ /* 0x000fe40000000000 */
[----:B------:R-:W2:Y:S02]  /*0430*/  LDC.U16 R26, c[0x0][0x3b0] ;  /* 0x0000ec00ff1a7b82 */ /* 0x000ea40000000400 */
[----:B------:R-:W-:Y:S01]  /*0440*/  @P0 FADD.FTZ R33, -R24, R33 ;  /* 0x0000002118210221 */ /* 0x000fe20000010100 */
[----:B------:R-:W-:-:S05]  /*0450*/  @P0 I2FP.F32.U32 R35, R28 ;  /* 0x0000001c00230245 */ /* 0x000fca0000201000 */
[----:B------:R-:W-:-:S05]  /*0460*/  @P0 FADD.FTZ R28, -R24, R35 ;  /* 0x00000023181c0221 */ /* 0x000fca0000010100 */
        /* <DEDUP_REMOVED lines=10> */
[----:B------:R-:W-:-:S04]  /*0510*/  IADD3 R18, P2, PT, R9, R18, RZ ;  /* 0x0000001209127210 */ /* 0x000fc80007f5e0ff */
[----:B------:R-:W-:Y:S02]  /*0520*/  IADD3.X R19, PT, PT, RZ, R19, RZ, P2, !PT ;  /* 0x00000013ff137210 */ /* 0x000fe400017fe4ff */
[----:B------:R-:W-:-:S03]  /*0530*/  IADD3 R20, P2, PT, R9, R20, RZ ;  /* 0x0000001409147210 */ /* 0x000fc60007f5e0ff */
[----:B------:R-:W2:Y:S02]  /*0540*/  LDG.E.CONSTANT R28, desc[UR8][R18.64] ;  /* 0x00000008121c7981 */ /* 0x000ea4000c1e9900 */
[----:B------:R-:W-:-:S05]  /*0550*/  IMAD.X R21, RZ, RZ, R21, P2 ;  /* 0x000000ffff157224 */ /* 0x000fca00010e0615 */
[----:B------:R-:W3:Y:S01]  /*0560*/  LDG.E R27, desc[UR8][R20.64] ;  /* 0x00000008141b7981 */ /* 0x000ee2000c1e1900 */
[----:B------:R-:W-:Y:S02]  /*0570*/  @P0 SHF.L.U32 R30, R4, 0x1, RZ ;  /* 0x00000001041e0819 */ /* 0x000fe400000006ff */
[----:B------:R-:W-:Y:S02]  /*0580*/  ISETP.GE.U32.AND P2, PT, R6, UR5, PT ;  /* 0x0000000506007c0c */ /* 0x000fe4000bf46070 */
[----:B------:R-:W-:Y:S01]  /*0590*/  @P0 I2FP.F32.U32 R33, R30 ;  /* 0x0000001e00210245 */ /* 0x000fe20000201000 */
[----:B------:R-:W-:-:S04]  /*05a0*/  @P0 FADD.FTZ R30, R15, -R24 ;  /* 0x800000180f1e0221 */ /* 0x000fc80000010000 */
[----:B------:R-:W-:-:S05]  /*05b0*/  @P0 FADD.FTZ R33, -R24, R33 ;  /* 0x0000002118210221 */ /* 0x000fca0000010100 */
[----:B------:R-:W-:Y:S02]  /*05c0*/  @P0 F2FP.F16.F32.PACK_AB R33, R30, R33 ;  /* 0x000000211e21023e */ /* 0x000fe400000000ff */
[----:B------:R-:W-:-:S03]  /*05d0*/  MOV R30, RZ ;  /* 0x000000ff001e7202 */ /* 0x000fc60000000f00 */
[----:B------:R-:W-:Y:S02]  /*05e0*/  @P0 HFMA2 R30, R7, R33, RZ ;  /* 0x00000021071e0231 */ /* 0x000fe400000000ff */
[----:B--2---:R-:W-:-:S04]  /*05f0*/  HADD2 R28, -R28, 1, 1 ;  /* 0x3c003c001c1c7430 */ /* 0x004fc80000000100 */
[----:B------:R-:W-:-:S04]  /*0600*/  HFMA2 R28, R28, -10000, -10000, R30 ;  /* 0xf0e2f0e21c1c7831 */ /* 0x000fc8000000001e */
[----:B---3--:R-:W-:-:S05]  /*0610*/  HFMA2 R27, R27, R26.H0_H0, R28 ;  /* 0x2000001a1b1b7231 */ /* 0x008fca000000001c */
[--C-:B------:R-:W-:Y:S02]  /*0620*/  HADD2.F32 R28, -RZ, R27.reuse.H0_H0 ;  /* 0x2000001bff1c7230 */ /* 0x100fe40000004100 */
[----:B------:R-:W-:-:S05]  /*0630*/  HADD2.F32 R30, -RZ, R27.H1_H1 ;  /* 0x3000001bff1e7230 */ /* 0x000fca0000004100 */
[----:B------:R-:W-:Y:S01]  /*0640*/  FMNMX3.FTZ R23, R28, R30, R23, !PT ;  /* 0x0000001e1c177276 */ /* 0x000fe20007810017 */
[----:B------:R-:W-:Y:S06]  /*0650*/  @P2 BRA `(.L_x_569) ;  /* 0x0000000000a02947 */ /* 0x000fec0003800000 */
[----:B------:R-:W-:-:S05]  /*0660*/  IADD3 R18, P2, PT, R9, R18, RZ ;  /* 0x0000001209127210 */ /* 0x000fca0007f5e0ff */
[----:B------:R-:W-:Y:S01]  /*0670*/  IMAD.X R19, RZ, RZ, R19, P2 ;  /* 0x000000ffff137224 */ /* 0x000fe200010e0613 */
[----:B------:R-:W-:-:S04]  /*0680*/  IADD3 R20, P2, PT, R9, R20, RZ ;  /* 0x0000001409147210 */ /* 0x000fc80007f5e0ff */
[----:B------:R-:W2:Y:S01]  /*0690*/  LDG.E.CONSTANT R28, desc[UR8][R18.64] ;  /* 0x00000008121c7981 */ /* 0x000ea2000c1e9900 */
[----:B------:R-:W-:-:S05]  /*06a0*/  IADD3.X R21, PT, PT, RZ, R21, RZ, P2, !PT ;  /* 0x00000015ff157210 */ /* 0x000fca00017fe4ff */
[----:B------:R-:W3:Y:S01]  /*06b0*/  LDG.E R29, desc[UR8][R20.64] ;  /* 0x00000008141d7981 */ /* 0x000ee2000c1e1900 */
[----:B------:R-:W-:Y:S02]  /*06c0*/  @P0 SHF.L.U32 R30, R6, 0x1, RZ ;  /* 0x00000001061e0819 */ /* 0x000fe400000006ff */
[----:B------:R-:W-:Y:S02]  /*06d0*/  ISETP.GE.U32.AND P2, PT, R8, UR5, PT ;  /* 0x0000000508007c0c */ /* 0x000fe4000bf46070 */
[----:B------:R-:W-:Y:S01]  /*06e0*/  @P0 I2FP.F32.U32 R33, R30 ;  /* 0x0000001e00210245 */ /* 0x000fe20000201000 */
[----:B------:R-:W-:-:S04]  /*06f0*/  @P0 FADD.FTZ R30, R16, -R24 ;  /* 0x80000018101e0221 */ /* 0x000fc80000010000 */
[----:B------:R-:W-:-:S05]  /*0700*/  @P0 FADD.FTZ R33, -R24, R33 ;  /* 0x0000002118210221 */ /* 0x000fca0000010100 */
[----:B------:R-:W-:Y:S01]  /*0710*/  @P0 F2FP.F16.F32.PACK_AB R33, R30, R33 ;  /* 0x000000211e21023e */ /* 0x000fe200000000ff */
[----:B------:R-:W-:-:S04]  /*0720*/  IMAD.MOV.U32 R30, RZ, RZ, RZ ;  /* 0x000000ffff1e7224 */ /* 0x000fc800078e00ff */
        /* <DEDUP_REMOVED lines=8> */
[----:B------:R-:W-:-:S04]  /*07b0*/  IADD3 R18, P2, PT, R9, R18, RZ ;  /* 0x0000001209127210 */ /* 0x000fc80007f5e0ff */
[----:B------:R-:W-:Y:S02]  /*07c0*/  IADD3.X R19, PT, PT, RZ, R19, RZ, P2, !PT ;  /* 0x00000013ff137210 */ /* 0x000fe400017fe4ff */
[----:B------:R-:W-:-:S03]  /*07d0*/  IADD3 R20, P2, PT, R9, R20, RZ ;  /* 0x0000001409147210 */ /* 0x000fc60007f5e0ff */
[----:B------:R-:W2:Y:S01]  /*07e0*/  LDG.E.CONSTANT R18, desc[UR8][R18.64] ;  /* 0x0000000812127981 */ /* 0x000ea2000c1e9900 */
[----:B------:R-:W-:-:S05]  /*07f0*/  IADD3.X R21, PT, PT, RZ, R21, RZ, P2, !PT ;  /* 0x00000015ff157210 */ /* 0x000fca00017fe4ff */
[----:B------:R-:W3:Y:S01]  /*0800*/  LDG.E R20, desc[UR8][R20.64] ;  /* 0x0000000814147981 */ /* 0x000ee2000c1e1900 */
[----:B------:R-:W-:-:S05]  /*0810*/  @P0 IMAD.SHL.U32 R28, R8, 0x2, RZ ;  /* 0x00000002081c0824 */ /* 0x000fca00078e00ff */
[----:B------:R-:W-:-:S05]  /*0820*/  @P0 I2FP.F32.U32 R31, R28 ;  /* 0x0000001c001f0245 */ /* 0x000fca0000201000 */
[----:B------:R-:W-:Y:S01]  /*0830*/  @P0 FADD.FTZ R31, -R24, R31 ;  /* 0x0000001f181f0221 */ /* 0x000fe20000010100 */
[----:B------:R-:W-:-:S05]  /*0840*/  @P0 FADD.FTZ R24, R17, -R24 ;  /* 0x8000001811180221 */ /* 0x000fca0000010000 */
        /* <DEDUP_REMOVED lines=8> */
[----:B------:R-:W-:-:S07]  /*08d0*/  FMNMX3.FTZ R23, R18, R19, R23, !PT ;  /* 0x0000001312177276 */ /* 0x000fce0007810017 */
.L_x_569:
[----:B------:R-:W-:Y:S05]  /*08e0*/  BSYNC.RECONVERGENT B0 ;  /* 0x0000000000007941 */ /* 0x000fea0003800200 */
.L_x_568:
[----:B------:R-:W-:-:S13]  /*08f0*/  ISETP.GT.U32.AND P0, PT, R3, 0x20, PT ;  /* 0x000000200300780c */ /* 0x000fda0003f04070 */
        /* <DEDUP_REMOVED lines=12> */
.L_x_570:
[----:B------:R-:W0:Y:S01]  /*09c0*/  SHFL.BFLY PT, R18, R23, 0x10, 0x1f ;  /* 0x0e001f0017127f89 */ /* 0x000e2200000e0000 */
[----:B------:R-:W-:Y:S01]  /*09d0*/  ISETP.NE.AND P2, PT, R11, RZ, PT ;  /* 0x000000ff0b00720c */ /* 0x000fe20003f45270 */
[----:B------:R-:W-:-:S05]  /*09e0*/  FMUL.FTZ R24, R14, 0.03125 ;  /* 0x3d0000000e187820 */ /* 0x000fca0000410000 */
[----:B------:R-:W-:-:S07]  /*09f0*/  FSETP.GT.FTZ.AND P3, PT, R24, R13, PT ;  /* 0x0000000d1800720b */ /* 0x000fce0003f74000 */
[----:B------:R-:W1:Y:S06]  /*0a00*/  @!P2 S2R R24, SR_CgaCtaId ;  /* 0x000000000018a919 */ /* 0x000e6c0000008800 */
[----:B------:R-:W2:Y:S01]  /*0a10*/  @P3 S2R R26, SR_CgaCtaId ;  /* 0x00000000001a3919 */ /* 0x000ea20000008800 */
[----:B0-----:R-:W-:Y:S02]  /*0a20*/  FMNMX.FTZ R18, R18, R23, !PT ;  /* 0x0000001712127209 */ /* 0x001fe40007810000 */
[----:B------:R-:W-:-:S03]  /*0a30*/  @!P2 MOV R23, 0x400 ;  /* 0x000004000017a802 */ /* 0x000fc60000000f00 */
[----:B------:R-:W0:Y:S01]  /*0a40*/  SHFL.BFLY PT, R19, R18, 0x8, 0x1f ;  /* 0x0d001f0012137f89 */ /* 0x000e2200000e0000 */
[----:B------:R-:W-:-:S04]  /*0a50*/  @!P2 IADD3 R23, PT, PT, R23, 0x8, RZ ;  /* 0x000000081717a810 */ /* 0x000fc80007ffe0ff */
[----:B-1----:R-:W-:-:S04]  /*0a60*/  @!P2 LEA R23, R24, R23, 0x18 ;  /* 0x000000171817a211 */ /* 0x002fc800078ec0ff */
[----:B------:R-:W-:Y:S02]  /*0a70*/  @!P2 LEA.HI R23, R0, R23, RZ, 0x1d ;  /* 0x000000170017a211 */ /* 0x000fe400078fe8ff */
[----:B0-----:R-:W-:-:S05]  /*0a80*/  FMNMX.FTZ R19, R18, R19, !PT ;  /* 0x0000001312137209 */ /* 0x001fca0007810000 */
[----:B------:R-:W0:Y:S02]  /*0a90*/  SHFL.BFLY PT, R20, R19, 0x4, 0x1f ;  /* 0x0c801f0013147f89 */ /* 0x000e2400000e0000 */
[----:B0-----:R-:W-:Y:S02]  /*0aa0*/  FMNMX.FTZ R20, R19, R20, !PT ;  /* 0x0000001413147209 */ /* 0x001fe40007810000 */
[----:B------:R-:W-:-:S03]  /*0ab0*/  @P3 MOV R19, 0x400 ;  /* 0x0000040000133802 */ /* 0x000fc60000000f00 */
[----:B------:R-:W0:Y:S02]  /*0ac0*/  SHFL.BFLY PT, R21, R20, 0x2, 0x1f ;  /* 0x0c401f0014157f89 */ /* 0x000e2400000e0000 */
[----:B------:R-:W-:-:S05]  /*0ad0*/  @P3 VIADD R19, R19, 0x8 ;  /* 0x0000000813133836 */ /* 0x000fca0000000000 */
[----:B--2---:R-:W-:-:S04]  /*0ae0*/  @P3 LEA R26, R26, R19, 0x18 ;  /* 0x000000131a1a3211 */ /* 0x004fc800078ec0ff */
[----:B------:R-:W-:Y:S02]  /*0af0*/  @P3 LEA R19, R11, R26, 0x2 ;  /* 0x0000001a0b133211 */ /* 0x000fe400078e10ff */
[----:B0-----:R-:W-:-:S05]  /*0b00*/  FMNMX.FTZ R21, R20, R21, !PT ;  /* 0x0000001514157209 */ /* 0x001fca0007810000 */
[----:B------:R-:W0:Y:S02]  /*0b10*/  SHFL.BFLY PT, R18, R21, 0x1, 0x1f ;  /* 0x0c201f0015127f89 */ /* 0x000e2400000e0000 */
[----:B0-----:R-:W-:Y:S02]  /*0b20*/  FMNMX.FTZ R28, R21, R18, !PT ;  /* 0x00000012151c7209 */ /* 0x001fe40007810000 */
[----:B------:R-:W-:-:S03]  /*0b30*/  MOV R18, 0xe0ad78ec ;  /* 0xe0ad78ec00127802 */ /* 0x000fc60000000f00 */
        /* <DEDUP_REMOVED lines=13> */
.L_x_571:
        /* <DEDUP_REMOVED lines=10> */
[----:B------:R-:W-:Y:S02]  /*0cb0*/  UMOV UR6, 0x400 ;  /* 0x0000040000067882 */ /* 0x000fe40000000000 */
[----:B-1----:R-:W-:-:S09]  /*0cc0*/  ULEA UR6, UR7, UR6, 0x18 ;  /* 0x0000000607067291 */ /* 0x002fd2000f8ec0ff */
[----:B------:R-:W1:Y:S02]  /*0cd0*/  LDS R20, [UR6+0x4] ;  /* 0x00000406ff147984 */ /* 0x000e640008000800 */
[----:B-1----:R-:W-:-:S05]  /*0ce0*/  F2FP.F16.F32.PACK_AB R20, RZ, R20 ;  /* 0x00000014ff14723e */ /* 0x002fca00000000ff */
[----:B------:R-:W-:-:S05]  /*0cf0*/  HADD2 R25, R25, -R20.H0_H0 ;  /* 0xa000001419197230 */ /* 0x000fca0000000000 */
[--C-:B------:R-:W-:Y:S01]  /*0d00*/  HADD2.F32 R18, -RZ, R25.reuse.H0_H0 ;  /* 0x20000019ff127230 */ /* 0x100fe20000004100 */
[C---:B------:R-:W-:Y:S01]  /*0d10*/  HSET2.BF.EQ.AND R21, R25.reuse, 0.007297515869140625, 0.007297515869140625, PT ;  /* 0x1f791f7919157433 */ /* 0x040fe20003802080 */
[----:B0-----:R-:W-:Y:S01]  /*0d20*/  HADD2.F32 R19, -RZ, R25.H1_H1 ;  /* 0x30000019ff137230 */ /* 0x001fe20000004100 */
        /* <DEDUP_REMOVED lines=11> */
[----:B------:R-:W-:Y:S02]  /*0de0*/  HFMA2 R25, R25, 3.0517578125e-05, 3.0517578125e-05, R21 ;  /* 0x0200020019197831 */ /* 0x000fe40000000015 */
[----:B------:R-:W-:Y:S02]  /*0df0*/  IMAD R21, R3, -0x2, R8 ;  /* 0xfffffffe03157824 */ /* 0x000fe400078e0208 */
[----:B------:R-:W-:-:S03]  /*0e00*/  HADD2 R18, R25.H0_H0, R25.H1_H1 ;  /* 0x3000001919127230 */ /* 0x000fc60000000800 */
[----:B------:R-:W-:Y:S02]  /*0e10*/  ISETP.GE.U32.AND P1, PT, R21, UR5, PT ;  /* 0x0000000515007c0c */ /* 0x000fe4000bf26070 */
[----:B------:R-:W-:-:S05]  /*0e20*/  HADD2.F32 R18, -RZ, R18.H0_H0 ;  /* 0x20000012ff127230 */ /* 0x000fca0000004100 */
[----:B------:R-:W-:-:S06]  /*0e30*/  FADD.FTZ R21, RZ, R18 ;  /* 0x00000012ff157221 */ /* 0x000fcc0000010000 */
[----:B------:R-:W-:Y:S05]  /*0e40*/  @P1 BRA `(.L_x_573) ;  /* 0x0000000000f41947 */ /* 0x000fea0003800000 */
[----:B------:R-:W-:Y:S01]  /*0e50*/  HADD2 R27, R27, -R20.H0_H0 ;  /* 0xa00000141b1b7230 */ /* 0x000fe20000000000 */
[----:B------:R-:W-:-:S04]  /*0e60*/  ISETP.GE.U32.AND P1, PT, R10, UR5, PT ;  /* 0x000000050a007c0c */ /* 0x000fc8000bf26070 */
        /* <DEDUP_REMOVED lines=17> */
[----:B------:R-:W-:Y:S01]  /*0f80*/  FADD.FTZ R21, R21, R18 ;  /* 0x0000001215157221 */ /* 0x000fe20000010000 */
[----:B------:R-:W-:Y:S06]  /*0f90*/  @P1 BRA `(.L_x_573) ;  /* 0x0000000000a01947 */ /* 0x000fec0003800000 */
        /* <DEDUP_REMOVED lines=40> */
.L_x_573:
[----:B------:R-:W-:Y:S05]  /*1220*/  BSYNC.RECONVERGENT B0 ;  /* 0x0000000000007941 */ /* 0x000fea0003800200 */
.L_x_572:
[----:B------:R-:W-:Y:S05]  /*1230*/  @P0 BRA `(.L_x_574) ;  /* 0x00000000002c0947 */ /* 0x000fea0003800000 */
        /* <DEDUP_REMOVED lines=11> */
.L_x_574:
[----:B------:R-:W1:Y:S01]  /*12f0*/  SHFL.BFLY PT, R18, R21, 0x10, 0x1f ;  /* 0x0e001f0015127f89 */ /* 0x000e6200000e0000 */
[----:B------:R-:W-:Y:S01]  /*1300*/  ISETP.NE.AND P0, PT, R11, RZ, PT ;  /* 0x000000ff0b00720c */ /* 0x000fe20003f05270 */
[----:B0-----:R-:W-:-:S05]  /*1310*/  FMUL.FTZ R24, R14, 0.03125 ;  /* 0x3d0000000e187820 */ /* 0x001fca0000410000 */
[----:B------:R-:W-:-:S07]  /*1320*/  FSETP.GT.FTZ.AND P1, PT, R24, R13, PT ;  /* 0x0000000d1800720b */ /* 0x000fce0003f34000 */
[----:B------:R-:W0:Y:S06]  /*1330*/  @!P0 S2R R24, SR_CgaCtaId ;  /* 0x0000000000188919 */ /* 0x000e2c0000008800 */
[----:B------:R-:W2:Y:S01]  /*1340*/  @P1 S2R R33, SR_CgaCtaId ;  /* 0x0000000000211919 */ /* 0x000ea20000008800 */
[----:B------:R-:W-:Y:S01]  /*1350*/  @P1 MOV R26, 0x400 ;  /* 0x00000400001a1802 */ /* 0x000fe20000000f00 */
[----:B-1----:R-:W-:Y:S01]  /*1360*/  FADD.FTZ R18, R18, R21 ;  /* 0x0000001512127221 */ /* 0x002fe20000010000 */
[----:B------:R-:W-:Y:S02]  /*1370*/  @!P0 MOV R21, 0x400 ;  /* 0x0000040000158802 */ /* 0x000fe40000000f00 */
[----:B------:R-:W-:-:S02]  /*1380*/  @P1 IADD3 R26, PT, PT, R26, 0x88, RZ ;  /* 0x000000881a1a1810 */ /* 0x000fc40007ffe0ff */
[----:B------:R-:W1:Y:S02]  /*1390*/  SHFL.BFLY PT, R19, R18, 0x8, 0x1f ;  /* 0x0d001f0012137f89 */ /* 0x000e6400000e0000 */
[----:B-1----:R-:W-:-:S05]  /*13a0*/  FADD.FTZ R19, R18, R19 ;  /* 0x0000001312137221 */ /* 0x002fca0000010000 */
[----:B------:R-:W1:Y:S02]  /*13b0*/  SHFL.BFLY PT, R20, R19, 0x4, 0x1f ;  /* 0x0c801f0013147f89 */ /* 0x000e6400000e0000 */
[----:B-1----:R-:W-:Y:S01]  /*13c0*/  FADD.FTZ R20, R19, R20 ;  /* 0x0000001413147221 */ /* 0x002fe20000010000 */
[----:B------:R-:W-:-:S04]  /*13d0*/  @!P0 IADD3 R19, PT, PT, R21, 0x88, RZ ;  /* 0x0000008815138810 */ /* 0x000fc80007ffe0ff */
[----:B------:R-:W1:Y:S01]  /*13e0*/  SHFL.BFLY PT, R23, R20, 0x2, 0x1f ;  /* 0x0c401f0014177f89 */ /* 0x000e6200000e0000 */
[----:B0-----:R-:W-:-:S04]  /*13f0*/  @!P0 LEA R19, R24, R19, 0x18 ;  /* 0x0000001318138211 */ /* 0x001fc800078ec0ff */
[----:B------:R-:W-:Y:S01]  /*1400*/  @!P0 LEA.HI R19, R0, R19, RZ, 0x1d ;  /* 0x0000001300138211 */ /* 0x000fe200078fe8ff */
[----:B-1----:R-:W-:Y:S01]  /*1410*/  FADD.FTZ R23, R20, R23 ;  /* 0x0000001714177221 */ /* 0x002fe20000010000 */
[----:B--2---:R-:W-:-:S04]  /*1420*/  @P1 LEA R20, R33, R26, 0x18 ;  /* 0x0000001a21141211 */ /* 0x004fc800078ec0ff */
[----:B------:R-:W0:Y:S01]  /*1430*/  SHFL.BFLY PT, R18, R23, 0x1, 0x1f ;  /* 0x0c201f0017127f89 */ /* 0x000e2200000e0000 */
[----:B------:R-:W-:Y:S01]  /*1440*/  @P1 LEA R20, R11, R20, 0x2 ;  /* 0x000000140b141211 */ /* 0x000fe200078e10ff */
        /* <DEDUP_REMOVED lines=15> */
.L_x_575:
        /* <DEDUP_REMOVED lines=13> */
[----:B------:R-:W2:Y:S08]  /*1610*/  LDC R20, c[0x0][0x3a8] ;  /* 0x0000ea00ff147b82 */ /* 0x000eb00000000800 */
[----:B0-----:R-:W0:Y:S01]  /*1620*/  LDC.64 R18, c[0x0][0x380] ;  /* 0x0000e000ff127b82 */ /* 0x001e220000000a00 */
[----:B-1----:R-:W-:Y:S01]  /*1630*/  ULEA UR6, UR7, UR6, 0x18 ;  /* 0x0000000607067291 */ /* 0x002fe2000f8ec0ff */
[----:B--2---:R-:W-:-:S08]  /*1640*/  IMAD R21, R5, R20, UR4 ;  /* 0x0000000405157e24 */ /* 0x004fd0000f8e0214 */
[----:B------:R-:W1:Y:S01]  /*1650*/  LDS R23, [UR6] ;  /* 0x00000006ff177984 */ /* 0x000e620008000800 */
[----:B------:R-:W-:Y:S02]  /*1660*/  IMAD R20, R3, -0x2, R12 ;  /* 0xfffffffe03147824 */ /* 0x000fe400078e020c */
[----:B------:R-:W-:-:S03]  /*1670*/  IMAD R21, R21, UR5, R0 ;  /* 0x0000000515157c24 */ /* 0x000fc6000f8e0200 */
[----:B------:R-:W-:Y:S01]  /*1680*/  ISETP.GE.U32.AND P0, PT, R20, UR5, PT ;  /* 0x0000000514007c0c */ /* 0x000fe2000bf06070 */
[----:B0-----:R-:W-:Y:S01]  /*1690*/  IMAD.WIDE R18, R21, 0x4, R18 ;  /* 0x0000000415127825 */ /* 0x001fe200078e0212 */
[----:B-1----:R-:W-:-:S05]  /*16a0*/  F2FP.F16.F32.PACK_AB R23, RZ, R23 ;  /* 0x00000017ff17723e */ /* 0x002fca00000000ff */
[----:B------:R-:W-:-:S05]  /*16b0*/  HMUL2 R21, R25, R23.H0_H0 ;  /* 0x2000001719157232 */ /* 0x000fca0000000000 */
[----:B------:R1:W-:Y:S01]  /*16c0*/  STG.E desc[UR8][R18.64], R21 ;  /* 0x0000001512007986 */ /* 0x0003e2000c101908 */
[----:B------:R-:W-:Y:S05]  /*16d0*/  @P0 BRA `(.L_x_577) ;  /* 0x0000000000400947 */ /* 0x000fea0003800000 */
[----:B-1----:R-:W-:Y:S01]  /*16e0*/  IADD3 R18, P0, PT, R9, R18, RZ ;  /* 0x0000001209127210 */ /* 0x002fe20007f1e0ff */
[----:B------:R-:W-:-:S03]  /*16f0*/  HMUL2 R21, R27, R23.H0_H0 ;  /* 0x200000171b157232 */ /* 0x000fc60000000000 */
[----:B------:R-:W-:Y:S02]  /*1700*/  IADD3.X R19, PT, PT, RZ, R19, RZ, P0, !PT ;  /* 0x00000013ff137210 */ /* 0x000fe400007fe4ff */
[----:B------:R-:W-:-:S03]  /*1710*/  ISETP.GE.U32.AND P0, PT, R22, UR5, PT ;  /* 0x0000000516007c0c */ /* 0x000fc6000bf06070 */
[----:B------:R2:W-:Y:S10]  /*1720*/  STG.E desc[UR8][R18.64], R21 ;  /* 0x0000001512007986 */ /* 0x0005f4000c101908 */
[----:B------:R-:W-:Y:S05]  /*1730*/  @P0 BRA `(.L_x_577) ;  /* 0x0000000000280947 */ /* 0x000fea0003800000 */
[----:B------:R-:W-:Y:S02]  /*1740*/  IMAD.IADD R20, R22, 0x1, R3 ;  /* 0x0000000116147824 */ /* 0x000fe400078e0203 */
[----:B------:R-:W-:-:S03]  /*1750*/  HMUL2 R33, R29, R23.H0_H0 ;  /* 0x200000171d217232 */ /* 0x000fc60000000000 */
[----:B------:R-:W-:Y:S02]  /*1760*/  ISETP.GE.U32.AND P0, PT, R20, UR5, PT ;  /* 0x0000000514007c0c */ /* 0x000fe4000bf06070 */
[----:B------:R-:W-:-:S04]  /*1770*/  IADD3 R20, P2, PT, R9, R18, RZ ;  /* 0x0000001209147210 */ /* 0x000fc80007f5e0ff */
[----:B--2---:R-:W-:-:S05]  /*1780*/  IADD3.X R21, PT, PT, RZ, R19, RZ, P2, !PT ;  /* 0x00000013ff157210 */ /* 0x004fca00017fe4ff */
[----:B------:R3:W-:Y:S02]  /*1790*/  STG.E desc[UR8][R20.64], R33 ;  /* 0x0000002114007986 */ /* 0x0007e4000c101908 */
[----:B------:R-:W-:Y:S01]  /*17a0*/  @!P0 IADD3 R18, P2, PT, R9, R20, RZ ;  /* 0x0000001409128210 */ /* 0x000fe20007f5e0ff */
[----:B------:R-:W-:-:S03]  /*17b0*/  @!P0 HMUL2 R23, R31, R23.H0_H0 ;  /* 0x200000171f178232 */ /* 0x000fc60000000000 */
[----:B------:R-:W-:-:S05]  /*17c0*/  @!P0 IADD3.X R19, PT, PT, RZ, R21, RZ, P2, !PT ;  /* 0x00000015ff138210 */ /* 0x000fca00017fe4ff */
[----:B------:R3:W-:Y:S04]  /*17d0*/  @!P0 STG.E desc[UR8][R18.64], R23 ;  /* 0x0000001712008986 */ /* 0x0007e8000c101908 */
.L_x_577:
[----:B------:R-:W-:Y:S05]  /*17e0*/  BSYNC.RECONVERGENT B0 ;  /* 0x0000000000007941 */ /* 0x000fea0003800200 */
.L_x_576:
[----:B------:R-:W4:Y:S02]  /*17f0*/  LDCU UR6, c[0x0][0x370] ;  /* 0x00006e00ff0677ac */ /* 0x000f240008000800 */
[----:B----4-:R-:W-:-:S04]  /*1800*/  UIADD3 UR4, UPT, UPT, UR6, UR4, URZ ;  /* 0x0000000406047290 */ /* 0x010fc8000fffe0ff */
[----:B------:R-:W-:-:S09]  /*1810*/  UISETP.GE.AND UP0, UPT, UR4, UR12, UPT ;  /* 0x0000000c0400728c */ /* 0x000fd2000bf06270 */
[----:B------:R-:W-:Y:S05]  /*1820*/  BRA.U !UP0, `(.L_x_578) ;  /* 0xffffffe908ac7547 */ /* 0x000fea000b83ffff */
[----:B------:R-:W-:Y:S05]  /*1830*/  EXIT ;  /* 0x000000000000794d */ /* 0x000fea0003800000 */
.L_x_579:
        /* <DEDUP_REMOVED lines=12> */
.L_x_738:


//--------------------- .text._ZN17fastertransformer20softmax_kernel_h2_v2I6__halfLi4ELi4EEEvPT_PKS2_S5_S5_iiiiS2_ --------------------------
	.section	.text._ZN17fastertransformer20softmax_kernel_h2_v2I6__halfLi4ELi4EEEvPT_PKS2_S5_S5_iiiiS2_,"ax",@progbits
	.align	128
        .global         _ZN17fastertransformer20softmax_kernel_h2_v2I6__halfLi4ELi4EEEvPT_PKS2_S5_S5_iiiiS2_
        .type           _ZN17fastertransformer20softmax_kernel_h2_v2I6__halfLi4ELi4EEEvPT_PKS2_S5_S5_iiiiS2_,@function
        .size           _ZN17fastertransformer20softmax_kernel_h2_v2I6__halfLi4ELi4EEEvPT_PKS2_S5_S5_iiiiS2_,(.L_x_739 - _ZN17fastertransformer20softmax_kernel_h2_v2I6__halfLi4ELi4EEEvPT_PKS2_S5_S5_iiiiS2_)
        .other          _ZN17fastertransformer20softmax_kernel_h2_v2I6__halfLi4ELi4EEEvPT_PKS2_S5_S5_iiiiS2_,@"STO_CUDA_ENTRY STV_DEFAULT"
_ZN17fastertransformer20softmax_kernel_h2_v2I6__halfLi4ELi4EEEvPT_PKS2_S5_S5_iiiiS2_:
.text._ZN17fastertransformer20softmax_kernel_h2_v2I6__halfLi4ELi4EEEvPT_PKS2_S5_S5_iiiiS2_:
[----:B------:R-:W-:Y:S01]  /*0000*/  LDC R1, c[0x0][0x37c] ;  /* 0x0000df00ff017b82 */ /* 0x000fe20000000800 */
[----:B------:R-:W0:Y:S07]  /*0010*/  LDCU.64 UR4, c[0x0][0x398] ;  /* 0x00007300ff0477ac */ /* 0x000e2e0008000a00 */
[----:B------:R-:W1:Y:S01]  /*0020*/  S2UR UR6, SR_CTAID.Z ;  /* 0x00000000000679c3 */ /* 0x000e620000002700 */
[----:B------:R-:W2:Y:S07]  /*0030*/  LDCU.64 UR10, c[0x0][0x358] ;  /* 0x00006b00ff0a77ac */ /* 0x000eae0008000a00 */
[----:B------:R-:W3:Y:S08]  /*0040*/  S2UR UR9, SR_CTAID.X ;  /* 0x00000000000979c3 */ /* 0x000ef00000002500 */
[----:B------:R-:W3:Y:S01]  /*0050*/  LDC R36, c[0x0][0x3a8] ;  /* 0x0000ea00ff247b82 */ /* 0x000ee20000000800 */
[----:B0-----:R-:W-:-:S04]  /*0060*/  UISETP.NE.U32.AND UP0, UPT, UR4, URZ, UPT ;  /* 0x000000ff0400728c */ /* 0x001fc8000bf05070 */
[----:B------:R-:W-:-:S06]  /*0070*/  UISETP.NE.AND.EX UP0, UPT, UR5, URZ, UPT, UP0 ;  /* 0x000000ff0500728c */ /* 0x000fcc000bf05300 */
[----:B------:R-:W-:-:S05]  /*0080*/  PLOP3.LUT P1, PT, PT, PT, UP0, 0x80, 0x8 ;  /* 0x000000000008781c */ /* 0x000fca0003f2f008 */
[----:B------:R-:W1:Y:S02]  /*0090*/  @UP0 LDCU.64 UR4, c[0x0][0x398] ;  /* 0x00007300ff0407ac */ /* 0x000e640008000a00 */
[----:B-1----:R-:W-:-:S06]  /*00a0*/  @UP0 UIMAD.WIDE.U32 UR4, UR6, 0x2, UR4 ;  /* 0x00000002060408a5 */ /* 0x002fcc000f8e0004 */
[----:B------:R-:W-:Y:S02]  /*00b0*/  MOV R2, UR4 ;  /* 0x0000000400027c02 */ /* 0x000fe40008000f00 */
[----:B------:R-:W-:-:S05]  /*00c0*/  MOV R3, UR5 ;  /* 0x0000000500037c02 */ /* 0x000fca0008000f00 */
[----:B--2---:R0:W5:Y:S01]  /*00d0*/  @P1 LDG.E.U16 R2, desc[UR10][R2.64] ;  /* 0x0000000a02021981 */ /* 0x004162000c1e1500 */
[----:B---3--:R-:W-:-:S13]  /*00e0*/  ISETP.LE.AND P0, PT, R36, UR9, PT ;  /* 0x0000000924007c0c */ /* 0x008fda000bf03270 */
[----:B0-----:R-:W-:Y:S05]  /*00f0*/  @P0 EXIT ;  /* 0x000000000000094d */ /* 0x001fea0003800000 */
[----:B------:R-:W0:Y:S01]  /*0100*/  S2R R6, SR_TID.X ;  /* 0x0000000000067919 */ /* 0x000e220000002100 */
[----:B------:R-:W1:Y:S01]  /*0110*/  LDC R5, c[0x0][0x370] ;  /* 0x0000dc00ff057b82 */ /* 0x000e620000000800 */
[----:B------:R-:W2:Y:S01]  /*0120*/  LDCU UR14, c[0x0][0x360] ;  /* 0x00006c00ff0e77ac */ /* 0x000ea20008000800 */
[----:B-----5:R-:W-:Y:S01]  /*0130*/  @P1 R2UR UR4, R2 ;  /* 0x00000000020412ca */ /* 0x020fe200000e0000 */
[----:B------:R-:W-:Y:S01]  /*0140*/  HFMA2 R55, -RZ, RZ, 0, 0 ;  /* 0x00000000ff377431 */ /* 0x000fe200000001ff */
[----:B------:R-:W-:Y:S01]  /*0150*/  MOV R54, UR9 ;  /* 0x0000000900367c02 */ /* 0x000fe20008000f00 */
[----:B------:R-:W3:Y:S03]  /*0160*/  LDCU UR5, c[0x0][0x3ac] ;  /* 0x00007580ff0577ac */ /* 0x000ee60008000800 */
[----:B------:R-:W4:Y:S01]  /*0170*/  S2UR UR7, SR_CTAID.Y ;  /* 0x00000000000779c3 */ /* 0x000f220000002600 */
[----:B------:R-:W4:Y:S01]  /*0180*/  LDCU UR8, c[0x0][0x3a4] ;  /* 0x00007480ff0877ac */ /* 0x000f220008000800 */
[----:B------:R-:W-:Y:S01]  /*0190*/  LOP3.LUT R38, RZ, R54, RZ, 0x33, !PT ;  /* 0x00000036ff267212 */ /* 0x000fe200078e33ff */
[----:B------:R-:W0:Y:S04]  /*01a0*/  LDCU.U16 UR15, c[0x0][0x3b0] ;  /* 0x00007600ff0f77ac */ /* 0x000e280008000400 */
[----:B------:R-:W-:Y:S01]  /*01b0*/  @UP0 UPRMT UR4, UR4, 0x5410, UR4 ;  /* 0x0000541004040896 */ /* 0x000fe20008000004 */
[----:B--2---:R-:W-:Y:S01]  /*01c0*/  MOV R3, UR14 ;  /* 0x0000000e00037c02 */ /* 0x004fe20008000f00 */
[----:B------:R-:W2:Y:S01]  /*01d0*/  LDCU UR16, c[0x0][0x3a8] ;  /* 0x00007500ff1077ac */ /* 0x000ea20008000800 */
[----:B------:R-:W-:-:S02]  /*01e0*/  MOV R51, UR14 ;  /* 0x0000000e00337c02 */ /* 0x000fc40008000f00 */
[----:B------:R-:W-:Y:S01]  /*01f0*/  MOV R7, UR14 ;  /* 0x0000000e00077c02 */ /* 0x000fe20008000f00 */
[----:B---3--:R-:W-:Y:S01]  /*0200*/  ULEA.HI UR5, UR5, UR5, URZ, 0x1 ;  /* 0x0000000505057291 */ /* 0x008fe2000f8f08ff */
[-C--:B-1----:R-:W-:Y:S01]  /*0210*/  IADD3 R38, PT, PT, R38, R36.reuse, R5 ;  /* 0x0000002426267210 */ /* 0x082fe20007ffe005 */
[----:B------:R-:W1:Y:S01]  /*0220*/  LDCU.64 UR12, c[0x0][0x398] ;  /* 0x00007300ff0c77ac */ /* 0x000e620008000a00 */
[----:B------:R-:W-:Y:S02]  /*0230*/  IADD3 R36, PT, PT, R5, R36, RZ ;  /* 0x0000002405247210 */ /* 0x000fe40007ffe0ff */
[----:B------:R-:W-:Y:S01]  /*0240*/  @P1 MOV R55, UR4 ;  /* 0x0000000400371c02 */ /* 0x000fe20008000f00 */
[----:B------:R-:W-:Y:S01]  /*0250*/  USHF.R.S32.HI UR5, URZ, 0x1, UR5 ;  /* 0x00000001ff057899 */ /* 0x000fe20008011405 */
[----:B0-----:R-:W-:Y:S01]  /*0260*/  IADD3 R52, PT, PT, R6, UR14, RZ ;  /* 0x0000000e06347c10 */ /* 0x001fe2000fffe0ff */
[----:B----4-:R-:W-:-:S03]  /*0270*/  UIMAD UR6, UR7, UR8, UR6 ;  /* 0x00000008070672a4 */ /* 0x010fc6000f8e0206 */
[----:B------:R-:W-:Y:S02]  /*0280*/  IADD3 R50, PT, PT, R52, UR14, RZ ;  /* 0x0000000e34327c10 */ /* 0x000fe4000fffe0ff */
[----:B------:R-:W-:Y:S02]  /*0290*/  ISETP.GE.U32.AND P0, PT, R6, UR5, PT ;  /* 0x0000000506007c0c */ /* 0x000fe4000bf06070 */
[----:B------:R-:W-:-:S04]  /*02a0*/  IADD3 R46, PT, PT, R50, UR14, RZ ;  /* 0x0000000e322e7c10 */ /* 0x000fc8000fffe0ff */
[----:B------:R-:W-:Y:S01]  /*02b0*/  SHF.L.U32 R44, R46, 0x1, RZ ;  /* 0x000000012e2c7819 */ /* 0x000fe200000006ff */
[----:B------:R-:W-:-:S03]  /*02c0*/  IMAD R0, R3, -0x2, R46 ;  /* 0xfffffffe03007824 */ /* 0x000fc600078e022e */
[----:B------:R-:W-:Y:S02]  /*02d0*/  I2FP.F32.U32 R44, R44 ;  /* 0x0000002c002c7245 */ /* 0x000fe40000201000 */
[----:B------:R-:W-:-:S05]  /*02e0*/  IADD3 R0, PT, PT, R3, UR14, R0 ;  /* 0x0000000e03007c10 */ /* 0x000fca000fffe000 */
[----:B------:R-:W-:Y:S01]  /*02f0*/  IMAD R40, R3, -0x2, R0 ;  /* 0xfffffffe03287824 */ /* 0x000fe200078e0200 */
[----:B------:R-:W-:-:S04]  /*0300*/  SHF.L.U32 R0, R6, 0x1, RZ ;  /* 0x0000000106007819 */ /* 0x000fc800000006ff */
[----:B------:R-:W-:-:S04]  /*0310*/  IADD3 R0, PT, PT, R0, 0x1, RZ ;  /* 0x0000000100007810 */ /* 0x000fc80007ffe0ff */
[-C--:B------:R-:W-:Y:S02]  /*0320*/  LEA R48, R3, R0.reuse, 0x2 ;  /* 0x0000000003307211 */ /* 0x080fe400078e10ff */
[----:B------:R-:W-:Y:S02]  /*0330*/  LEA R51, R51, R0, 0x1 ;  /* 0x0000000033337211 */ /* 0x000fe400078e08ff */
[----:B------:R-:W-:Y:S02]  /*0340*/  LEA R42, R7, R48, 0x1 ;  /* 0x00000030072a7211 */ /* 0x000fe400078e08ff */
[----:B------:R-:W-:Y:S02]  /*0350*/  I2FP.F32.U32 R53, R0 ;  /* 0x0000000000357245 */ /* 0x000fe40000201000 */
[----:B------:R-:W-:Y:S02]  /*0360*/  I2FP.F32.U32 R51, R51 ;  /* 0x0000003300337245 */ /* 0x000fe40000201000 */
[----:B------:R-:W-:-:S02]  /*0370*/  I2FP.F32.U32 R48, R48 ;  /* 0x0000003000307245 */ /* 0x000fc40000201000 */
[----:B-12---:R-:W-:-:S07]  /*0380*/  I2FP.F32.U32 R42, R42 ;  /* 0x0000002a002a7245 */ /* 0x006fce0000201000 */
.L_x_637:
[----:B012-4-:R-:W-:Y:S01]  /*0390*/  LOP3.LUT R25, RZ, R54, RZ, 0x33, !PT ;  /* 0x00000036ff197212 */ /* 0x017fe200078e33ff */
[----:B------:R-:W-:Y:S01]  /*03a0*/  BSSY.RECONVERGENT B0, `(.L_x_580) ;  /* 0x000027f000007945 */ /* 0x000fe20003800200 */
[----:B---3--:R-:W-:Y:S02]  /*03b0*/  MOV R63, 0xe0ad78ec ;  /* 0xe0ad78ec003f7802 */ /* 0x008fe40000000f00 */
[----:B------:R-:W-:Y:S01]  /*03c0*/  MOV R62, 0xe0ad78ec ;  /* 0xe0ad78ec003e7802 */ /* 0x000fe20000000f00 */
[----:B------:R-:W-:Y:S01]  /*03d0*/  IMAD.IADD R56, R36, 0x1, R25 ;  /* 0x0000000124387824 */ /* 0x000fe200078e0219 */
[----:B------:R-:W-:Y:S02]  /*03e0*/  MOV R61, 0xe0ad78ec ;  /* 0xe0ad78ec003d7802 */ /* 0x000fe40000000f00 */
[----:B------:R-:W-:Y:S01]  /*03f0*/  MOV R60, 0xe0ad78ec ;  /* 0xe0ad78ec003c7802 */ /* 0x000fe20000000f00 */
[----:B-----5:R-:W-:Y:S06]  /*0400*/  @P0 BRA `(.L_x_581) ;  /* 0x0000002400e00947 */ /* 0x020fec0003800000 */
[----:B------:R-:W0:Y:S01]  /*0410*/  I2F.U32.RP R26, R5 ;  /* 0x00000005001a7306 */ /* 0x000e220000209000 */
[----:B------:R-:W1:Y:S01]  /*0420*/  S2R R57, SR_CTAID.Y ;  /* 0x0000000000397919 */ /* 0x000e620000002600 */
[CC--:B------:R-:W-:Y:S02]  /*0430*/  ISETP.GT.U32.AND P2, PT, R5.reuse, R56.reuse, PT ;  /* 0x000000380500720c */ /* 0x0c0fe40003f44070 */
[C---:B------:R-:W-:Y:S02]  /*0440*/  ISETP.NE.U32.AND P4, PT, R5.reuse, RZ, PT ;  /* 0x000000ff0500720c */ /* 0x040fe40003f85070 */
[----:B------:R-:W-:Y:S02]  /*0450*/  ISETP.NE.U32.AND P1, PT, RZ, UR12, PT ;  /* 0x0000000cff007c0c */ /* 0x000fe4000bf25070 */
[----:B------:R-:W-:Y:S02]  /*0460*/  ISETP.GT.U32.AND P3, PT, R5, R56, PT ;  /* 0x000000380500720c */ /* 0x000fe40003f64070 */
[----:B------:R-:W-:-:S02]  /*0470*/  ISETP.EQ.U32.AND P0, PT, RZ, UR12, PT ;  /* 0x0000000cff007c0c */ /* 0x000fc4000bf02070 */
[----:B------:R-:W-:Y:S02]  /*0480*/  ISETP.NE.AND.EX P1, PT, RZ, UR13, PT, P1 ;  /* 0x0000000dff007c0c */ /* 0x000fe4000bf25310 */
[----:B------:R-:W-:Y:S01]  /*0490*/  ISETP.EQ.OR.EX P0, PT, RZ, UR13, P3, P0 ;  /* 0x0000000dff007c0c */ /* 0x000fe20009f02700 */
[----:B0-----:R-:W0:Y:S02]  /*04a0*/  MUFU.RCP R26, R26 ;  /* 0x0000001a001a7308 */ /* 0x001e240000001000 */
[----:B0-----:R-:W-:Y:S01]  /*04b0*/  IADD3 R24, PT, PT, R26, 0xffffffe, RZ ;  /* 0x0ffffffe1a187810 */ /* 0x001fe20007ffe0ff */
[----:B-1----:R-:W-:-:S05]  /*04c0*/  IMAD R57, R57, UR16, R54 ;  /* 0x0000001039397c24 */ /* 0x002fca000f8e0236 */
[----:B------:R0:W1:Y:S02]  /*04d0*/  F2I.FTZ.U32.TRUNC.NTZ R25, R24 ;  /* 0x0000001800197305 */ /* 0x000064000021f000 */
[----:B0-----:R-:W-:Y:S02]  /*04e0*/  MOV R24, RZ ;  /* 0x000000ff00187202 */ /* 0x001fe40000000f00 */
[----:B-1----:R-:W-:-:S05]  /*04f0*/  IADD3 R58, PT, PT, RZ, -R25, RZ ;  /* 0x80000019ff3a7210 */ /* 0x002fca0007ffe0ff */
[----:B------:R-:W-:-:S04]  /*0500*/  IMAD R27, R58, R5, RZ ;  /* 0x000000053a1b7224 */ /* 0x000fc800078e02ff */
[----:B------:R-:W-:-:S06]  /*0510*/  IMAD.HI.U32 R25, R25, R27, R24 ;  /* 0x0000001b19197227 */ /* 0x000fcc00078e0018 */
[----:B------:R-:W-:Y:S01]  /*0520*/  IMAD.HI.U32 R59, R25, R38, RZ ;  /* 0x00000026193b7227 */ /* 0x000fe200078e00ff */
[----:B------:R-:W-:-:S04]  /*0530*/  MOV R25, UR16 ;  /* 0x0000001000197c02 */ /* 0x000fc80008000f00 */
[----:B------:R-:W-:-:S05]  /*0540*/  IADD3 R58, PT, PT, -R59, RZ, RZ ;  /* 0x000000ff3b3a7210 */ /* 0x000fca0007ffe1ff */
[----:B------:R-:W-:-:S05]  /*0550*/  IMAD R58, R5, R58, R38 ;  /* 0x0000003a053a7224 */ /* 0x000fca00078e0226 */
[----:B------:R-:W-:-:S13]  /*0560*/  ISETP.GE.U32.AND P6, PT, R58, R5, PT ;  /* 0x000000053a00720c */ /* 0x000fda0003fc6070 */
[-C--:B------:R-:W-:Y:S02]  /*0570*/  @P6 IADD3 R58, PT, PT, R58, -R5.reuse, RZ ;  /* 0x800000053a3a6210 */ /* 0x080fe40007ffe0ff */
[----:B------:R-:W-:Y:S02]  /*0580*/  @P6 IADD3 R59, PT, PT, R59, 0x1, RZ ;  /* 0x000000013b3b6810 */ /* 0x000fe40007ffe0ff */
[----:B------:R-:W-:Y:S01]  /*0590*/  ISETP.GE.U32.AND P5, PT, R58, R5, PT ;  /* 0x000000053a00720c */ /* 0x000fe20003fa6070 */
[----:B------:R-:W-:-:S12]  /*05a0*/  IMAD R58, R25, UR6, R54 ;  /* 0x00000006193a7c24 */ /* 0x000fd8000f8e0236 */
[----:B------:R-:W-:Y:S02]  /*05b0*/  @P5 IADD3 R59, PT, PT, R59, 0x1, RZ ;  /* 0x000000013b3b5810 */ /* 0x000fe40007ffe0ff */
[----:B------:R-:W-:Y:S01]  /*05c0*/  @!P4 LOP3.LUT R59, RZ, R5, RZ, 0x33, !PT ;  /* 0x00000005ff3bc212 */ /* 0x000fe200078e33ff */
[----:B------:R-:W-:Y:S06]  /*05d0*/  @P2 BRA `(.L_x_582) ;  /* 0x00000000004c2947 */ /* 0x000fec0003800000 */
[----:B------:R-:W-:Y:S01]  /*05e0*/  ISETP.GE.U32.AND P4, PT, R59, 0x2, PT ;  /* 0x000000023b00780c */ /* 0x000fe20003f86070 */
[--C-:B------:R-:W-:Y:S02]  /*05f0*/  IMAD R34, R58, UR5, R6.reuse ;  /* 0x000000053a227c24 */ /* 0x100fe4000f8e0206 */
[----:B------:R-:W-:-:S10]  /*0600*/  IMAD R4, R57, UR5, R6 ;  /* 0x0000000539047c24 */ /* 0x000fd4000f8e0206 */
[----:B------:R-:W-:Y:S05]  /*0610*/  @!P4 BRA `(.L_x_582) ;  /* 0x00000000003cc947 */ /* 0x000fea0003800000 */
[----:B------:R-:W-:Y:S02]  /*0620*/  ISETP.NE.AND P4, PT, R59, 0x2, PT ;  /* 0x000000023b00780c */ /* 0x000fe40003f85270 */
[-C--:B------:R-:W-:Y:S02]  /*0630*/  IADD3 R24, PT, PT, R58, R5.reuse, RZ ;  /* 0x000000053a187210 */ /* 0x080fe40007ffe0ff */
[----:B------:R-:W-:-:S03]  /*0640*/  IADD3 R25, PT, PT, R57, R5, RZ ;  /* 0x0000000539197210 */ /* 0x000fc60007ffe0ff */
[--C-:B------:R-:W-:Y:S02]  /*0650*/  IMAD R32, R24, UR5, R6.reuse ;  /* 0x0000000518207c24 */ /* 0x100fe4000f8e0206 */
[----:B------:R-:W-:-:S04]  /*0660*/  IMAD R3, R25, UR5, R6 ;  /* 0x0000000519037c24 */ /* 0x000fc8000f8e0206 */
[----:B------:R-:W-:Y:S05]  /*0670*/  @!P4 BRA `(.L_x_582) ;  /* 0x000000000024c947 */ /* 0x000fea0003800000 */
[----:B------:R-:W-:Y:S02]  /*0680*/  ISETP.NE.AND P4, PT, R59, 0x3, PT ;  /* 0x000000033b00780c */ /* 0x000fe40003f85270 */
[-C--:B------:R-:W-:Y:S02]  /*0690*/  IADD3 R24, PT, PT, R24, R5.reuse, RZ ;  /* 0x0000000518187210 */ /* 0x080fe40007ffe0ff */
[----:B------:R-:W-:-:S03]  /*06a0*/  IADD3 R0, PT, PT, R25, R5, RZ ;  /* 0x0000000519007210 */ /* 0x000fc60007ffe0ff */
[----:B------:R-:W-:-:S06]  /*06b0*/  IMAD R28, R24, UR5, R6 ;  /* 0x00000005181c7c24 */ /* 0x000fcc000f8e0206 */
[-C--:B------:R-:W-:Y:S02]  /*06c0*/  @P4 IADD3 R25, PT, PT, R24, R5.reuse, RZ ;  /* 0x0000000518194210 */ /* 0x080fe40007ffe0ff */
[C---:B------:R-:W-:Y:S01]  /*06d0*/  @P4 IADD3 R27, PT, PT, R0.reuse, R5, RZ ;  /* 0x00000005001b4210 */ /* 0x040fe20007ffe0ff */
[--C-:B------:R-:W-:Y:S02]  /*06e0*/  IMAD R0, R0, UR5, R6.reuse ;  /* 0x0000000500007c24 */ /* 0x100fe4000f8e0206 */
[--C-:B------:R-:W-:Y:S02]  /*06f0*/  @P4 IMAD R22, R25, UR5, R6.reuse ;  /* 0x0000000519164c24 */ /* 0x100fe4000f8e0206 */
[----:B------:R-:W-:-:S07]  /*0700*/  @P4 IMAD R2, R27, UR5, R6 ;  /* 0x000000051b024c24 */ /* 0x000fce000f8e0206 */
.L_x_582:
        /* <DEDUP_REMOVED lines=15> */
.L_x_583:
        /* <DEDUP_REMOVED lines=15> */
.L_x_584:
[----:B------:R-:W-:Y:S05]  /*08f0*/  @P0 BRA `(.L_x_585) ;  /* 0x00000000007c0947 */ /* 0x000fea0003800000 */
[----:B01----:R-:W-:Y:S02]  /*0900*/  SHF.L.U32 R24, R6, 0x1, RZ ;  /* 0x0000000106187819 */ /* 0x003fe400000006ff */
[----:B------:R-:W-:Y:S02]  /*0910*/  I2FP.F32.S32 R18, R54 ;  /* 0x0000003600127245 */ /* 0x000fe40000201400 */
[----:B------:R-:W-:Y:S02]  /*0920*/  I2FP.F32.U32 R24, R24 ;  /* 0x0000001800187245 */ /* 0x000fe40000201000 */
[----:B------:R-:W-:Y:S01]  /*0930*/  ISETP.GE.U32.AND P4, PT, R59, 0x2, PT ;  /* 0x000000023b00780c */ /* 0x000fe20003f86070 */
[--C-:B------:R-:W-:Y:S02]  /*0940*/  FADD.FTZ R25, R53, -R18.reuse ;  /* 0x8000001235197221 */ /* 0x100fe40000010000 */
        /* <DEDUP_REMOVED lines=26> */
.L_x_585:
        /* <DEDUP_REMOVED lines=12> */
[----:B01----:R-:W-:-:S04]  /*0bb0*/  @P2 HADD2 R24, -R9, 1, 1 ;  /* 0x3c003c0009182430 */ /* 0x003fc80000000100 */
[----:B------:R-:W-:-:S07]  /*0bc0*/  @P2 HFMA2 R9, R24, -10000, -10000, -RZ ;  /* 0xf0e2f0e218092831 */ /* 0x000fce00001000ff */
.L_x_586:
[----:B------:R-:W-:Y:S01]  /*0bd0*/  IMAD.MOV.U32 R63, RZ, RZ, -0x1f528714 ;  /* 0xe0ad78ecff3f7424 */ /* 0x000fe200078e00ff */
        /* <DEDUP_REMOVED lines=9> */
[----:B------:R-:W-:Y:S01]  /*0c70*/  HFMA2 R61, -RZ, RZ, -598.5, 40320 ;  /* 0xe0ad78ecff3d7431 */ /* 0x000fe200000001ff */
[----:B------:R-:W-:Y:S02]  /*0c80*/  MOV R62, 0xe0ad78ec ;  /* 0xe0ad78ec003e7802 */ /* 0x000fe40000000f00 */
[--C-:B------:R-:W-:Y:S02]  /*0c90*/  HADD2.F32 R60, -RZ, R11.reuse.H0_H0 ;  /* 0x2000000bff3c7230 */ /* 0x100fe40000004100 */
[----:B01----:R-:W-:-:S05]  /*0ca0*/  HADD2.F32 R25, -RZ, R11.H1_H1 ;  /* 0x3000000bff197230 */ /* 0x003fca0000004100 */
[----:B------:R-:W-:Y:S01]  /*0cb0*/  FMNMX3.FTZ R60, R60, -1.00000002004087734272e+20, R25, !PT ;  /* 0xe0ad78ec3c3c7876 */ /* 0x000fe20007810019 */
[----:B------:R-:W-:Y:S06]  /*0cc0*/  @!P2 BRA `(.L_x_587) ;  /* 0x0000000000bca947 */ /* 0x000fec0003800000 */
[----:B------:R-:W-:Y:S01]  /*0cd0*/  ISETP.NE.AND P2, PT, R59, 0x2, PT ;  /* 0x000000023b00780c */ /* 0x000fe20003f45270 */
[----:B------:R-:W-:Y:S01]  /*0ce0*/  HFMA2 R13, R30, UR15.H0_H0, R7 ;  /* 0x2000000f1e0d7c31 */ /* 0x000fe20008000007 */
[----:B------:R-:W-:-:S04]  /*0cf0*/  MOV R62, 0xe0ad78ec ;  /* 0xe0ad78ec003e7802 */ /* 0x000fc80000000f00 */
        /* <DEDUP_REMOVED lines=15> */
.L_x_588:
[----:B-----5:R-:W-:Y:S01]  /*0df0*/  HFMA2 R11, R49, UR15.H0_H0, R10 ;  /* 0x2000000f310b7c31 */ /* 0x020fe2000800000a */
[----:B------:R-:W-:Y:S01]  /*0e00*/  ISETP.GE.U32.AND P2, PT, R59, 0x2, PT ;  /* 0x000000023b00780c */ /* 0x000fe20003f46070 */
[----:B------:R-:W-:Y:S01]  /*0e10*/  HFMA2 R61, -RZ, RZ, -598.5, 40320 ;  /* 0xe0ad78ecff3d7431 */ /* 0x000fe200000001ff */
[----:B------:R-:W-:Y:S01]  /*0e20*/  MOV R62, 0xe0ad78ec ;  /* 0xe0ad78ec003e7802 */ /* 0x000fe20000000f00 */
[----:B------:R-:W-:-:S05]  /*0e30*/  HFMA2 R11, R11, 1, 1, R18 ;  /* 0x3c003c000b0b7831 */ /* 0x000fca0000000012 */
[--C-:B------:R-:W-:Y:S02]  /*0e40*/  HADD2.F32 R60, -RZ, R11.reuse.H0_H0 ;  /* 0x2000000bff3c7230 */ /* 0x100fe40000004100 */
[----:B01----:R-:W-:-:S05]  /*0e50*/  HADD2.F32 R25, -RZ, R11.H1_H1 ;  /* 0x3000000bff197230 */ /* 0x003fca0000004100 */
[----:B------:R-:W-:Y:S01]  /*0e60*/  FMNMX3.FTZ R60, R60, -1.00000002004087734272e+20, R25, !PT ;  /* 0xe0ad78ec3c3c7876 */ /* 0x000fe20007810019 */
[----:B------:R-:W-:Y:S06]  /*0e70*/  @!P2 BRA `(.L_x_587) ;  /* 0x000000000050a947 */ /* 0x000fec0003800000 */
[----:B------:R-:W-:Y:S01]  /*0e80*/  ISETP.NE.AND P2, PT, R59, 0x2, PT ;  /* 0x000000023b00780c */ /* 0x000fe20003f45270 */
[----:B------:R-:W-:Y:S01]  /*0e90*/  HFMA2 R13, R30, UR15.H0_H0, R7 ;  /* 0x2000000f1e0d7c31 */ /* 0x000fe20008000007 */
[----:B------:R-:W-:-:S03]  /*0ea0*/  MOV R62, 0xe0ad78ec ;  /* 0xe0ad78ec003e7802 */ /* 0x000fc60000000f00 */
[----:B------:R-:W-:-:S05]  /*0eb0*/  HADD2 R13, R13, R16 ;  /* 0x000000100d0d7230 */ /* 0x000fca0000000000 */
        /* <DEDUP_REMOVED lines=10> */
[--C-:B------:R-:W-:Y:S01]  /*0f60*/  @P2 HADD2.F32 R25, -RZ, R24.reuse.H0_H0 ;  /* 0x20000018ff192230 */ /* 0x100fe20000004100 */
[----:B------:R-:W-:Y:S01]  /*0f70*/  @P2 MOV R17, R24 ;  /* 0x0000001800112202 */ /* 0x000fe20000000f00 */
[----:B------:R-:W-:-:S05]  /*0f80*/  @P2 HADD2.F32 R26, -RZ, R24.H1_H1 ;  /* 0x30000018ff1a2230 */ /* 0x000fca0000004100 */
[----:B------:R-:W-:Y:S01]  /*0f90*/  @P2 FMNMX3.FTZ R63, R25, -1.00000002004087734272e+20, R26, !PT ;  /* 0xe0ad78ec193f2876 */ /* 0x000fe2000781001a */
[----:B------:R-:W-:-:S05]  /*0fa0*/  HADD2.F32 R25, -RZ, R15.H1_H1 ;  /* 0x3000000fff197230 */ /* 0x000fca0000004100 */
[----:B------:R-:W-:-:S07]  /*0fb0*/  FMNMX3.FTZ R62, R62, -1.00000002004087734272e+20, R25, !PT ;  /* 0xe0ad78ec3e3e7876 */ /* 0x000fce0007810019 */
.L_x_587:
[----:B------:R-:W-:-:S13]  /*0fc0*/  ISETP.GE.U32.AND P2, PT, R52, UR5, PT ;  /* 0x0000000534007c0c */ /* 0x000fda000bf46070 */
[----:B------:R-:W-:Y:S05]  /*0fd0*/  @P2 BRA `(.L_x_581) ;  /* 0x0000001800ec2947 */ /* 0x000fea0003800000 */
[----:B------:R-:W-:Y:S05]  /*0fe0*/  @P3 BRA `(.L_x_589) ;  /* 0x00000000004c3947 */ /* 0x000fea0003800000 */
[----:B------:R-:W-:Y:S01]  /*0ff0*/  ISETP.GE.U32.AND P2, PT, R59, 0x2, PT ;  /* 0x000000023b00780c */ /* 0x000fe20003f46070 */
[--C-:B------:R-:W-:Y:S02]  /*1000*/  IMAD R34, R58, UR5, R52.reuse ;  /* 0x000000053a227c24 */ /* 0x100fe4000f8e0234 */
[----:B------:R-:W-:-:S10]  /*1010*/  IMAD R4, R57, UR5, R52 ;  /* 0x0000000539047c24 */ /* 0x000fd4000f8e0234 */
[----:B------:R-:W-:Y:S05]  /*1020*/  @!P2 BRA `(.L_x_589) ;  /* 0x00000000003ca947 */ /* 0x000fea0003800000 */
[----:B------:R-:W-:Y:S02]  /*1030*/  ISETP.NE.AND P2, PT, R59, 0x2, PT ;  /* 0x000000023b00780c */ /* 0x000fe40003f45270 */
[-C--:B01----:R-:W-:Y:S02]  /*1040*/  IADD3 R24, PT, PT, R58, R5.reuse, RZ ;  /* 0x000000053a187210 */ /* 0x083fe40007ffe0ff */
[----:B------:R-:W-:-:S03]  /*1050*/  IADD3 R25, PT, PT, R57, R5, RZ ;  /* 0x0000000539197210 */ /* 0x000fc60007ffe0ff */
[--C-:B------:R-:W-:Y:S02]  /*1060*/  IMAD R32, R24, UR5, R52.reuse ;  /* 0x0000000518207c24 */ /* 0x100fe4000f8e0234 */
[----:B------:R-:W-:-:S04]  /*1070*/  IMAD R3, R25, UR5, R52 ;  /* 0x0000000519037c24 */ /* 0x000fc8000f8e0234 */
[----:B------:R-:W-:Y:S05]  /*1080*/  @!P2 BRA `(.L_x_589) ;  /* 0x000000000024a947 */ /* 0x000fea0003800000 */
[----:B------:R-:W-:Y:S02]  /*1090*/  ISETP.NE.AND P2, PT, R59, 0x3, PT ;  /* 0x000000033b00780c */ /* 0x000fe40003f45270 */
[-C--:B------:R-:W-:Y:S02]  /*10a0*/  IADD3 R28, PT, PT, R24, R5.reuse, RZ ;  /* 0x00000005181c7210 */ /* 0x080fe40007ffe0ff */
[----:B------:R-:W-:-:S09]  /*10b0*/  IADD3 R0, PT, PT, R25, R5, RZ ;  /* 0x0000000519007210 */ /* 0x000fd20007ffe0ff */
[CC--:B------:R-:W-:Y:S01]  /*10c0*/  @P2 IADD3 R25, PT, PT, R28.reuse, R5.reuse, RZ ;  /* 0x000000051c192210 */ /* 0x0c0fe20007ffe0ff */
[--C-:B------:R-:W-:Y:S01]  /*10d0*/  IMAD R28, R28, UR5, R52.reuse ;  /* 0x000000051c1c7c24 */ /* 0x100fe2000f8e0234 */
[C---:B------:R-:W-:Y:S01]  /*10e0*/  @P2 IADD3 R27, PT, PT, R0.reuse, R5, RZ ;  /* 0x00000005001b2210 */ /* 0x040fe20007ffe0ff */
[--C-:B------:R-:W-:Y:S02]  /*10f0*/  IMAD R0, R0, UR5, R52.reuse ;  /* 0x0000000500007c24 */ /* 0x100fe4000f8e0234 */
[--C-:B------:R-:W-:Y:S02]  /*1100*/  @P2 IMAD R22, R25, UR5, R52.reuse ;  /* 0x0000000519162c24 */ /* 0x100fe4000f8e0234 */
[----:B------:R-:W-:-:S07]  /*1110*/  @P2 IMAD R2, R27, UR5, R52 ;  /* 0x000000051b022c24 */ /* 0x000fce000f8e0234 */
.L_x_589:
[----:B------:R-:W-:Y:S05]  /*1120*/  @P3 BRA `(.L_x_590) ;  /* 0x0000000000383947 */ /* 0x000fea0003800000 */
[----:B01----:R-:W0:Y:S02]  /*1130*/  LDC.64 R24, c[0x0][0x390] ;  /* 0x0000e400ff187b82 */ /* 0x003e240000000a00 */
[----:B0-----:R-:W-:-:S05]  /*1140*/  IMAD.WIDE R26, R4, 0x4, R24 ;  /* 0x00000004041a7825 */ /* 0x001fca00078e0218 */
[----:B-----5:R2:W5:Y:S01]  /*1150*/  LDG.E.CONSTANT R10, desc[UR10][R26.64] ;  /* 0x0000000a1a0a7981 */ /* 0x020562000c1e9900 */
[----:B------:R-:W-:-:S13]  /*1160*/  ISETP.GE.U32.AND P2, PT, R59, 0x2, PT ;  /* 0x000000023b00780c */ /* 0x000fda0003f46070 */
[----:B--2---:R-:W-:Y:S05]  /*1170*/  @!P2 BRA `(.L_x_590) ;  /* 0x000000000024a947 */ /* 0x004fea0003800000 */
[----:B------:R-:W-:-:S05]  /*1180*/  IMAD.WIDE R26, R3, 0x4, R24 ;  /* 0x00000004031a7825 */ /* 0x000fca00078e0218 */
[----:B------:R2:W5:Y:S01]  /*1190*/  LDG.E.CONSTANT R7, desc[UR10][R26.64] ;  /* 0x0000000a1a077981 */ /* 0x000562000c1e9900 */
[----:B------:R-:W-:-:S13]  /*11a0*/  ISETP.NE.AND P2, PT, R59, 0x2, PT ;  /* 0x000000023b00780c */ /* 0x000fda0003f45270 */
[----:B--2---:R-:W-:Y:S05]  /*11b0*/  @!P2 BRA `(.L_x_590) ;  /* 0x000000000014a947 */ /* 0x004fea0003800000 */
[----:B------:R-:W-:-:S13]  /*11c0*/  ISETP.NE.AND P2, PT, R59, 0x3, PT ;  /* 0x000000033b00780c */ /* 0x000fda0003f45270 */
[----:B------:R-:W-:-:S04]  /*11d0*/  @P2 IMAD.WIDE R26, R2, 0x4, R24 ;  /* 0x00000004021a2825 */ /* 0x000fc800078e0218 */
[----:B------:R-:W-:Y:S01]  /*11e0*/  IMAD.WIDE R24, R0, 0x4, R24 ;  /* 0x0000000400187825 */ /* 0x000fe200078e0218 */
[----:B------:R2:W5:Y:S04]  /*11f0*/  @P2 LDG.E.CONSTANT R9, desc[UR10][R26.64] ;  /* 0x0000000a1a092981 */ /* 0x000568000c1e9900 */
[----:B------:R2:W5:Y:S02]  /*1200*/  LDG.E.CONSTANT R8, desc[UR10][R24.64] ;  /* 0x0000000a18087981 */ /* 0x000564000c1e9900 */
.L_x_590:
[----:B------:R-:W-:Y:S05]  /*1210*/  @P3 BRA `(.L_x_591) ;  /* 0x0000000000383947 */ /* 0x000fea0003800000 */
[----:B012---:R-:W0:Y:S02]  /*1220*/  LDC.64 R24, c[0x0][0x388] ;  /* 0x0000e200ff187b82 */ /* 0x007e240000000a00 */
[----:B0-----:R-:W-:-:S05]  /*1230*/  IMAD.WIDE R26, R34, 0x4, R24 ;  /* 0x00000004221a7825 */ /* 0x001fca00078e0218 */
[----:B-----5:R3:W5:Y:S01]  /*1240*/  LDG.E R49, desc[UR10][R26.64] ;  /* 0x0000000a1a317981 */ /* 0x020762000c1e1900 */
[----:B------:R-:W-:-:S13]  /*1250*/  ISETP.GE.U32.AND P2, PT, R59, 0x2, PT ;  /* 0x000000023b00780c */ /* 0x000fda0003f46070 */
[----:B---3--:R-:W-:Y:S05]  /*1260*/  @!P2 BRA `(.L_x_591) ;  /* 0x000000000024a947 */ /* 0x008fea0003800000 */
[----:B------:R-:W-:-:S05]  /*1270*/  IMAD.WIDE R26, R32, 0x4, R24 ;  /* 0x00000004201a7825 */ /* 0x000fca00078e0218 */
[----:B------:R3:W5:Y:S01]  /*1280*/  LDG.E R30, desc[UR10][R26.64] ;  /* 0x0000000a1a1e7981 */ /* 0x000762000c1e1900 */
[----:B------:R-:W-:-:S13]  /*1290*/  ISETP.NE.AND P2, PT, R59, 0x2, PT ;  /* 0x000000023b00780c */ /* 0x000fda0003f45270 */
[----:B---3--:R-:W-:Y:S05]  /*12a0*/  @!P2 BRA `(.L_x_591) ;  /* 0x000000000014a947 */ /* 0x008fea0003800000 */
[----:B------:R-:W-:-:S13]  /*12b0*/  ISETP.NE.AND P2, PT, R59, 0x3, PT ;  /* 0x000000033b00780c */ /* 0x000fda0003f45270 */
[----:B------:R-:W-:-:S04]  /*12c0*/  @P2 IMAD.WIDE R26, R22, 0x4, R24 ;  /* 0x00000004161a2825 */ /* 0x000fc800078e0218 */
[----:B------:R-:W-:Y:S01]  /*12d0*/  IMAD.WIDE R24, R28, 0x4, R24 ;  /* 0x000000041c187825 */ /* 0x000fe200078e0218 */
[----:B------:R3:W5:Y:S04]  /*12e0*/  @P2 LDG.E R20, desc[UR10][R26.64] ;  /* 0x0000000a1a142981 */ /* 0x000768000c1e1900 */
[----:B------:R3:W5:Y:S02]  /*12f0*/  LDG.E R47, desc[UR10][R24.64] ;  /* 0x0000000a182f7981 */ /* 0x000764000c1e1900 */
.L_x_591:
[----:B------:R-:W-:Y:S05]  /*1300*/  @P0 BRA `(.L_x_592) ;  /* 0x00000000007c0947 */ /* 0x000fea0003800000 */
[----:B0123--:R-:W-:Y:S02]  /*1310*/  SHF.L.U32 R24, R52, 0x1, RZ ;  /* 0x0000000134187819 */ /* 0x00ffe400000006ff */
        /* <DEDUP_REMOVED lines=24> */
[----:B------:R-:W-:-:S05]  /*14a0*/  IMAD.IADD R12, R26, 0x1, R5 ;  /* 0x000000011a0c7824 */ /* 0x000fca00078e0205 */
[----:B------:R-:W-:-:S05]  /*14b0*/  I2FP.F32.S32 R12, R12 ;  /* 0x0000000c000c7245 */ /* 0x000fca0000201400 */
[--C-:B------:R-:W-:Y:S01]  /*14c0*/  FADD.FTZ R24, R24, -R12.reuse ;  /* 0x8000000c18187221 */ /* 0x100fe20000010000 */
[----:B------:R-:W-:-:S05]  /*14d0*/  FADD.FTZ R25, R51, -R12 ;  /* 0x8000000c33197221 */ /* 0x000fca0000010000 */
[----:B------:R-:W-:-:S05]  /*14e0*/  F2FP.F16.F32.PACK_AB R12, R25, R24 ;  /* 0x00000018190c723e */ /* 0x000fca00000000ff */
[----:B------:R-:W-:-:S07]  /*14f0*/  HFMA2 R12, R55, R12, -RZ ;  /* 0x0000000c370c7231 */ /* 0x000fce00001000ff */
.L_x_592:
        /* <DEDUP_REMOVED lines=12> */
[----:B0123--:R-:W-:-:S04]  /*15c0*/  @P2 HADD2 R24, -R9, 1, 1 ;  /* 0x3c003c0009182430 */ /* 0x00ffc80000000100 */
[----:B------:R-:W-:-:S07]  /*15d0*/  @P2 HFMA2 R9, R24, -10000, -10000, -RZ ;  /* 0xf0e2f0e218092831 */ /* 0x000fce00001000ff */
.L_x_593:
[----:B------:R-:W-:Y:S05]  /*15e0*/  @P3 BRA `(.L_x_594) ;  /* 0x0000000000c83947 */ /* 0x000fea0003800000 */
[----:B------:R-:W-:Y:S05]  /*15f0*/  @!P1 BRA `(.L_x_595) ;  /* 0x00000000006c9947 */ /* 0x000fea0003800000 */
[----:B------:R-:W-:Y:S01]  /*1600*/  ISETP.GE.U32.AND P2, PT, R59, 0x2, PT ;  /* 0x000000023b00780c */ /* 0x000fe20003f46070 */
[----:B-----5:R-:W-:-:S04]  /*1610*/  HFMA2 R19, R49, UR15.H0_H0, R10 ;  /* 0x2000000f31137c31 */ /* 0x020fc8000800000a */
[----:B------:R-:W-:-:S05]  /*1620*/  HADD2 R19, R19, R18 ;  /* 0x0000001213137230 */ /* 0x000fca0000000000 */
[--C-:B0123--:R-:W-:Y:S02]  /*1630*/  HADD2.F32 R25, -RZ, R19.reuse.H0_H0 ;  /* 0x20000013ff197230 */ /* 0x10ffe40000004100 */
        /* <DEDUP_REMOVED lines=23> */
.L_x_595:
[----:B------:R-:W-:Y:S01]  /*17b0*/  ISETP.GE.U32.AND P2, PT, R59, 0x2, PT ;  /* 0x000000023b00780c */ /* 0x000fe20003f46070 */
[----:B-----5:R-:W-:-:S05]  /*17c0*/  HFMA2 R19, R49, UR15.H0_H0, R10 ;  /* 0x2000000f31137c31 */ /* 0x020fca000800000a */
[--C-:B0123--:R-:W-:Y:S02]  /*17d0*/  HADD2.F32 R25, -RZ, R19.reuse.H0_H0 ;  /* 0x20000013ff197230 */ /* 0x10ffe40000004100 */
        /* <DEDUP_REMOVED lines=13> */
[----:B------:R-:W-:Y:S01]  /*18b0*/  @P2 HFMA2 R26, R20, UR15.H0_H0, R9 ;  /* 0x2000000f141a2c31 */ /* 0x000fe20008000009 */
[----:B------:R-:W-:-:S04]  /*18c0*/  FMNMX3.FTZ R62, R25, R24, R62, !PT ;  /* 0x00000018193e7276 */ /* 0x000fc8000781003e */
[--C-:B------:R-:W-:Y:S01]  /*18d0*/  @P2 HADD2.F32 R24, -RZ, R26.reuse.H0_H0 ;  /* 0x2000001aff182230 */ /* 0x100fe20000004100 */
[----:B------:R-:W-:Y:S01]  /*18e0*/  @P2 MOV R29, R26 ;  /* 0x0000001a001d2202 */ /* 0x000fe20000000f00 */
[----:B------:R-:W-:-:S05]  /*18f0*/  @P2 HADD2.F32 R25, -RZ, R26.H1_H1 ;  /* 0x3000001aff192230 */ /* 0x000fca0000004100 */
[----:B------:R-:W-:-:S07]  /*1900*/  @P2 FMNMX3.FTZ R63, R24, R25, R63, !PT ;  /* 0x00000019183f2276 */ /* 0x000fce000781003f */
.L_x_594:
        /* <DEDUP_REMOVED lines=8> */
[-C--:B0123--:R-:W-:Y:S02]  /*1990*/  IADD3 R24, PT, PT, R58, R5.reuse, RZ ;  /* 0x000000053a187210 */ /* 0x08ffe40007ffe0ff */
        /* <DEDUP_REMOVED lines=13> */
.L_x_596:
[----:B------:R-:W-:Y:S05]  /*1a70*/  @P3 BRA `(.L_x_597) ;  /* 0x0000000000383947 */ /* 0x000fea0003800000 */
[----:B0123--:R-:W0:Y:S02]  /*1a80*/  LDC.64 R24, c[0x0][0x390] ;  /* 0x0000e400ff187b82 */ /* 0x00fe240000000a00 */
[----:B0-----:R-:W-:-:S05]  /*1a90*/  IMAD.WIDE R26, R4, 0x4, R24 ;  /* 0x00000004041a7825 */ /* 0x001fca00078e0218 */
[----:B-----5:R4:W5:Y:S01]  /*1aa0*/  LDG.E.CONSTANT R10, desc[UR10][R26.64] ;  /* 0x0000000a1a0a7981 */ /* 0x020962000c1e9900 */
[----:B------:R-:W-:-:S13]  /*1ab0*/  ISETP.GE.U32.AND P2, PT, R59, 0x2, PT ;  /* 0x000000023b00780c */ /* 0x000fda0003f46070 */
[----:B----4-:R-:W-:Y:S05]  /*1ac0*/  @!P2 BRA `(.L_x_597) ;  /* 0x000000000024a947 */ /* 0x010fea0003800000 */
[----:B------:R-:W-:-:S05]  /*1ad0*/  IMAD.WIDE R26, R3, 0x4, R24 ;  /* 0x00000004031a7825 */ /* 0x000fca00078e0218 */
[----:B------:R4:W5:Y:S01]  /*1ae0*/  LDG.E.CONSTANT R7, desc[UR10][R26.64] ;  /* 0x0000000a1a077981 */ /* 0x000962000c1e9900 */
[----:B------:R-:W-:-:S13]  /*1af0*/  ISETP.NE.AND P2, PT, R59, 0x2, PT ;  /* 0x000000023b00780c */ /* 0x000fda0003f45270 */
[----:B----4-:R-:W-:Y:S05]  /*1b00*/  @!P2 BRA `(.L_x_597) ;  /* 0x000000000014a947 */ /* 0x010fea0003800000 */
[----:B------:R-:W-:-:S13]  /*1b10*/  ISETP.NE.AND P2, PT, R59, 0x3, PT ;  /* 0x000000033b00780c */ /* 0x000fda0003f45270 */
[----:B------:R-:W-:-:S04]  /*1b20*/  @P2 IMAD.WIDE R26, R2, 0x4, R24 ;  /* 0x00000004021a2825 */ /* 0x000fc800078e0218 */
[----:B------:R-:W-:Y:S01]  /*1b30*/  IMAD.WIDE R24, R0, 0x4, R24 ;  /* 0x0000000400187825 */ /* 0x000fe200078e0218 */
[----:B------:R4:W5:Y:S04]  /*1b40*/  @P2 LDG.E.CONSTANT R9, desc[UR10][R26.64] ;  /* 0x0000000a1a092981 */ /* 0x000968000c1e9900 */
[----:B------:R4:W5:Y:S02]  /*1b50*/  LDG.E.CONSTANT R8, desc[UR10][R24.64] ;  /* 0x0000000a18087981 */ /* 0x000964000c1e9900 */
.L_x_597:
[----:B------:R-:W-:Y:S05]  /*1b60*/  @P3 BRA `(.L_x_598) ;  /* 0x0000000000383947 */ /* 0x000fea0003800000 */
[----:B01234-:R-:W0:Y:S02]  /*1b70*/  LDC.64 R24, c[0x0][0x388] ;  /* 0x0000e200ff187b82 */ /* 0x01fe240000000a00 */
[----:B0-----:R-:W-:-:S05]  /*1b80*/  IMAD.WIDE R26, R34, 0x4, R24 ;  /* 0x00000004221a7825 */ /* 0x001fca00078e0218 */
[----:B-----5:R0:W5:Y:S01]  /*1b90*/  LDG.E R49, desc[UR10][R26.64] ;  /* 0x0000000a1a317981 */ /* 0x020162000c1e1900 */
[----:B------:R-:W-:-:S13]  /*1ba0*/  ISETP.GE.U32.AND P2, PT, R59, 0x2, PT ;  /* 0x000000023b00780c */ /* 0x000fda0003f46070 */
[----:B0-----:R-:W-:Y:S05]  /*1bb0*/  @!P2 BRA `(.L_x_598) ;  /* 0x000000000024a947 */ /* 0x001fea0003800000 */
[----:B------:R-:W-:-:S05]  /*1bc0*/  IMAD.WIDE R26, R32, 0x4, R24 ;  /* 0x00000004201a7825 */ /* 0x000fca00078e0218 */
[----:B------:R0:W5:Y:S01]  /*1bd0*/  LDG.E R30, desc[UR10][R26.64] ;  /* 0x0000000a1a1e7981 */ /* 0x000162000c1e1900 */
[----:B------:R-:W-:-:S13]  /*1be0*/  ISETP.NE.AND P2, PT, R59, 0x2, PT ;  /* 0x000000023b00780c */ /* 0x000fda0003f45270 */
[----:B0-----:R-:W-:Y:S05]  /*1bf0*/  @!P2 BRA `(.L_x_598) ;  /* 0x000000000014a947 */ /* 0x001fea0003800000 */
[----:B------:R-:W-:-:S13]  /*1c00*/  ISETP.NE.AND P2, PT, R59, 0x3, PT ;  /* 0x000000033b00780c */ /* 0x000fda0003f45270 */
[----:B------:R-:W-:-:S04]  /*1c10*/  @P2 IMAD.WIDE R26, R22, 0x4, R24 ;  /* 0x00000004161a2825 */ /* 0x000fc800078e0218 */
[----:B------:R-:W-:Y:S01]  /*1c20*/  IMAD.WIDE R24, R28, 0x4, R24 ;  /* 0x000000041c187825 */ /* 0x000fe200078e0218 */
[----:B------:R0:W5:Y:S04]  /*1c30*/  @P2 LDG.E R20, desc[UR10][R26.64] ;  /* 0x0000000a1a142981 */ /* 0x000168000c1e1900 */
[----:B------:R0:W5:Y:S02]  /*1c40*/  LDG.E R47, desc[UR10][R24.64] ;  /* 0x0000000a182f7981 */ /* 0x000164000c1e1900 */
.L_x_598:
[----:B------:R-:W-:Y:S05]  /*1c50*/  @P0 BRA `(.L_x_599) ;  /* 0x00000000007c0947 */ /* 0x000fea0003800000 */
[----:B01234-:R-:W-:Y:S02]  /*1c60*/  SHF.L.U32 R24, R50, 0x1, RZ ;  /* 0x0000000132187819 */ /* 0x01ffe400000006ff */
        /* <DEDUP_REMOVED lines=30> */
.L_x_599:
        /* <DEDUP_REMOVED lines=12> */
[----:B01234-:R-:W-:-:S04]  /*1f10*/  @P2 HADD2 R24, -R9, 1, 1 ;  /* 0x3c003c0009182430 */ /* 0x01ffc80000000100 */
[----:B------:R-:W-:-:S07]  /*1f20*/  @P2 HFMA2 R9, R24, -10000, -10000, -RZ ;  /* 0xf0e2f0e218092831 */ /* 0x000fce00001000ff */
.L_x_600:
[----:B------:R-:W-:Y:S05]  /*1f30*/  @P3 BRA `(.L_x_601) ;  /* 0x0000000000c83947 */ /* 0x000fea0003800000 */
[----:B------:R-:W-:Y:S05]  /*1f40*/  @!P1 BRA `(.L_x_602) ;  /* 0x00000000006c9947 */ /* 0x000fea0003800000 */
[----:B------:R-:W-:Y:S01]  /*1f50*/  ISETP.GE.U32.AND P2, PT, R59, 0x2, PT ;  /* 0x000000023b00780c */ /* 0x000fe20003f46070 */
[----:B012345:R-:W-:-:S04]  /*1f60*/  HFMA2 R24, R49, UR15.H0_H0, R10 ;  /* 0x2000000f31187c31 */ /* 0x03ffc8000800000a */
        /* <DEDUP_REMOVED lines=25> */
.L_x_602:
[----:B------:R-:W-:Y:S01]  /*2100*/  ISETP.GE.U32.AND P2, PT, R59, 0x2, PT ;  /* 0x000000023b00780c */ /* 0x000fe20003f46070 */
[----:B-----5:R-:W-:-:S05]  /*2110*/  HFMA2 R31, R49, UR15.H0_H0, R10 ;  /* 0x2000000f311f7c31 */ /* 0x020fca000800000a */
[--C-:B01234-:R-:W-:Y:S02]  /*2120*/  HADD2.F32 R25, -RZ, R31.reuse.H0_H0 ;  /* 0x2000001fff197230 */ /* 0x11ffe40000004100 */
        /* <DEDUP_REMOVED lines=19> */
.L_x_601:
        /* <DEDUP_REMOVED lines=15> */
[----:B------:R-:W-:-:S09]  /*2350*/  IADD3 R0, PT, PT, R57, R5, RZ ;  /* 0x0000000539007210 */ /* 0x000fd20007ffe0ff */
[CC--:B01234-:R-:W-:Y:S01]  /*2360*/  @P2 IADD3 R25, PT, PT, R28.reuse, R5.reuse, RZ ;  /* 0x000000051c192210 */ /* 0x0dffe20007ffe0ff */
[--C-:B------:R-:W-:Y:S01]  /*2370*/  IMAD R28, R28, UR5, R46.reuse ;  /* 0x000000051c1c7c24 */ /* 0x100fe2000f8e022e */
[C---:B------:R-:W-:Y:S01]  /*2380*/  @P2 IADD3 R27, PT, PT, R0.reuse, R5, RZ ;  /* 0x00000005001b2210 */ /* 0x040fe20007ffe0ff */
[--C-:B------:R-:W-:Y:S02]  /*2390*/  IMAD R0, R0, UR5, R46.reuse ;  /* 0x0000000500007c24 */ /* 0x100fe4000f8e022e */
[--C-:B------:R-:W-:Y:S02]  /*23a0*/  @P2 IMAD R22, R25, UR5, R46.reuse ;  /* 0x0000000519162c24 */ /* 0x100fe4000f8e022e */
[----:B------:R-:W-:-:S07]  /*23b0*/  @P2 IMAD R2, R27, UR5, R46 ;  /* 0x000000051b022c24 */ /* 0x000fce000f8e022e */
.L_x_603:
[----:B------:R-:W-:Y:S05]  /*23c0*/  @P3 BRA `(.L_x_604) ;  /* 0x0000000000383947 */ /* 0x000fea0003800000 */
[----:B01234-:R-:W0:Y:S02]  /*23d0*/  LDC.64 R24, c[0x0][0x390] ;  /* 0x0000e400ff187b82 */ /* 0x01fe240000000a00 */
        /* <DEDUP_REMOVED lines=13> */
.L_x_604:
        /* <DEDUP_REMOVED lines=10> */
[----:B------:R-:W-:Y:S01]  /*2550*/  ISETP.NE.AND P2, PT, R59, 0x3, PT ;  /* 0x000000033b00780c */ /* 0x000fe20003f45270 */
[----:B------:R-:W-:-:S05]  /*2560*/  IMAD.WIDE R26, R28, 0x4, R24 ;  /* 0x000000041c1a7825 */ /* 0x000fca00078e0218 */
[----:B------:R0:W5:Y:S07]  /*2570*/  LDG.E R47, desc[UR10][R26.64] ;  /* 0x0000000a1a2f7981 */ /* 0x00016e000c1e1900 */
[----:B------:R-:W-:-:S05]  /*2580*/  @P2 IMAD.WIDE R24, R22, 0x4, R24 ;  /* 0x0000000416182825 */ /* 0x000fca00078e0218 */
[----:B------:R0:W5:Y:S02]  /*2590*/  @P2 LDG.E R20, desc[UR10][R24.64] ;  /* 0x0000000a18142981 */ /* 0x000164000c1e1900 */
.L_x_605:
[----:B------:R-:W-:Y:S05]  /*25a0*/  @P0 BRA `(.L_x_606) ;  /* 0x0000000000740947 */ /* 0x000fea0003800000 */
[----:B01234-:R-:W-:Y:S02]  /*25b0*/  I2FP.F32.S32 R25, R54 ;  /* 0x0000003600197245 */ /* 0x01ffe40000201400 */
        /* <DEDUP_REMOVED lines=14> */
[----:B------:R-:W-:Y:S01]  /*26a0*/  IMAD.IADD R24, R24, 0x1, R5 ;  /* 0x0000000118187824 */ /* 0x000fe200078e0205 */
[----:B------:R-:W-:-:S04]  /*26b0*/  ISETP.NE.AND P0, PT, R59, 0x3, PT ;  /* 0x000000033b00780c */ /* 0x000fc80003f05270 */
        /* <DEDUP_REMOVED lines=12> */
.L_x_606:
        /* <DEDUP_REMOVED lines=14> */
.L_x_607:
        /* <DEDUP_REMOVED lines=29> */
.L_x_608:
        /* <DEDUP_REMOVED lines=22> */
.L_x_581:
[----:B------:R-:W-:Y:S05]  /*2b90*/  BSYNC.RECONVERGENT B0 ;  /* 0x0000000000007941 */ /* 0x000fea0003800200 */
.L_x_580:
[----:B------:R-:W-:-:S09]  /*2ba0*/  UISETP.GT.U32.AND UP0, UPT, UR14, 0x20, UPT ;  /* 0x000000200e00788c */ /* 0x000fd2000bf04070 */
[----:B------:R-:W-:Y:S05]  /*2bb0*/  BRA.U UP0, `(.L_x_609) ;  /* 0x0000000100a47547 */ /* 0x000fea000b800000 */
[----:B01234-:R-:W0:Y:S04]  /*2bc0*/  SHFL.BFLY PT, R24, R61, 0x10, 0x1f ;  /* 0x0e001f003d187f89 */ /* 0x01fe2800000e0000 */
        /* <DEDUP_REMOVED lines=40> */
.L_x_609:
[----:B01234-:R-:W0:Y:S01]  /*2e50*/  SHFL.BFLY PT, R25, R60, 0x10, 0x1f ;  /* 0x0e001f003c197f89 */ /* 0x01fe2200000e0000 */
[----:B------:R-:W-:-:S03]  /*2e60*/  LOP3.LUT P0, RZ, R6, 0x1f, RZ, 0xc0, !PT ;  /* 0x0000001f06ff7812 */ /* 0x000fc6000780c0ff */
        /* <DEDUP_REMOVED lines=12> */
[----:B------:R-:W-:Y:S02]  /*2f30*/  I2FP.F32.U32 R25, UR14 ;  /* 0x0000000e00197c45 */ /* 0x000fe40008201000 */
[----:B-1----:R-:W-:Y:S02]  /*2f40*/  FMNMX.FTZ R57, R26, R27, !PT ;  /* 0x0000001b1a397209 */ /* 0x002fe40007810000 */
[----:B------:R-:W0:Y:S01]  /*2f50*/  SHFL.BFLY PT, R27, R24, 0x4, 0x1f ;  /* 0x0c801f00181b7f89 */ /* 0x000e2200000e0000 */
[----:B------:R-:W-:Y:S01]  /*2f60*/  FMUL.FTZ R25, R25, 0.03125 ;  /* 0x3d00000019197820 */ /* 0x000fe20000410000 */
[----:B--2---:R-:W-:-:S02]  /*2f70*/  FMNMX.FTZ R60, R59, R58, !PT ;  /* 0x0000003a3b3c7209 */ /* 0x004fc40007810000 */
[----:B------:R-:W1:Y:S01]  /*2f80*/  SHFL.BFLY PT, R58, R57, 0x4, 0x1f ;  /* 0x0c801f00393a7f89 */ /* 0x000e6200000e0000 */
[----:B---3--:R-:W-:-:S03]  /*2f90*/  FMNMX.FTZ R65, R64, R65, !PT ;  /* 0x0000004140417209 */ /* 0x008fc60007810000 */
[----:B------:R-:W2:Y:S04]  /*2fa0*/  SHFL.BFLY PT, R61, R60, 0x4, 0x1f ;  /* 0x0c801f003c3d7f89 */ /* 0x000ea800000e0000 */
[----:B------:R-:W3:Y:S01]  /*2fb0*/  SHFL.BFLY PT, R62, R65, 0x4, 0x1f ;  /* 0x0c801f00413e7f89 */ /* 0x000ee200000e0000 */
[----:B0-----:R-:W-:Y:S02]  /*2fc0*/  FMNMX.FTZ R27, R24, R27, !PT ;  /* 0x0000001b181b7209 */ /* 0x001fe40007810000 */
[----:B------:R-:W0:Y:S01]  /*2fd0*/  @!P0 S2R R24, SR_CgaCtaId ;  /* 0x0000000000188919 */ /* 0x000e220000008800 */
[----:B-1----:R-:W-:Y:S02]  /*2fe0*/  FMNMX.FTZ R58, R57, R58, !PT ;  /* 0x0000003a393a7209 */ /* 0x002fe40007810000 */
[----:B------:R-:W1:Y:S01]  /*2ff0*/  SHFL.BFLY PT, R26, R27, 0x2, 0x1f ;  /* 0x0c401f001b1a7f89 */ /* 0x000e6200000e0000 */
[----:B------:R-:W-:-:S02]  /*3000*/  @!P0 MOV R57, 0x400 ;  /* 0x0000040000398802 */ /* 0x000fc40000000f00 */
[----:B--2---:R-:W-:Y:S01]  /*3010*/  FMNMX.FTZ R61, R60, R61, !PT ;  /* 0x0000003d3c3d7209 */ /* 0x004fe20007810000 */
[----:B------:R-:W2:Y:S01]  /*3020*/  SHFL.BFLY PT, R59, R58, 0x2, 0x1f ;  /* 0x0c401f003a3b7f89 */ /* 0x000ea200000e0000 */
[----:B------:R-:W-:Y:S02]  /*3030*/  I2FP.F32.U32 R60, R6 ;  /* 0x00000006003c7245 */ /* 0x000fe40000201000 */
[----:B---3--:R-:W-:Y:S02]  /*3040*/  FMNMX.FTZ R63, R65, R62, !PT ;  /* 0x0000003e413f7209 */ /* 0x008fe40007810000 */
[----:B------:R-:W3:Y:S01]  /*3050*/  SHFL.BFLY PT, R62, R61, 0x2, 0x1f ;  /* 0x0c401f003d3e7f89 */ /* 0x000ee200000e0000 */
[----:B------:R-:W-:-:S03]  /*3060*/  FSETP.GT.FTZ.AND P1, PT, R25, R60, PT ;  /* 0x0000003c1900720b */ /* 0x000fc60003f34000 */
[----:B------:R-:W4:Y:S01]  /*3070*/  SHFL.BFLY PT, R64, R63, 0x2, 0x1f ;  /* 0x0c401f003f407f89 */ /* 0x000f2200000e0000 */
[----:B-1----:R-:W-:Y:S02]  /*3080*/  FMNMX.FTZ R25, R27, R26, !PT ;  /* 0x0000001a1b197209 */ /* 0x002fe40007810000 */
[----:B--2---:R-:W-:-:S07]  /*3090*/  FMNMX.FTZ R26, R58, R59, !PT ;  /* 0x0000003b3a1a7209 */ /* 0x004fce0007810000 */
[----:B------:R-:W1:Y:S01]  /*30a0*/  @P1 S2R R58, SR_CgaCtaId ;  /* 0x00000000003a1919 */ /* 0x000e620000008800 */
[----:B---3--:R-:W-:Y:S02]  /*30b0*/  FMNMX.FTZ R27, R61, R62, !PT ;  /* 0x0000003e3d1b7209 */ /* 0x008fe40007810000 */
[----:B------:R-:W-:Y:S01]  /*30c0*/  SHFL.BFLY PT, R61, R26, 0x1, 0x1f ;  /* 0x0c201f001a3d7f89 */ /* 0x000fe200000e0000 */
[----:B----4-:R-:W-:-:S03]  /*30d0*/  FMNMX.FTZ R60, R63, R64, !PT ;  /* 0x000000403f3c7209 */ /* 0x010fc60007810000 */
[----:B------:R-:W2:Y:S01]  /*30e0*/  SHFL.BFLY PT, R64, R25, 0x1, 0x1f ;  /* 0x0c201f0019407f89 */ /* 0x000ea200000e0000 */
[----:B------:R-:W-:-:S03]  /*30f0*/  @!P0 IADD3 R63, PT, PT, R57, 0x20, RZ ;  /* 0x00000020393f8810 */ /* 0x000fc60007ffe0ff */
[----:B------:R-:W3:Y:S01]  /*3100*/  SHFL.BFLY PT, R62, R27, 0x1, 0x1f ;  /* 0x0c201f001b3e7f89 */ /* 0x000ee200000e0000 */
[----:B0-----:R-:W-:Y:S02]  /*3110*/  @!P0 LEA R65, R24, R63, 0x18 ;  /* 0x0000003f18418211 */ /* 0x001fe400078ec0ff */
[----:B------:R-:W-:Y:S01]  /*3120*/  @!P0 SHF.R.U32.HI R24, RZ, 0x1, R6 ;  /* 0x00000001ff188819 */ /* 0x000fe20000011606 */
[----:B------:R-:W0:Y:S03]  /*3130*/  SHFL.BFLY PT, R59, R60, 0x1, 0x1f ;  /* 0x0c201f003c3b7f89 */ /* 0x000e2600000e0000 */
[----:B------:R-:W-:Y:S01]  /*3140*/  @!P0 LOP3.LUT R24, R24, 0x1f0, RZ, 0xc0, !PT ;  /* 0x000001f018188812 */ /* 0x000fe200078ec0ff */
[----:B------:R-:W4:Y:S03]  /*3150*/  @P1 S2R R63, SR_CgaCtaId ;  /* 0x00000000003f1919 */ /* 0x000f260000008800 */
[----:B------:R-:W-:Y:S01]  /*3160*/  @!P0 IADD3 R65, PT, PT, R24, R65, RZ ;  /* 0x0000004118418210 */ /* 0x000fe20007ffe0ff */
[----:B------:R-:W4:Y:S01]  /*3170*/  @P1 S2R R57, SR_CgaCtaId ;  /* 0x0000000000391919 */ /* 0x000f220000008800 */
[----:B--2---:R-:W-:-:S02]  /*3180*/  FMNMX.FTZ R24, R25, R64, !PT ;  /* 0x0000004019187209 */ /* 0x004fc40007810000 */
[----:B------:R-:W-:Y:S02]  /*3190*/  FMNMX.FTZ R25, R26, R61, !PT ;  /* 0x0000003d1a197209 */ /* 0x000fe40007810000 */
[----:B---3--:R-:W-:Y:S02]  /*31a0*/  FMNMX.FTZ R26, R27, R62, !PT ;  /* 0x0000003e1b1a7209 */ /* 0x008fe40007810000 */
[----:B------:R-:W-:Y:S02]  /*31b0*/  @P1 MOV R61, 0x400 ;  /* 0x00000400003d1802 */ /* 0x000fe40000000f00 */
[----:B0-----:R-:W-:Y:S02]  /*31c0*/  FMNMX.FTZ R27, R60, R59, !PT ;  /* 0x0000003b3c1b7209 */ /* 0x001fe40007810000 */
[----:B------:R-:W-:Y:S02]  /*31d0*/  @P1 MOV R59, 0x400 ;  /* 0x00000400003b1802 */ /* 0x000fe40000000f00 */
[----:B------:R-:W-:Y:S01]  /*31e0*/  @P1 MOV R60, 0x400 ;  /* 0x00000400003c1802 */ /* 0x000fe20000000f00 */
[----:B------:R0:W-:Y:S01]  /*31f0*/  @!P0 STS.128 [R65], R24 ;  /* 0x0000001841008388 */ /* 0x0001e20000000c00 */
[----:B------:R-:W-:-:S02]  /*3200*/  @P1 IADD3 R59, PT, PT, R59, 0x20, RZ ;  /* 0x000000203b3b1810 */ /* 0x000fc40007ffe0ff */
[----:B------:R-:W-:Y:S02]  /*3210*/  @P1 IADD3 R62, PT, PT, R61, 0x20, RZ ;  /* 0x000000203d3e1810 */ /* 0x000fe40007ffe0ff */
[----:B------:R-:W-:Y:S02]  /*3220*/  @P1 IADD3 R60, PT, PT, R60, 0x20, RZ ;  /* 0x000000203c3c1810 */ /* 0x000fe40007ffe0ff */
[----:B-1----:R-:W-:Y:S02]  /*3230*/  @P1 LEA R59, R58, R59, 0x18 ;  /* 0x0000003b3a3b1211 */ /* 0x002fe400078ec0ff */
[----:B----4-:R-:W-:Y:S02]  /*3240*/  @P1 LEA R63, R63, R62, 0x18 ;  /* 0x0000003e3f3f1211 */ /* 0x010fe400078ec0ff */
[----:B------:R-:W-:Y:S02]  /*3250*/  @P1 SHF.L.U32 R58, R6, 0x4, RZ ;  /* 0x00000004063a1819 */ /* 0x000fe400000006ff */
[----:B------:R-:W-:-:S02]  /*3260*/  @P1 LEA R60, R57, R60, 0x18 ;  /* 0x0000003c393c1211 */ /* 0x000fc400078ec0ff */
[C---:B------:R-:W-:Y:S02]  /*3270*/  @P1 SHF.L.U32 R57, R6.reuse, 0x4, RZ ;  /* 0x0000000406391819 */ /* 0x040fe400000006ff */
[----:B0-----:R-:W-:Y:S02]  /*3280*/  @P1 SHF.L.U32 R24, R6, 0x4, RZ ;  /* 0x0000000406181819 */ /* 0x001fe400000006ff */
[----:B------:R-:W-:Y:S02]  /*3290*/  @P1 LOP3.LUT R58, R58, 0x1f0, RZ, 0xc0, !PT ;  /* 0x000001f03a3a1812 */ /* 0x000fe400078ec0ff */
[----:B------:R-:W-:Y:S01]  /*32a0*/  @P1 LOP3.LUT R26, R24, 0x1f0, RZ, 0xc0, !PT ;  /* 0x000001f0181a1812 */ /* 0x000fe200078ec0ff */
[----:B------:R-:W-:Y:S01]  /*32b0*/  HFMA2 R24, -RZ, RZ, -598.5, 40320 ;  /* 0xe0ad78ecff187431 */ /* 0x000fe200000001ff */
[----:B------:R-:W-:Y:S02]  /*32c0*/  @P1 LOP3.LUT R57, R57, 0x1f0, RZ, 0xc0, !PT ;  /* 0x000001f039391812 */ /* 0x000fe400078ec0ff */
[----:B------:R-:W-:Y:S01]  /*32d0*/  @P1 IADD3 R65, PT, PT, R63, R26, RZ ;  /* 0x0000001a3f411210 */ /* 0x000fe20007ffe0ff */
[----:B------:R-:W-:Y:S01]  /*32e0*/  HFMA2 R26, -RZ, RZ, -598.5, 40320 ;  /* 0xe0ad78ecff1a7431 */ /* 0x000fe200000001ff */
[----:B------:R-:W-:-:S02]  /*32f0*/  MOV R25, 0xe0ad78ec ;  /* 0xe0ad78ec00197802 */ /* 0x000fc40000000f00 */
[----:B------:R-:W-:Y:S01]  /*3300*/  @P1 IADD3 R58, PT, PT, R59, R58, RZ ;  /* 0x0000003a3b3a1210 */ /* 0x000fe20007ffe0ff */
[----:B------:R-:W-:Y:S01]  /*3310*/  BAR.SYNC.DEFER_BLOCKING 0x0 ;  /* 0x0000000000007b1d */ /* 0x000fe20000010000 */
[----:B------:R-:W-:Y:S02]  /*3320*/  MOV R27, 0xe0ad78ec ;  /* 0xe0ad78ec001b7802 */ /* 0x000fe40000000f00 */
[----:B------:R-:W-:-:S03]  /*3330*/  @P1 IADD3 R64, PT, PT, R60, R57, RZ ;  /* 0x000000393c401210 */ /* 0x000fc60007ffe0ff */
        /* <DEDUP_REMOVED lines=8> */
[----:B---3--:R-:W-:Y:S02]  /*33c0*/  FMNMX.FTZ R57, R57, R24, !PT ;  /* 0x0000001839397209 */ /* 0x008fe40007810000 */
[----:B-1----:R-:W-:-:S03]  /*33d0*/  FMNMX.FTZ R61, R59, R26, !PT ;  /* 0x0000001a3b3d7209 */ /* 0x002fc60007810000 */
[----:B------:R-:W0:Y:S01]  /*33e0*/  SHFL.BFLY PT, R58, R57, 0x8, 0x1f ;  /* 0x0d001f00393a7f89 */ /* 0x000e2200000e0000 */
[----:B--2---:R-:W-:-:S03]  /*33f0*/  FMNMX.FTZ R63, R62, R27, !PT ;  /* 0x0000001b3e3f7209 */ /* 0x004fc60007810000 */
[----:B------:R-:W1:Y:S04]  /*3400*/  SHFL.BFLY PT, R59, R60, 0x8, 0x1f ;  /* 0x0d001f003c3b7f89 */ /* 0x000e6800000e0000 */
[----:B------:R-:W2:Y:S04]  /*3410*/  SHFL.BFLY PT, R62, R61, 0x8, 0x1f ;  /* 0x0d001f003d3e7f89 */ /* 0x000ea800000e0000 */
[----:B------:R-:W3:Y:S01]  /*3420*/  SHFL.BFLY PT, R24, R63, 0x8, 0x1f ;  /* 0x0d001f003f187f89 */ /* 0x000ee200000e0000 */
[----:B0-----:R-:W-:Y:S02]  /*3430*/  FMNMX.FTZ R58, R57, R58, !PT ;  /* 0x0000003a393a7209 */ /* 0x001fe40007810000 */
[----:B-1----:R-:W-:-:S03]  /*3440*/  FMNMX.FTZ R59, R60, R59, !PT ;  /* 0x0000003b3c3b7209 */ /* 0x002fc60007810000 */
[----:B------:R-:W0:Y:S01]  /*3450*/  SHFL.BFLY PT, R25, R58, 0x4, 0x1f ;  /* 0x0c801f003a197f89 */ /* 0x000e2200000e0000 */
[----:B--2---:R-:W-:Y:S02]  /*3460*/  FMNMX.FTZ R62, R61, R62, !PT ;  /* 0x0000003e3d3e7209 */ /* 0x004fe40007810000 */
[----:B---3--:R-:W-:-:S03]  /*3470*/  FMNMX.FTZ R64, R63, R24, !PT ;  /* 0x000000183f407209 */ /* 0x008fc60007810000 */
        /* <DEDUP_REMOVED lines=23> */
.L_x_610:
[C---:B------:R-:W-:Y:S01]  /*35f0*/  ISETP.NE.AND P1, PT, R6.reuse, RZ, PT ;  /* 0x000000ff0600720c */ /* 0x040fe20003f25270 */
[----:B------:R-:W-:Y:S01]  /*3600*/  BSSY.RECONVERGENT B0, `(.L_x_611) ;  /* 0x00001af000007945 */ /* 0x000fe20003800200 */
[----:B------:R-:W-:Y:S02]  /*3610*/  ISETP.GE.U32.AND P0, PT, R6, UR5, PT ;  /* 0x0000000506007c0c */ /* 0x000fe4000bf06070 */
[----:B------:R-:W-:-:S09]  /*3620*/  CS2R R60, SRZ ;  /* 0x00000000003c7805 */ /* 0x000fd2000001ff00 */
[----:B------:R-:W0:Y:S01]  /*3630*/  @!P1 S2R R58, SR_CgaCtaId ;  /* 0x00000000003a9919 */ /* 0x000e220000008800 */
[----:B------:R-:W-:-:S04]  /*3640*/  @!P1 MOV R57, 0x400 ;  /* 0x0000040000399802 */ /* 0x000fc80000000f00 */
[----:B0-----:R-:W-:Y:S02]  /*3650*/  @!P1 LEA R57, R58, R57, 0x18 ;  /* 0x000000393a399211 */ /* 0x001fe400078ec0ff */
[----:B------:R-:W-:-:S03]  /*3660*/  CS2R R58, SRZ ;  /* 0x00000000003a7805 */ /* 0x000fc6000001ff00 */
        /* <DEDUP_REMOVED lines=20> */
[----:B------:R-:W-:Y:S02]  /*37b0*/  @P3 IADD3 R57, PT, PT, R57, 0x1, RZ ;  /* 0x0000000139393810 */ /* 0x000fe40007ffe0ff */
        /* <DEDUP_REMOVED lines=80> */
.L_x_613:
[----:B------:R-:W-:Y:S02]  /*3cc0*/  ISETP.GT.U32.AND P2, PT, R5, R56, PT ;  /* 0x000000380500720c */ /* 0x000fe40003f44070 */
[----:B------:R-:W-:Y:S02]  /*3cd0*/  CS2R R60, SRZ ;  /* 0x00000000003c7805 */ /* 0x000fe4000001ff00 */
[----:B------:R-:W-:-:S09]  /*3ce0*/  CS2R R58, SRZ ;  /* 0x00000000003a7805 */ /* 0x000fd2000001ff00 */
        /* <DEDUP_REMOVED lines=18> */
.L_x_614:
[----:B------:R-:W-:-:S05]  /*3e10*/  MOV R25, UR14 ;  /* 0x0000000e00197c02 */ /* 0x000fca0008000f00 */
[----:B------:R-:W-:-:S05]  /*3e20*/  IMAD R62, R25, -0x2, R46 ;  /* 0xfffffffe193e7824 */ /* 0x000fca00078e022e */
        /* <DEDUP_REMOVED lines=14> */
[----:B------:R-:W-:Y:S01]  /*3f10*/  MUFU.EX2 R63, R63 ;  /* 0x0000003f003f7308 */ /* 0x000fe20000000800 */
[----:B------:R-:W-:-:S07]  /*3f20*/  HSET2.BF.EQ.AND R19, R24, 0.007297515869140625, 0.007297515869140625, PT ;  /* 0x1f791f7918137433 */ /* 0x000fce0003802080 */
        /* <DEDUP_REMOVED lines=65> */
.L_x_615:
        /* <DEDUP_REMOVED lines=18> */
.L_x_616:
[----:B------:R-:W-:-:S04]  /*4460*/  IADD3 R24, PT, PT, R62, UR14, RZ ;  /* 0x0000000e3e187c10 */ /* 0x000fc8000fffe0ff */
        /* <DEDUP_REMOVED lines=81> */
.L_x_617:
        /* <DEDUP_REMOVED lines=18> */
.L_x_618:
[----:B------:R-:W-:-:S04]  /*4aa0*/  MOV R25, UR14 ;  /* 0x0000000e00197c02 */ /* 0x000fc80008000f00 */
[----:B------:R-:W-:-:S04]  /*4ab0*/  IADD3 R62, PT, PT, R25, UR14, R62 ;  /* 0x0000000e193e7c10 */ /* 0x000fc8000fffe03e */
        /* <DEDUP_REMOVED lines=81> */
.L_x_619:
        /* <DEDUP_REMOVED lines=18> */
.L_x_612:
[----:B------:R-:W-:Y:S05]  /*50f0*/  BSYNC.RECONVERGENT B0 ;  /* 0x0000000000007941 */ /* 0x000fea0003800200 */
.L_x_611:
        /* <DEDUP_REMOVED lines=42> */
.L_x_620:
        /* <DEDUP_REMOVED lines=16> */
[----:B------:R-:W-:-:S03]  /*54a0*/  I2FP.F32.U32 R27, UR14 ;  /* 0x0000000e001b7c45 */ /* 0x000fc60008201000 */
[----:B------:R-:W0:Y:S01]  /*54b0*/  SHFL.BFLY PT, R26, R25, 0x4, 0x1f ;  /* 0x0c801f00191a7f89 */ /* 0x000e2200000e0000 */
[----:B--2---:R-:W-:Y:S01]  /*54c0*/  FADD.FTZ R63, R62, R63 ;  /* 0x0000003f3e3f7221 */ /* 0x004fe20000010000 */
[----:B------:R-:W-:Y:S02]  /*54d0*/  I2FP.F32.U32 R62, R6 ;  /* 0x00000006003e7245 */ /* 0x000fe40000201000 */
[----:B------:R-:W1:Y:S01]  /*54e0*/  SHFL.BFLY PT, R58, R57, 0x4, 0x1f ;  /* 0x0c801f00393a7f89 */ /* 0x000e6200000e0000 */
[----:B------:R-:W-:Y:S01]  /*54f0*/  FMUL.FTZ R27, R27, 0.03125 ;  /* 0x3d0000001b1b7820 */ /* 0x000fe20000410000 */
[----:B---3--:R-:W-:Y:S02]  /*5500*/  FADD.FTZ R61, R64, R61 ;  /* 0x0000003d403d7221 */ /* 0x008fe40000010000 */
[----:B------:R-:W2:Y:S02]  /*5510*/  SHFL.BFLY PT, R60, R63, 0x4, 0x1f ;  /* 0x0c801f003f3c7f89 */ /* 0x000ea400000e0000 */
[----:B------:R-:W-:-:S02]  /*5520*/  FSETP.GT.FTZ.AND P3, PT, R27, R62, PT ;  /* 0x0000003e1b00720b */ /* 0x000fc40003f74000 */
[----:B------:R-:W3:Y:S01]  /*5530*/  SHFL.BFLY PT, R24, R61, 0x4, 0x1f ;  /* 0x0c801f003d187f89 */ /* 0x000ee200000e0000 */
[----:B0-----:R-:W-:-:S10]  /*5540*/  FADD.FTZ R27, R25, R26 ;  /* 0x0000001a191b7221 */ /* 0x001fd40000010000 */
[----:B------:R-:W0:Y:S01]  /*5550*/  @P3 S2R R25, SR_CgaCtaId ;  /* 0x0000000000193919 */ /* 0x000e220000008800 */
[----:B-1----:R-:W-:Y:S01]  /*5560*/  FADD.FTZ R58, R57, R58 ;  /* 0x0000003a393a7221 */ /* 0x002fe20000010000 */
[----:B------:R-:W1:Y:S01]  /*5570*/  SHFL.BFLY PT, R26, R27, 0x2, 0x1f ;  /* 0x0c401f001b1a7f89 */ /* 0x000e6200000e0000 */
[----:B--2---:R-:W-:-:S03]  /*5580*/  FADD.FTZ R62, R63, R60 ;  /* 0x0000003c3f3e7221 */ /* 0x004fc60000010000 */
[----:B------:R-:W2:Y:S01]  /*5590*/  SHFL.BFLY PT, R57, R58, 0x2, 0x1f ;  /* 0x0c401f003a397f89 */ /* 0x000ea200000e0000 */
[----:B---3--:R-:W-:-:S03]  /*55a0*/  FADD.FTZ R64, R61, R24 ;  /* 0x000000183d407221 */ /* 0x008fc60000010000 */
[----:B------:R-:W3:Y:S04]  /*55b0*/  SHFL.BFLY PT, R61, R62, 0x2, 0x1f ;  /* 0x0c401f003e3d7f89 */ /* 0x000ee800000e0000 */
[----:B------:R-:W4:Y:S01]  /*55c0*/  SHFL.BFLY PT, R59, R64, 0x2, 0x1f ;  /* 0x0c401f00403b7f89 */ /* 0x000f2200000e0000 */
[----:B------:R-:W0:Y:S01]  /*55d0*/  @P3 S2R R24, SR_CgaCtaId ;  /* 0x0000000000183919 */ /* 0x000e220000008800 */
[----:B-1----:R-:W-:Y:S01]  /*55e0*/  FADD.FTZ R26, R27, R26 ;  /* 0x0000001a1b1a7221 */ /* 0x002fe20000010000 */
[----:B------:R-:W-:Y:S01]  /*55f0*/  @P3 MOV R27, 0x400 ;  /* 0x00000400001b3802 */ /* 0x000fe20000000f00 */
[----:B--2---:R-:W-:-:S03]  /*5600*/  FADD.FTZ R60, R58, R57 ;  /* 0x000000393a3c7221 */ /* 0x004fc60000010000 */
[----:B------:R-:W1:Y:S01]  /*5610*/  SHFL.BFLY PT, R65, R26, 0x1, 0x1f ;  /* 0x0c201f001a417f89 */ /* 0x000e6200000e0000 */
[----:B------:R-:W-:Y:S01]  /*5620*/  @P3 MOV R57, 0x400 ;  /* 0x0000040000393802 */ /* 0x000fe20000000f00 */
[----:B---3--:R-:W-:Y:S02]  /*5630*/  FADD.FTZ R61, R62, R61 ;  /* 0x0000003d3e3d7221 */ /* 0x008fe40000010000 */
[----:B------:R-:W2:Y:S01]  /*5640*/  SHFL.BFLY PT, R63, R60, 0x1, 0x1f ;  /* 0x0c201f003c3f7f89 */ /* 0x000ea200000e0000 */
[----:B------:R-:W-:Y:S01]  /*5650*/  @P3 IADD3 R57, PT, PT, R57, 0x220, RZ ;  /* 0x0000022039393810 */ /* 0x000fe20007ffe0ff */
[----:B----4-:R-:W-:Y:S02]  /*5660*/  FADD.FTZ R59, R64, R59 ;  /* 0x0000003b403b7221 */ /* 0x010fe40000010000 */
[----:B------:R-:W3:Y:S01]  /*5670*/  SHFL.BFLY PT, R62, R61, 0x1, 0x1f ;  /* 0x0c201f003d3e7f89 */ /* 0x000ee200000e0000 */
[----:B------:R-:W-:-:S03]  /*5680*/  @P3 IADD3 R64, PT, PT, R27, 0x220, RZ ;  /* 0x000002201b403810 */ /* 0x000fc60007ffe0ff */
[----:B------:R-:W4:Y:S01]  /*5690*/  SHFL.BFLY PT, R58, R59, 0x1, 0x1f ;  /* 0x0c201f003b3a7f89 */ /* 0x000f2200000e0000 */
[----:B0-----:R-:W-:Y:S02]  /*56a0*/  @P3 LEA R64, R25, R64, 0x18 ;  /* 0x0000004019403211 */ /* 0x001fe400078ec0ff */
[----:B------:R-:W-:Y:S02]  /*56b0*/  @P3 SHF.L.U32 R25, R6, 0x2, RZ ;  /* 0x0000000206193819 */ /* 0x000fe400000006ff */
[----:B------:R-:W-:Y:S02]  /*56c0*/  @P3 LEA R57, R24, R57, 0x18 ;  /* 0x0000003918393211 */ /* 0x000fe400078ec0ff */
[----:B------:R-:W-:Y:S02]  /*56d0*/  @P3 SHF.L.U32 R24, R6, 0x2, RZ ;  /* 0x0000000206183819 */ /* 0x000fe400000006ff */
[----:B------:R-:W-:Y:S01]  /*56e0*/  @P3 LOP3.LUT R25, R25, 0x7c, RZ, 0xc0, !PT ;  /* 0x0000007c19193812 */ /* 0x000fe200078ec0ff */
[----:B-1----:R-:W-:Y:S01]  /*56f0*/  FADD.FTZ R65, R26, R65 ;  /* 0x000000411a417221 */ /* 0x002fe20000010000 */
[----:B------:R-:W-:-:S02]  /*5700*/  @P3 LOP3.LUT R24, R24, 0x7c, RZ, 0xc0, !PT ;  /* 0x0000007c18183812 */ /* 0x000fc400078ec0ff */
[----:B------:R-:W-:Y:S01]  /*5710*/  @P3 IADD3 R27, PT, PT, R64, R25, RZ ;  /* 0x00000019401b3210 */ /* 0x000fe20007ffe0ff */
[----:B--2---:R-:W-:Y:S01]  /*5720*/  FADD.FTZ R63, R60, R63 ;  /* 0x0000003f3c3f7221 */ /* 0x004fe20000010000 */
[----:B------:R-:W-:Y:S02]  /*5730*/  @P3 IADD3 R57, PT, PT, R57, R24, RZ ;  /* 0x0000001839393210 */ /* 0x000fe40007ffe0ff */
[----:B------:R-:W-:Y:S01]  /*5740*/  CS2R R24, SRZ ;  /* 0x0000000000187805 */ /* 0x000fe2000001ff00 */
[----:B---3--:R-:W-:Y:S01]  /*5750*/  FADD.FTZ R61, R61, R62 ;  /* 0x0000003e3d3d7221 */ /* 0x008fe20000010000 */
[----:B----4-:R-:W-:Y:S01]  /*5760*/  FADD.FTZ R59, R59, R58 ;  /* 0x0000003a3b3b7221 */ /* 0x010fe20000010000 */
        /* <DEDUP_REMOVED lines=11> */
.L_x_623:
[----:B------:R-:W-:Y:S05]  /*5820*/  BSYNC.RECONVERGENT B0 ;  /* 0x0000000000007941 */ /* 0x000fea0003800200 */
.L_x_622:
[----:B------:R-:W-:Y:S01]  /*5830*/  BAR.SYNC.DEFER_BLOCKING 0x0 ;  /* 0x0000000000007b1d */ /* 0x000fe20000010000 */
[----:B------:R-:W-:Y:S01]  /*5840*/  HFMA2 R58, -RZ, RZ, 0, 0 ;  /* 0x00000000ff3a7431 */ /* 0x000fe200000001ff */
[----:B0-----:R-:W-:-:S04]  /*5850*/  MOV R26, RZ ;  /* 0x000000ff001a7202 */ /* 0x001fc80000000f00 */
[----:B------:R-:W-:Y:S01]  /*5860*/  BSSY.RECONVERGENT B0, `(.L_x_624) ;  /* 0x000000c000007945 */ /* 0x000fe20003800200 */
[----:B------:R0:W1:Y:S04]  /*5870*/  @P3 LDS R25, [R57+0x108] ;  /* 0x0001080039193984 */ /* 0x0000680000000800 */
[----:B------:R0:W2:Y:S01]  /*5880*/  @P3 LDS R24, [R27+0x18c] ;  /* 0x00018c001b183984 */ /* 0x0000a20000000800 */
[----:B------:R-:W-:Y:S05]  /*5890*/  @!P3 BRA `(.L_x_625) ;  /* 0x000000000020b947 */ /* 0x000fea0003800000 */
[----:B------:R-:W3:Y:S01]  /*58a0*/  S2UR UR7, SR_CgaCtaId ;  /* 0x00000000000779c3 */ /* 0x000ee20000008800 */
[----:B------:R-:W-:Y:S01]  /*58b0*/  UMOV UR4, 0x400 ;  /* 0x0000040000047882 */ /* 0x000fe20000000000 */
[----:B------:R-:W-:Y:S01]  /*58c0*/  SHF.L.U32 R26, R6, 0x2, RZ ;  /* 0x00000002061a7819 */ /* 0x000fe200000006ff */
[----:B------:R-:W-:-:S03]  /*58d0*/  UIADD3 UR4, UPT, UPT, UR4, 0x220, URZ ;  /* 0x0000022004047890 */ /* 0x000fc6000fffe0ff */
[----:B0-----:R-:W-:Y:S01]  /*58e0*/  LOP3.LUT R27, R26, 0x7c, RZ, 0xc0, !PT ;  /* 0x0000007c1a1b7812 */ /* 0x001fe200078ec0ff */
[----:B---3--:R-:W-:-:S09]  /*58f0*/  ULEA UR4, UR7, UR4, 0x18 ;  /* 0x0000000407047291 */ /* 0x008fd2000f8ec0ff */
[----:B------:R3:W4:Y:S04]  /*5900*/  LDS R26, [R27+UR4] ;  /* 0x000000041b1a7984 */ /* 0x0007280008000800 */
[----:B------:R3:W0:Y:S02]  /*5910*/  LDS R58, [R27+UR4+0x84] ;  /* 0x000084041b3a7984 */ /* 0x0006240008000800 */
.L_x_625:
[----:B------:R-:W-:Y:S05]  /*5920*/  BSYNC.RECONVERGENT B0 ;  /* 0x0000000000007941 */ /* 0x000fea0003800200 */
.L_x_624:
[----:B0--34-:R-:W0:Y:S04]  /*5930*/  SHFL.BFLY PT, R27, R26, 0x10, 0x1f ;  /* 0x0e001f001a1b7f89 */ /* 0x019e2800000e0000 */
[----:B------:R-:W3:Y:S04]  /*5940*/  SHFL.BFLY PT, R57, R58, 0x10, 0x1f ;  /* 0x0e001f003a397f89 */ /* 0x000ee800000e0000 */
        /* <DEDUP_REMOVED lines=38> */
.L_x_621:
        /* <DEDUP_REMOVED lines=18> */
.L_x_627:
[----:B------:R-:W-:Y:S05]  /*5cd0*/  BSYNC.RECONVERGENT B0 ;  /* 0x0000000000007941 */ /* 0x000fea0003800200 */
.L_x_626:
[----:B------:R-:W-:Y:S06]  /*5ce0*/  BAR.SYNC.DEFER_BLOCKING 0x0 ;  /* 0x0000000000007b1d */ /* 0x000fec0000010000 */
[----:B------:R-:W-:Y:S04]  /*5cf0*/  BSSY.RECONVERGENT B0, `(.L_x_628) ;  /* 0x00000c0000007945 */ /* 0x000fe80003800200 */
[----:B------:R-:W-:Y:S05]  /*5d00*/  @P0 BRA `(.L_x_629) ;  /* 0x0000000800f80947 */ /* 0x000fea0003800000 */
[----:B0-----:R-:W0:Y:S01]  /*5d10*/  I2F.U32.RP R26, R5 ;  /* 0x00000005001a7306 */ /* 0x001e220000209000 */
        /* <DEDUP_REMOVED lines=8> */
[----:B------:R-:W-:-:S04]  /*5da0*/  IMAD.HI.U32 R57, R27, R38, RZ ;  /* 0x000000261b397227 */ /* 0x000fc800078e00ff */
[----:B------:R-:W-:-:S04]  /*5db0*/  IMAD.MOV R25, RZ, RZ, -R57 ;  /* 0x000000ffff197224 */ /* 0x000fc800078e0a39 */
[----:B------:R-:W-:Y:S01]  /*5dc0*/  IMAD R58, R5, R25, R38 ;  /* 0x00000019053a7224 */ /* 0x000fe200078e0226 */
[----:B------:R-:W-:-:S04]  /*5dd0*/  MOV R25, UR16 ;  /* 0x0000001000197c02 */ /* 0x000fc80008000f00 */
[----:B------:R-:W-:Y:S01]  /*5de0*/  ISETP.GE.U32.AND P1, PT, R58, R5, PT ;  /* 0x000000053a00720c */ /* 0x000fe20003f26070 */
[----:B------:R-:W-:-:S12]  /*5df0*/  IMAD R60, R25, UR6, R54 ;  /* 0x00000006193c7c24 */ /* 0x000fd8000f8e0236 */
[-C--:B------:R-:W-:Y:S02]  /*5e00*/  @P1 IADD3 R58, PT, PT, R58, -R5.reuse, RZ ;  /* 0x800000053a3a1210 */ /* 0x080fe40007ffe0ff */
[----:B------:R-:W-:Y:S02]  /*5e10*/  @P1 IADD3 R57, PT, PT, R57, 0x1, RZ ;  /* 0x0000000139391810 */ /* 0x000fe40007ffe0ff */
[----:B------:R-:W-:Y:S02]  /*5e20*/  ISETP.GT.U32.AND P1, PT, R5, R56, PT ;  /* 0x000000380500720c */ /* 0x000fe40003f24070 */
[----:B------:R-:W-:-:S13]  /*5e30*/  ISETP.GE.U32.AND P2, PT, R58, R5, PT ;  /* 0x000000053a00720c */ /* 0x000fda0003f46070 */
[----:B------:R-:W-:Y:S02]  /*5e40*/  @P2 IADD3 R57, PT, PT, R57, 0x1, RZ ;  /* 0x0000000139392810 */ /* 0x000fe40007ffe0ff */
        /* <DEDUP_REMOVED lines=14> */
.L_x_630:
        /* <DEDUP_REMOVED lines=13> */
[----:B------:R-:W-:Y:S01]  /*6000*/  F2FP.F16.F32.PACK_AB R56, RZ, R25 ;  /* 0x00000019ff38723e */ /* 0x000fe200000000ff */
[----:B------:R-:W-:Y:S01]  /*6010*/  IMAD.WIDE R24, R32, 0x4, R58 ;  /* 0x0000000420187825 */ /* 0x000fe200078e023a */
[----:B------:R-:W-:-:S03]  /*6020*/  ISETP.NE.AND P2, PT, R57, 0x2, PT ;  /* 0x000000023900780c */ /* 0x000fc60003f45270 */
[----:B0-----:R-:W-:-:S05]  /*6030*/  HMUL2 R61, R13, R56.H0_H0 ;  /* 0x200000380d3d7232 */ /* 0x001fca0000000000 */
        /* <DEDUP_REMOVED lines=11> */
.L_x_631:
[----:B------:R-:W-:-:S13]  /*60f0*/  ISETP.GE.U32.AND P2, PT, R40, UR5, PT ;  /* 0x0000000528007c0c */ /* 0x000fda000bf46070 */
[----:B------:R-:W-:Y:S05]  /*6100*/  @P2 BRA `(.L_x_629) ;  /* 0x0000000400f82947 */ /* 0x000fea0003800000 */
[----:B------:R-:W-:Y:S05]  /*6110*/  @P1 BRA `(.L_x_632) ;  /* 0x0000000000301947 */ /* 0x000fea0003800000 */
[----:B------:R-:W-:Y:S01]  /*6120*/  ISETP.GE.U32.AND P2, PT, R57, 0x2, PT ;  /* 0x000000023900780c */ /* 0x000fe20003f46070 */
[----:B------:R-:W-:-:S12]  /*6130*/  IMAD R34, R60, UR5, R40 ;  /* 0x000000053c227c24 */ /* 0x000fd8000f8e0228 */
[----:B------:R-:W-:Y:S05]  /*6140*/  @!P2 BRA `(.L_x_632) ;  /* 0x000000000024a947 */ /* 0x000fea0003800000 */
[----:B------:R-:W-:Y:S02]  /*6150*/  ISETP.NE.AND P2, PT, R57, 0x2, PT ;  /* 0x000000023900780c */ /* 0x000fe40003f45270 */
[----:B-12---:R-:W-:-:S05]  /*6160*/  IADD3 R24, PT, PT, R60, R5, RZ ;  /* 0x000000053c187210 */ /* 0x006fca0007ffe0ff */
[----:B------:R-:W-:-:S06]  /*6170*/  IMAD R32, R24, UR5, R40 ;  /* 0x0000000518207c24 */ /* 0x000fcc000f8e0228 */
[----:B------:R-:W-:Y:S05]  /*6180*/  @!P2 BRA `(.L_x_632) ;  /* 0x000000000014a947 */ /* 0x000fea0003800000 */
[----:B------:R-:W-:Y:S02]  /*6190*/  ISETP.NE.AND P2, PT, R57, 0x3, PT ;  /* 0x000000033900780c */ /* 0x000fe40003f45270 */
[----:B------:R-:W-:-:S11]  /*61a0*/  IADD3 R28, PT, PT, R24, R5, RZ ;  /* 0x00000005181c7210 */ /* 0x000fd60007ffe0ff */
[C---:B------:R-:W-:Y:S01]  /*61b0*/  @P2 IADD3 R25, PT, PT, R28.reuse, R5, RZ ;  /* 0x000000051c192210 */ /* 0x040fe20007ffe0ff */
[----:B------:R-:W-:-:S04]  /*61c0*/  IMAD R28, R28, UR5, R40 ;  /* 0x000000051c1c7c24 */ /* 0x000fc8000f8e0228 */
[----:B------:R-:W-:-:S07]  /*61d0*/  @P2 IMAD R22, R25, UR5, R40 ;  /* 0x0000000519162c24 */ /* 0x000fce000f8e0228 */
.L_x_632:
        /* <DEDUP_REMOVED lines=12> */
[----:B---3--:R-:W-:Y:S01]  /*62a0*/  F2FP.F16.F32.PACK_AB R59, RZ, R25 ;  /* 0x00000019ff3b723e */ /* 0x008fe200000000ff */
[----:B------:R-:W-:Y:S01]  /*62b0*/  IMAD.WIDE R24, R32, 0x4, R62 ;  /* 0x0000000420187825 */ /* 0x000fe200078e023e */
[----:B------:R-:W-:-:S03]  /*62c0*/  ISETP.NE.AND P2, PT, R57, 0x2, PT ;  /* 0x000000023900780c */ /* 0x000fc60003f45270 */
[----:B------:R-:W-:-:S05]  /*62d0*/  HMUL2 R59, R21, R59.H0_H0 ;  /* 0x2000003b153b7232 */ /* 0x000fca0000000000 */
[----:B------:R4:W-:Y:S05]  /*62e0*/  STG.E desc[UR10][R24.64], R59 ;  /* 0x0000003b18007986 */ /* 0x0009ea000c10190a */
        /* <DEDUP_REMOVED lines=10> */
.L_x_633:
[----:B0123--:R-:W-:-:S04]  /*6390*/  IADD3 R61, PT, PT, R40, UR14, RZ ;  /* 0x0000000e283d7c10 */ /* 0x00ffc8000fffe0ff */
[----:B------:R-:W-:-:S13]  /*63a0*/  ISETP.GE.U32.AND P2, PT, R61, UR5, PT ;  /* 0x000000053d007c0c */ /* 0x000fda000bf46070 */
[----:B------:R-:W-:Y:S05]  /*63b0*/  @P2 BRA `(.L_x_629) ;  /* 0x00000004004c2947 */ /* 0x000fea0003800000 */
[----:B------:R-:W-:Y:S05]  /*63c0*/  @P1 BRA `(.L_x_634) ;  /* 0x0000000000301947 */ /* 0x000fea0003800000 */
[----:B------:R-:W-:Y:S01]  /*63d0*/  ISETP.GE.U32.AND P2, PT, R57, 0x2, PT ;  /* 0x000000023900780c */ /* 0x000fe20003f46070 */
[----:B------:R-:W-:-:S12]  /*63e0*/  IMAD R34, R60, UR5, R61 ;  /* 0x000000053c227c24 */ /* 0x000fd8000f8e023d */
[----:B------:R-:W-:Y:S05]  /*63f0*/  @!P2 BRA `(.L_x_634) ;  /* 0x000000000024a947 */ /* 0x000fea0003800000 */
[----:B------:R-:W-:Y:S02]  /*6400*/  ISETP.NE.AND P2, PT, R57, 0x2, PT ;  /* 0x000000023900780c */ /* 0x000fe40003f45270 */
[----:B----4-:R-:W-:-:S05]  /*6410*/  IADD3 R24, PT, PT, R60, R5, RZ ;  /* 0x000000053c187210 */ /* 0x010fca0007ffe0ff */
[----:B------:R-:W-:-:S06]  /*6420*/  IMAD R32, R24, UR5, R61 ;  /* 0x0000000518207c24 */ /* 0x000fcc000f8e023d */
[----:B------:R-:W-:Y:S05]  /*6430*/  @!P2 BRA `(.L_x_634) ;  /* 0x000000000014a947 */ /* 0x000fea0003800000 */
[----:B------:R-:W-:Y:S02]  /*6440*/  ISETP.NE.AND P2, PT, R57, 0x3, PT ;  /* 0x000000033900780c */ /* 0x000fe40003f45270 */
[----:B------:R-:W-:-:S11]  /*6450*/  IADD3 R28, PT, PT, R24, R5, RZ ;  /* 0x00000005181c7210 */ /* 0x000fd60007ffe0ff */
[C---:B------:R-:W-:Y:S01]  /*6460*/  @P2 IADD3 R24, PT, PT, R28.reuse, R5, RZ ;  /* 0x000000051c182210 */ /* 0x040fe20007ffe0ff */
[----:B------:R-:W-:-:S04]  /*6470*/  IMAD R28, R28, UR5, R61 ;  /* 0x000000051c1c7c24 */ /* 0x000fc8000f8e023d */
[----:B------:R-:W-:-:S07]  /*6480*/  @P2 IMAD R22, R24, UR5, R61 ;  /* 0x0000000518162c24 */ /* 0x000fce000f8e023d */
.L_x_634:
[----:B------:R-:W-:Y:S05]  /*6490*/  @P1 BRA `(.L_x_635) ;  /* 0x0000000000681947 */ /* 0x000fea0003800000 */
[----:B------:R-:W0:Y:S01]  /*64a0*/  S2UR UR7, SR_CgaCtaId ;  /* 0x00000000000779c3 */ /* 0x000e220000008800 */
[----:B------:R-:W-:Y:S01]  /*64b0*/  UMOV UR4, 0x400 ;  /* 0x0000040000047882 */ /* 0x000fe20000000000 */
[----:B------:R-:W-:-:S06]  /*64c0*/  ISETP.GE.U32.AND P2, PT, R57, 0x2, PT ;  /* 0x000000023900780c */ /* 0x000fcc0003f46070 */
[----:B------:R-:W4:Y:S01]  /*64d0*/  LDC.64 R62, c[0x0][0x380] ;  /* 0x0000e000ff3e7b82 */ /* 0x000f220000000a00 */
[----:B0-----:R-:W-:Y:S01]  /*64e0*/  ULEA UR4, UR7, UR4, 0x18 ;  /* 0x0000000407047291 */ /* 0x001fe2000f8ec0ff */
[----:B----4-:R-:W-:-:S08]  /*64f0*/  IMAD.WIDE R58, R34, 0x4, R62 ;  /* 0x00000004223a7825 */ /* 0x010fd000078e023e */
        /* <DEDUP_REMOVED lines=20> */
.L_x_635:
[----:B------:R-:W-:-:S04]  /*6640*/  IADD3 R61, PT, PT, R61, UR14, RZ ;  /* 0x0000000e3d3d7c10 */ /* 0x000fc8000fffe0ff */
[----:B------:R-:W-:-:S13]  /*6650*/  ISETP.GE.U32.AND P2, PT, R61, UR5, PT ;  /* 0x000000053d007c0c */ /* 0x000fda000bf46070 */
[----:B------:R-:W-:Y:S05]  /*6660*/  @P2 BRA `(.L_x_629) ;  /* 0x0000000000a02947 */ /* 0x000fea0003800000 */
[----:B------:R-:W-:Y:S05]  /*6670*/  @P1 BRA `(.L_x_636) ;  /* 0x0000000000301947 */ /* 0x000fea0003800000 */
        /* <DEDUP_REMOVED lines=8> */
[----:B------:R-:W-:-:S11]  /*6700*/  IADD3 R28, PT, PT, R60, R5, RZ ;  /* 0x000000053c1c7210 */ /* 0x000fd60007ffe0ff */
[C---:B-12-4-:R-:W-:Y:S01]  /*6710*/  @P2 IADD3 R24, PT, PT, R28.reuse, R5, RZ ;  /* 0x000000051c182210 */ /* 0x056fe20007ffe0ff */
[----:B------:R-:W-:-:S04]  /*6720*/  IMAD R28, R28, UR5, R61 ;  /* 0x000000051c1c7c24 */ /* 0x000fc8000f8e023d */
[----:B------:R-:W-:-:S07]  /*6730*/  @P2 IMAD R22, R24, UR5, R61 ;  /* 0x0000000518162c24 */ /* 0x000fce000f8e023d */
.L_x_636:
[----:B------:R-:W-:Y:S05]  /*6740*/  @P1 BRA `(.L_x_629) ;  /* 0x0000000000681947 */ /* 0x000fea0003800000 */
[----:B------:R-:W3:Y:S01]  /*6750*/  S2UR UR7, SR_CgaCtaId ;  /* 0x00000000000779c3 */ /* 0x000ee20000008800 */
[----:B------:R-:W-:Y:S01]  /*6760*/  UMOV UR4, 0x400 ;  /* 0x0000040000047882 */ /* 0x000fe20000000000 */
[----:B------:R-:W-:-:S06]  /*6770*/  ISETP.GE.U32.AND P1, PT, R57, 0x2, PT ;  /* 0x000000023900780c */ /* 0x000fcc0003f26070 */
[----:B------:R-:W0:Y:S01]  /*6780*/  LDC.64 R60, c[0x0][0x380] ;  /* 0x0000e000ff3c7b82 */ /* 0x000e220000000a00 */
[----:B---3--:R-:W-:Y:S01]  /*6790*/  ULEA UR4, UR7, UR4, 0x18 ;  /* 0x0000000407047291 */ /* 0x008fe2000f8ec0ff */
[----:B012-4-:R-:W-:-:S08]  /*67a0*/  IMAD.WIDE R58, R34, 0x4, R60 ;  /* 0x00000004223a7825 */ /* 0x017fd000078e023c */
[----:B------:R-:W0:Y:S02]  /*67b0*/  LDS.128 R24, [UR4] ;  /* 0x00000004ff187984 */ /* 0x000e240008000c00 */
        /* <DEDUP_REMOVED lines=11> */
[----:B0-----:R-:W-:Y:S01]  /*6870*/  IMAD.WIDE R24, R28, 0x4, R60 ;  /* 0x000000041c187825 */ /* 0x001fe200078e023c */
[----:B------:R-:W-:-:S11]  /*6880*/  F2FP.F16.F32.PACK_AB R26, RZ, R26 ;  /* 0x0000001aff1a723e */ /* 0x000fd600000000ff */
[----:B------:R-:W-:Y:S01]  /*6890*/  @P1 F2FP.F16.F32.PACK_AB R57, RZ, R27 ;  /* 0x0000001bff39123e */ /* 0x000fe200000000ff */
[----:B------:R-:W-:Y:S02]  /*68a0*/  HMUL2 R27, R43, R26.H0_H0 ;  /* 0x2000001a2b1b7232 */ /* 0x000fe40000000000 */
[----:B------:R-:W-:-:S04]  /*68b0*/  @P1 IMAD.WIDE R60, R22, 0x4, R60 ;  /* 0x00000004163c1825 */ /* 0x000fc800078e023c */
[----:B------:R-:W-:Y:S01]  /*68c0*/  @P1 HMUL2 R57, R45, R57.H0_H0 ;  /* 0x200000392d391232 */ /* 0x000fe20000000000 */
[----:B------:R0:W-:Y:S04]  /*68d0*/  STG.E desc[UR10][R24.64], R27 ;  /* 0x0000001b18007986 */ /* 0x0001e8000c10190a */
[----:B------:R0:W-:Y:S02]  /*68e0*/  @P1 STG.E desc[UR10][R60.64], R57 ;  /* 0x000000393c001986 */ /* 0x0001e4000c10190a */
.L_x_629:
[----:B------:R-:W-:Y:S05]  /*68f0*/  BSYNC.RECONVERGENT B0 ;  /* 0x0000000000007941 */ /* 0x000fea0003800200 */
.L_x_628:
[C---:B------:R-:W-:Y:S01]  /*6900*/  LEA R54, R5.reuse, R54, 0x2 ;  /* 0x0000003605367211 */ /* 0x040fe200078e10ff */
[----:B------:R-:W-:-:S03]  /*6910*/  IMAD R38, R5, -0x4, R38 ;  /* 0xfffffffc05267824 */ /* 0x000fc600078e0226 */
[----:B------:R-:W-:-:S13]  /*6920*/  ISETP.GE.AND P1, PT, R54, UR16, PT ;  /* 0x0000001036007c0c */ /* 0x000fda000bf26270 */
[----:B------:R-:W-:Y:S05]  /*6930*/  @!P1 BRA `(.L_x_637) ;  /* 0xffffff9800949947 */ /* 0x000fea000383ffff */
[----:B------:R-:W-:Y:S05]  /*6940*/  EXIT ;  /* 0x000000000000794d */ /* 0x000fea0003800000 */
.L_x_638:
        /* <DEDUP_REMOVED lines=11> */
.L_x_739:


//--------------------- .text._ZN17fastertransformer15QKVIA3TransposeI6__halfEEvPT_S3_S3_PKS2_S5_S5_PKiS5_S5_iiii --------------------------
	.section	.text._ZN17fastertransformer15QKVIA3TransposeI6__halfEEvPT_S3_S3_PKS2_S5_S5_PKiS5_S5_iiii,"ax",@progbits
	.align	128
        .global         _ZN17fastertransformer15QKVIA3TransposeI6__halfEEvPT_S3_S3_PKS2_S5_S5_PKiS5_S5_iiii
        .type           _ZN17fastertransformer15QKVIA3TransposeI6__halfEEvPT_S3_S3_PKS2_S5_S5_PKiS5_S5_iiii,@function
        .size           _ZN17fastertransformer15QKVIA3TransposeI6__halfEEvPT_S3_S3_PKS2_S5_S5_PKiS5_S5_iiii,(.L_x_740 - _ZN17fastertransformer15QKVIA3TransposeI6__halfEEvPT_S3_S3_PKS2_S5_S5_PKiS5_S5_iiii)
        .other          _ZN17fastertransformer15QKVIA3TransposeI6__halfEEvPT_S3_S3_PKS2_S5_S5_PKiS5_S5_iiii,@"STO_CUDA_ENTRY STV_DEFAULT"
_ZN17fastertransformer15QKVIA3TransposeI6__halfEEvPT_S3_S3_PKS2_S5_S5_PKiS5_S5_iiii:
.text._ZN17fastertransformer15QKVIA3TransposeI6__halfEEvPT_S3_S3_PKS2_S5_S5_PKiS5_S5_iiii:
[----:B------:R-:W-:Y:S01]  /*0000*/  LDC R1, c[0x0][0x37c] ;  /* 0x0000df00ff017b82 */ /* 0x000fe20000000800 */
[----:B------:R-:W0:Y:S01]  /*0010*/  LDCU.64 UR4, c[0x0][0x3b0] ;  /* 0x00007600ff0477ac */ /* 0x000e220008000a00 */
[----:B------:R-:W1:Y:S01]  /*0020*/  S2R R31, SR_TID.X ;  /* 0x00000000001f7919 */ /* 0x000e620000002100 */
[----:B------:R-:W-:Y:S01]  /*0030*/  HFMA2 R23, -RZ, RZ, 0, 0 ;  /* 0x00000000ff177431 */ /* 0x000fe200000001ff */
[----:B------:R-:W2:Y:S01]  /*0040*/  LDCU.64 UR6, c[0x0][0x358] ;  /* 0x00006b00ff0677ac */ /* 0x000ea20008000a00 */
[----:B------:R-:W3:Y:S01]  /*0050*/  LDCU.64 UR8, c[0x0][0x3b8] ;  /* 0x00007700ff0877ac */ /* 0x000ee20008000a00 */
[----:B------:R-:W4:Y:S01]  /*0060*/  LDCU.64 UR10, c[0x0][0x3c0] ;  /* 0x00007800ff0a77ac */ /* 0x000f220008000a00 */
[----:B0-----:R-:W-:-:S04]  /*0070*/  ISETP.NE.U32.AND P0, PT, RZ, UR4, PT ;  /* 0x00000004ff007c0c */ /* 0x001fc8000bf05070 */
[----:B------:R-:W-:-:S13]  /*0080*/  ISETP.NE.AND.EX P0, PT, RZ, UR5, PT, P0 ;  /* 0x00000005ff007c0c */ /* 0x000fda000bf05300 */
[----:B------:R-:W0:Y:S01]  /*0090*/  @P0 S2R R3, SR_CTAID.X ;  /* 0x0000000000030919 */ /* 0x000e220000002500 */
[----:B------:R-:W0:Y:S02]  /*00a0*/  @P0 LDC.64 R4, c[0x0][0x3b0] ;  /* 0x0000ec00ff040b82 */ /* 0x000e240000000a00 */
[----:B0-----:R-:W-:-:S06]  /*00b0*/  @P0 IMAD.WIDE.U32 R4, R3, 0x4, R4 ;  /* 0x0000000403040825 */ /* 0x001fcc00078e0004 */
[----:B------:R-:W0:Y:S01]  /*00c0*/  LDC.64 R2, c[0x0][0x3d0] ;  /* 0x0000f400ff027b82 */ /* 0x000e220000000a00 */
[----:B--2---:R2:W5:Y:S01]  /*00d0*/  @P0 LDG.E R23, desc[UR6][R4.64] ;  /* 0x0000000604170981 */ /* 0x004562000c1e1900 */
[----:B------:R-:W-:Y:S02]  /*00e0*/  UISETP.NE.U32.AND UP1, UPT, UR4, URZ, UPT ;  /* 0x000000ff0400728c */ /* 0x000fe4000bf25070 */
[----:B---3--:R-:W-:Y:S02]  /*00f0*/  UISETP.NE.U32.AND UP0, UPT, UR8, URZ, UPT ;  /* 0x000000ff0800728c */ /* 0x008fe4000bf05070 */
[----:B------:R-:W-:Y:S02]  /*0100*/  UISETP.NE.AND.EX UP1, UPT, UR5, URZ, UPT, UP1 ;  /* 0x000000ff0500728c */ /* 0x000fe4000bf25310 */
[----:B----4-:R-:W-:Y:S02]  /*0110*/  UISETP.NE.U32.AND UP2, UPT, UR10, URZ, UPT ;  /* 0x000000ff0a00728c */ /* 0x010fe4000bf45070 */
[----:B------:R-:W-:-:S02]  /*0120*/  UISETP.NE.AND.EX UP0, UPT, UR9, URZ, UP1, UP0 ;  /* 0x000000ff0900728c */ /* 0x000fc40008f05300 */
[----:B------:R-:W-:Y:S01]  /*0130*/  UISETP.NE.AND.EX UP2, UPT, UR11, URZ, UP1, UP2 ;  /* 0x000000ff0b00728c */ /* 0x000fe20008f45320 */
[----:B0-----:R-:W-:-:S05]  /*0140*/  IMAD R0, R3, R2, RZ ;  /* 0x0000000203007224 */ /* 0x001fca00078e02ff */
[----:B-1----:R-:W-:-:S13]  /*0150*/  ISETP.GE.AND P0, PT, R31, R0, PT ;  /* 0x000000001f00720c */ /* 0x002fda0003f06270 */
[----:B--2---:R-:W-:Y:S05]  /*0160*/  @P0 EXIT ;  /* 0x000000000000094d */ /* 0x004fea0003800000 */
[----:B------:R-:W-:Y:S01]  /*0170*/  S2UR UR5, SR_CTAID.Y ;  /* 0x00000000000579c3 */ /* 0x000fe20000002600 */
[----:B------:R-:W0:Y:S01]  /*0180*/  LDCU UR4, c[0x0][0x3cc] ;  /* 0x00007980ff0477ac */ /* 0x000e220008000800 */
[----:B-----5:R-:W-:Y:S01]  /*0190*/  IMAD R23, R0, R23, RZ ;  /* 0x0000001700177224 */ /* 0x020fe200078e02ff */
[----:B------:R-:W1:Y:S05]  /*01a0*/  LDCU UR8, c[0x0][0x360] ;  /* 0x00006c00ff0877ac */ /* 0x000e6a0008000800 */
[----:B------:R-:W0:Y:S02]  /*01b0*/  S2UR UR9, SR_CTAID.X ;  /* 0x00000000000979c3 */ /* 0x000e240000002500 */
[----:B0-----:R-:W-:-:S06]  /*01c0*/  UIMAD UR4, UR9, UR4, UR5 ;  /* 0x00000004090472a4 */ /* 0x001fcc000f8e0205 */
[----:B------:R-:W-:Y:S01]  /*01d0*/  IMAD R24, R0, UR4, RZ ;  /* 0x0000000400187c24 */ /* 0x000fe2000f8e02ff */
[----:B-1----:R-:W-:Y:S06]  /*01e0*/  BRA.U !UP0, `(.L_x_639) ;  /* 0x0000000908087547 */ /* 0x002fec000b800000 */
[----:B------:R-:W-:Y:S05]  /*01f0*/  BRA.U UP2, `(.L_x_640) ;  /* 0x0000000102f87547 */ /* 0x000fea000b800000 */
[-C--:B------:R-:W-:Y:S01]  /*0200*/  IABS R21, R3.reuse ;  /* 0x0000000300157213 */ /* 0x080fe20000000000 */
[----:B------:R-:W0:Y:S01]  /*0210*/  LDC R22, c[0x0][0x3cc] ;  /* 0x0000f300ff167b82 */ /* 0x000e220000000800 */
[----:B------:R-:W-:Y:S02]  /*0220*/  ISETP.NE.AND P0, PT, R3, RZ, PT ;  /* 0x000000ff0300720c */ /* 0x000fe40003f05270 */
[----:B------:R-:W1:Y:S01]  /*0230*/  I2F.RP R2, R21 ;  /* 0x0000001500027306 */ /* 0x000e620000209400 */
[----:B------:R-:W-:-:S04]  /*0240*/  LOP3.LUT R20, RZ, R3, RZ, 0x33, !PT ;  /* 0x00000003ff147212 */ /* 0x000fc800078e33ff */
[----:B------:R-:W2:Y:S08]  /*0250*/  LDC R26, c[0x0][0x3d4] ;  /* 0x0000f500ff1a7b82 */ /* 0x000eb00000000800 */
[----:B------:R-:W3:Y:S01]  /*0260*/  LDC R25, c[0x0][0x3d0] ;  /* 0x0000f400ff197b82 */ /* 0x000ee20000000800 */
[----:B-1----:R-:W1:Y:S07]  /*0270*/  MUFU.RCP R2, R2 ;  /* 0x0000000200027308 */ /* 0x002e6e0000001000 */
[----:B------:R-:W4:Y:S08]  /*0280*/  LDC.64 R4, c[0x0][0x380] ;  /* 0x0000e000ff047b82 */ /* 0x000f300000000a00 */
[----:B------:R-:W0:Y:S01]  /*0290*/  LDC.64 R6, c[0x0][0x388] ;  /* 0x0000e200ff067b82 */ /* 0x000e220000000a00 */
[----:B-1----:R-:W-:-:S04]  /*02a0*/  IADD3 R18, PT, PT, R2, 0xffffffe, RZ ;  /* 0x0ffffffe02127810 */ /* 0x002fc80007ffe0ff */
[----:B------:R1:W5:Y:S03]  /*02b0*/  F2I.FTZ.U32.TRUNC.NTZ R19, R18 ;  /* 0x0000001200137305 */ /* 0x000366000021f000 */
[----:B------:R-:W0:Y:S08]  /*02c0*/  LDC.64 R8, c[0x0][0x3a0] ;  /* 0x0000e800ff087b82 */ /* 0x000e300000000a00 */
[----:B------:R-:W0:Y:S01]  /*02d0*/  LDC.64 R10, c[0x0][0x3a8] ;  /* 0x0000ea00ff0a7b82 */ /* 0x000e220000000a00 */
[----:B-1----:R-:W-:Y:S01]  /*02e0*/  MOV R18, RZ ;  /* 0x000000ff00127202 */ /* 0x002fe20000000f00 */
[----:B-----5:R-:W-:-:S06]  /*02f0*/  IMAD.MOV R2, RZ, RZ, -R19 ;  /* 0x000000ffff027224 */ /* 0x020fcc00078e0a13 */
[----:B------:R-:W1:Y:S01]  /*0300*/  LDC.64 R12, c[0x0][0x390] ;  /* 0x0000e400ff0c7b82 */ /* 0x000e620000000a00 */
[----:B------:R-:W-:-:S04]  /*0310*/  IMAD R27, R2, R21, RZ ;  /* 0x00000015021b7224 */ /* 0x000fc800078e02ff */
[----:B------:R-:W-:-:S03]  /*0320*/  IMAD.HI.U32 R27, R19, R27, R18 ;  /* 0x0000001b131b7227 */ /* 0x000fc600078e0012 */
[----:B------:R-:W0:Y:S08]  /*0330*/  LDC.64 R14, c[0x0][0x398] ;  /* 0x0000e600ff0e7b82 */ /* 0x000e300000000a00 */
[----:B--234-:R-:W0:Y:S02]  /*0340*/  LDC.64 R16, c[0x0][0x3b8] ;  /* 0x0000ee00ff107b82 */ /* 0x01ce240000000a00 */
.L_x_641:
[----:B--2---:R-:W-:Y:S01]  /*0350*/  IADD3 R3, PT, PT, R23, R31, RZ ;  /* 0x0000001f17037210 */ /* 0x004fe20007ffe0ff */
[----:B------:R-:W-:-:S04]  /*0360*/  IMAD.IADD R33, R24, 0x1, R31 ;  /* 0x0000000118217824 */ /* 0x000fc800078e021f */
[----:B0-----:R-:W-:-:S04]  /*0370*/  IMAD.WIDE R2, R3, 0x2, R16 ;  /* 0x0000000203027825 */ /* 0x001fc800078e0210 */
[C---:B------:R-:W-:Y:S02]  /*0380*/  IMAD.WIDE R18, R33.reuse, 0x2, R8 ;  /* 0x0000000221127825 */ /* 0x040fe400078e0208 */
[----:B------:R0:W2:Y:S04]  /*0390*/  LDG.E.U16.CONSTANT R2, desc[UR6][R2.64] ;  /* 0x0000000602027981 */ /* 0x0000a8000c1e9500 */
[----:B------:R3:W2:Y:S01]  /*03a0*/  LDG.E.U16.CONSTANT R19, desc[UR6][R18.64] ;  /* 0x0000000612137981 */ /* 0x0006a2000c1e9500 */
[----:B------:R-:W-:-:S04]  /*03b0*/  IMAD.WIDE R28, R33, 0x2, R14 ;  /* 0x00000002211c7825 */ /* 0x000fc800078e020e */
[----:B------:R-:W-:Y:S01]  /*03c0*/  IMAD.WIDE R32, R33, 0x2, R10 ;  /* 0x0000000221207825 */ /* 0x000fe200078e020a */
[----:B------:R4:W5:Y:S05]  /*03d0*/  LDG.E.U16.CONSTANT R35, desc[UR6][R28.64] ;  /* 0x000000061c237981 */ /* 0x00096a000c1e9500 */
[----:B------:R-:W5:Y:S01]  /*03e0*/  LDG.E.U16.CONSTANT R33, desc[UR6][R32.64] ;  /* 0x0000000620217981 */ /* 0x000f62000c1e9500 */
[----:B------:R-:W-:Y:S02]  /*03f0*/  IABS R34, R31 ;  /* 0x0000001f00227213 */ /* 0x000fe40000000000 */
[----:B------:R-:W-:-:S03]  /*0400*/  IABS R37, R26 ;  /* 0x0000001a00257213 */ /* 0x000fc60000000000 */
[----:B------:R-:W-:-:S05]  /*0410*/  IMAD.HI.U32 R30, R27, R34, RZ ;  /* 0x000000221b1e7227 */ /* 0x000fca00078e00ff */
[----:B0-----:R-:W-:-:S05]  /*0420*/  IADD3 R3, PT, PT, -R30, RZ, RZ ;  /* 0x000000ff1e037210 */ /* 0x001fca0007ffe1ff */
[----:B---3--:R-:W-:Y:S01]  /*0430*/  IMAD R18, R37, R3, R34 ;  /* 0x0000000325127224 */ /* 0x008fe200078e0222 */
[----:B------:R-:W-:-:S04]  /*0440*/  LOP3.LUT R3, R31, R26, RZ, 0x3c, !PT ;  /* 0x0000001a1f037212 */ /* 0x000fc800078e3cff */
[----:B------:R-:W-:Y:S02]  /*0450*/  ISETP.GT.U32.AND P2, PT, R21, R18, PT ;  /* 0x000000121500720c */ /* 0x000fe40003f44070 */
[----:B------:R-:W-:-:S11]  /*0460*/  ISETP.GE.AND P3, PT, R3, RZ, PT ;  /* 0x000000ff0300720c */ /* 0x000fd60003f66270 */
[----:B------:R-:W-:Y:S01]  /*0470*/  @!P2 IADD3 R18, PT, PT, R18, -R37, RZ ;  /* 0x800000251212a210 */ /* 0x000fe20007ffe0ff */
[----:B------:R-:W-:-:S03]  /*0480*/  @!P2 VIADD R30, R30, 0x1 ;  /* 0x000000011e1ea836 */ /* 0x000fc60000000000 */
[----:B------:R-:W-:-:S13]  /*0490*/  ISETP.GE.U32.AND P1, PT, R18, R21, PT ;  /* 0x000000151200720c */ /* 0x000fda0003f26070 */
[----:B------:R-:W-:-:S04]  /*04a0*/  @P1 IADD3 R30, PT, PT, R30, 0x1, RZ ;  /* 0x000000011e1e1810 */ /* 0x000fc80007ffe0ff */
[----:B------:R-:W-:-:S04]  /*04b0*/  @!P3 IADD3 R30, PT, PT, -R30, RZ, RZ ;  /* 0x000000ff1e1eb210 */ /* 0x000fc80007ffe1ff */
[----:B------:R-:W-:-:S05]  /*04c0*/  SEL R30, R20, R30, !P0 ;  /* 0x0000001e141e7207 */ /* 0x000fca0004000000 */
[--C-:B------:R-:W-:Y:S02]  /*04d0*/  IMAD.MOV R3, RZ, RZ, -R30.reuse ;  /* 0x000000ffff037224 */ /* 0x100fe400078e0a1e */
[----:B----4-:R-:W-:Y:S02]  /*04e0*/  IMAD R29, R25, UR9, R30 ;  /* 0x00000009191d7c24 */ /* 0x010fe4000f8e021e */
[----:B------:R-:W-:Y:S01]  /*04f0*/  IMAD R3, R26, R3, R31 ;  /* 0x000000031a037224 */ /* 0x000fe200078e021f */
[----:B------:R-:W-:Y:S01]  /*0500*/  IADD3 R31, PT, PT, R31, UR8, RZ ;  /* 0x000000081f1f7c10 */ /* 0x000fe2000fffe0ff */
[----:B------:R-:W-:-:S03]  /*0510*/  IMAD R29, R29, R22, UR5 ;  /* 0x000000051d1d7e24 */ /* 0x000fc6000f8e0216 */
[----:B------:R-:W-:Y:S01]  /*0520*/  ISETP.GE.AND P1, PT, R31, R0, PT ;  /* 0x000000001f00720c */ /* 0x000fe20003f26270 */
[----:B------:R-:W-:-:S04]  /*0530*/  IMAD R37, R29, R26, R3 ;  /* 0x0000001a1d257224 */ /* 0x000fc800078e0203 */
[----:B------:R-:W-:-:S04]  /*0540*/  IMAD.WIDE R28, R37, 0x2, R4 ;  /* 0x00000002251c7825 */ /* 0x000fc800078e0204 */
[----:B--2---:R-:W-:Y:S02]  /*0550*/  HMUL2 R2, R19.H0_H0, R2.H0_H0 ;  /* 0x2000000213027232 */ /* 0x004fe40000000800 */
[----:B-1----:R-:W-:-:S03]  /*0560*/  IMAD.WIDE R18, R37, 0x2, R12 ;  /* 0x0000000225127825 */ /* 0x002fc600078e020c */
[----:B------:R-:W-:Y:S01]  /*0570*/  PRMT R30, R2, 0x7610, R30 ;  /* 0x00007610021e7816 */ /* 0x000fe2000000001e */
[----:B------:R-:W-:Y:S01]  /*0580*/  IMAD.WIDE R2, R37, 0x2, R6 ;  /* 0x0000000225027825 */ /* 0x000fe200078e0206 */
[----:B-----5:R2:W-:Y:S04]  /*0590*/  STG.E.U16 desc[UR6][R28.64], R35 ;  /* 0x000000231c007986 */ /* 0x0205e8000c101506 */
[----:B------:R2:W-:Y:S04]  /*05a0*/  STG.E.U16 desc[UR6][R2.64], R30 ;  /* 0x0000001e02007986 */ /* 0x0005e8000c101506 */
[----:B------:R2:W-:Y:S01]  /*05b0*/  STG.E.U16 desc[UR6][R18.64], R33 ;  /* 0x0000002112007986 */ /* 0x0005e2000c101506 */
[----:B------:R-:W-:Y:S05]  /*05c0*/  @!P1 BRA `(.L_x_641) ;  /* 0xfffffffc00609947 */ /* 0x000fea000383ffff */
[----:B------:R-:W-:Y:S05]  /*05d0*/  EXIT ;  /* 0x000000000000794d */ /* 0x000fea0003800000 */
.L_x_640:
        /* <DEDUP_REMOVED lines=14> */
[----:B-1----:R-:W-:-:S02]  /*06c0*/  HFMA2 R16, -RZ, RZ, 0, 0 ;  /* 0x00000000ff107431 */ /* 0x002fc400000001ff */
[----:B-----5:R-:W-:-:S05]  /*06d0*/  IMAD.MOV R2, RZ, RZ, -R17 ;  /* 0x000000ffff027224 */ /* 0x020fca00078e0a11 */
[----:B------:R-:W1:Y:S01]  /*06e0*/  LDC.64 R12, c[0x0][0x390] ;  /* 0x0000e400ff0c7b82 */ /* 0x000e620000000a00 */
[----:B------:R-:W-:-:S04]  /*06f0*/  IMAD R29, R2, R25, RZ ;  /* 0x00000019021d7224 */ /* 0x000fc800078e02ff */
[----:B------:R-:W-:-:S03]  /*0700*/  IMAD.HI.U32 R29, R17, R29, R16 ;  /* 0x0000001d111d7227 */ /* 0x000fc600078e0010 */
[----:B--23--:R-:W0:Y:S04]  /*0710*/  LDC.64 R14, c[0x0][0x398] ;  /* 0x0000e600ff0e7b82 */ /* 0x00ce280000000a00 */
.L_x_642:
[----:B--2---:R-:W2:Y:S01]  /*0720*/  LDC.64 R20, c[0x0][0x3b8] ;  /* 0x0000ee00ff147b82 */ /* 0x004ea20000000a00 */
[----:B------:R-:W-:Y:S01]  /*0730*/  IADD3 R33, PT, PT, R24, R31, RZ ;  /* 0x0000001f18217210 */ /* 0x000fe20007ffe0ff */
[----:B------:R-:W-:-:S04]  /*0740*/  IMAD.IADD R35, R23, 0x1, R31 ;  /* 0x0000000117237824 */ /* 0x000fc800078e021f */
[C---:B0-----:R-:W-:Y:S02]  /*0750*/  IMAD.WIDE R2, R33.reuse, 0x2, R8 ;  /* 0x0000000221027825 */ /* 0x041fe400078e0208 */
[----:B------:R-:W0:Y:S02]  /*0760*/  LDC.64 R18, c[0x0][0x3c0] ;  /* 0x0000f000ff127b82 */ /* 0x000e240000000a00 */
[----:B------:R-:W-:Y:S02]  /*0770*/  IMAD.WIDE R16, R33, 0x2, R10 ;  /* 0x0000000221107825 */ /* 0x000fe400078e020a */
[----:B------:R3:W5:Y:S04]  /*0780*/  LDG.E.U16.CONSTANT R2, desc[UR6][R2.64] ;  /* 0x0000000602027981 */ /* 0x000768000c1e9500 */
[----:B------:R-:W4:Y:S01]  /*0790*/  LDG.E.U16.CONSTANT R16, desc[UR6][R16.64] ;  /* 0x0000000610107981 */ /* 0x000f22000c1e9500 */
[----:B--2---:R-:W-:-:S06]  /*07a0*/  IMAD.WIDE R20, R35, 0x2, R20 ;  /* 0x0000000223147825 */ /* 0x004fcc00078e0214 */
[----:B------:R-:W5:Y:S01]  /*07b0*/  LDG.E.U16.CONSTANT R21, desc[UR6][R20.64] ;  /* 0x0000000614157981 */ /* 0x000f62000c1e9500 */
[----:B0-----:R-:W-:-:S06]  /*07c0*/  IMAD.WIDE R18, R35, 0x2, R18 ;  /* 0x0000000223127825 */ /* 0x001fcc00078e0212 */
[----:B------:R0:W4:Y:S01]  /*07d0*/  LDG.E.U16.CONSTANT R19, desc[UR6][R18.64] ;  /* 0x0000000612137981 */ /* 0x000122000c1e9500 */
[----:B------:R-:W-:-:S06]  /*07e0*/  IMAD.WIDE R32, R33, 0x2, R14 ;  /* 0x0000000221207825 */ /* 0x000fcc00078e020e */
[----:B------:R-:W2:Y:S01]  /*07f0*/  LDG.E.U16.CONSTANT R33, desc[UR6][R32.64] ;  /* 0x0000000620217981 */ /* 0x000ea2000c1e9500 */
[----:B------:R-:W-:-:S05]  /*0800*/  IABS R34, R31 ;  /* 0x0000001f00227213 */ /* 0x000fca0000000000 */
[----:B------:R-:W-:Y:S01]  /*0810*/  IMAD.HI.U32 R30, R29, R34, RZ ;  /* 0x000000221d1e7227 */ /* 0x000fe200078e00ff */
[----:B------:R-:W-:-:S04]  /*0820*/  IABS R35, R27 ;  /* 0x0000001b00237213 */ /* 0x000fc80000000000 */
[----:B---3--:R-:W-:-:S05]  /*0830*/  IADD3 R3, PT, PT, -R30, RZ, RZ ;  /* 0x000000ff1e037210 */ /* 0x008fca0007ffe1ff */
[----:B------:R-:W-:-:S05]  /*0840*/  IMAD R34, R35, R3, R34 ;  /* 0x0000000323227224 */ /* 0x000fca00078e0222 */
[----:B------:R-:W-:Y:S02]  /*0850*/  ISETP.GT.U32.AND P2, PT, R25, R34, PT ;  /* 0x000000221900720c */ /* 0x000fe40003f44070 */
[----:B------:R-:W-:-:S11]  /*0860*/  LOP3.LUT R3, R31, R27, RZ, 0x3c, !PT ;  /* 0x0000001b1f037212 */ /* 0x000fd600078e3cff */
[----:B------:R-:W-:-:S04]  /*0870*/  @!P2 IADD3 R34, PT, PT, R34, -R35, RZ ;  /* 0x800000232222a210 */ /* 0x000fc80007ffe0ff */
[----:B------:R-:W-:Y:S02]  /*0880*/  ISETP.GE.U32.AND P1, PT, R34, R25, PT ;  /* 0x000000192200720c */ /* 0x000fe40003f26070 */
[----:B------:R-:W-:Y:S01]  /*0890*/  ISETP.GE.AND P3, PT, R3, RZ, PT ;  /* 0x000000ff0300720c */ /* 0x000fe20003f66270 */
[----:B------:R-:W-:-:S10]  /*08a0*/  @!P2 VIADD R30, R30, 0x1 ;  /* 0x000000011e1ea836 */ /* 0x000fd40000000000 */
[----:B------:R-:W-:-:S04]  /*08b0*/  @P1 IADD3 R30, PT, PT, R30, 0x1, RZ ;  /* 0x000000011e1e1810 */ /* 0x000fc80007ffe0ff */
[----:B------:R-:W-:-:S04]  /*08c0*/  @!P3 IADD3 R30, PT, PT, -R30, RZ, RZ ;  /* 0x000000ff1e1eb210 */ /* 0x000fc80007ffe1ff */
[----:B------:R-:W-:-:S05]  /*08d0*/  SEL R3, R22, R30, !P0 ;  /* 0x0000001e16037207 */ /* 0x000fca0004000000 */
[--C-:B0-----:R-:W-:Y:S02]  /*08e0*/  IMAD.MOV R18, RZ, RZ, -R3.reuse ;  /* 0x000000ffff127224 */ /* 0x101fe400078e0a03 */
[----:B------:R-:W-:Y:S02]  /*08f0*/  IMAD R3, R28, UR9, R3 ;  /* 0x000000091c037c24 */ /* 0x000fe4000f8e0203 */
[----:B------:R-:W-:Y:S02]  /*0900*/  IMAD R18, R27, R18, R31 ;  /* 0x000000121b127224 */ /* 0x000fe400078e021f */
[----:B------:R-:W-:-:S04]  /*0910*/  IMAD R3, R3, R26, UR5 ;  /* 0x0000000503037e24 */ /* 0x000fc8000f8e021a */
[----:B------:R-:W-:Y:S01]  /*0920*/  IMAD R17, R3, R27, R18 ;  /* 0x0000001b03117224 */ /* 0x000fe200078e0212 */
[----:B------:R-:W-:-:S04]  /*0930*/  IADD3 R31, PT, PT, R31, UR8, RZ ;  /* 0x000000081f1f7c10 */ /* 0x000fc8000fffe0ff */
[----:B------:R-:W-:Y:S01]  /*0940*/  ISETP.GE.AND P1, PT, R31, R0, PT ;  /* 0x000000001f00720c */ /* 0x000fe20003f26270 */
[----:B-----5:R-:W-:Y:S02]  /*0950*/  HMUL2 R2, R2.H0_H0, R21.H0_H0 ;  /* 0x2000001502027232 */ /* 0x020fe40000000800 */
[----:B----4-:R-:W-:-:S03]  /*0960*/  HMUL2 R16, R16.H0_H0, R19.H0_H0 ;  /* 0x2000001310107232 */ /* 0x010fc60000000800 */
[----:B------:R-:W-:Y:S01]  /*0970*/  PRMT R20, R2, 0x7610, R20 ;  /* 0x0000761002147816 */ /* 0x000fe20000000014 */
[----:B------:R-:W-:Y:S01]  /*0980*/  IMAD.WIDE R18, R17, 0x2, R4 ;  /* 0x0000000211127825 */ /* 0x000fe200078e0204 */
[----:B------:R-:W-:-:S03]  /*0990*/  PRMT R21, R16, 0x7610, R21 ;  /* 0x0000761010157816 */ /* 0x000fc60000000015 */
[C---:B------:R-:W-:Y:S01]  /*09a0*/  IMAD.WIDE R2, R17.reuse, 0x2, R6 ;  /* 0x0000000211027825 */ /* 0x040fe200078e0206 */
[----:B--2---:R2:W-:Y:S03]  /*09b0*/  STG.E.U16 desc[UR6][R18.64], R33 ;  /* 0x0000002112007986 */ /* 0x0045e6000c101506 */
[----:B-1----:R-:W-:Y:S01]  /*09c0*/  IMAD.WIDE R16, R17, 0x2, R12 ;  /* 0x0000000211107825 */ /* 0x002fe200078e020c */
[----:B------:R2:W-:Y:S04]  /*09d0*/  STG.E.U16 desc[UR6][R2.64], R20 ;  /* 0x0000001402007986 */ /* 0x0005e8000c101506 */
[----:B------:R2:W-:Y:S01]  /*09e0*/  STG.E.U16 desc[UR6][R16.64], R21 ;  /* 0x0000001510007986 */ /* 0x0005e2000c101506 */
[----:B------:R-:W-:Y:S05]  /*09f0*/  @!P1 BRA `(.L_x_642) ;  /* 0xfffffffc00489947 */ /* 0x000fea000383ffff */
[----:B------:R-:W-:Y:S05]  /*0a00*/  EXIT ;  /* 0x000000000000794d */ /* 0x000fea0003800000 */
.L_x_639:
        /* <DEDUP_REMOVED lines=20> */
[----:B--23--:R-:W0:Y:S04]  /*0b50*/  LDC.64 R14, c[0x0][0x398] ;  /* 0x0000e600ff0e7b82 */ /* 0x00ce280000000a00 */
.L_x_644:
[----:B--2---:R-:W-:-:S05]  /*0b60*/  IADD3 R3, PT, PT, R24, R31, RZ ;  /* 0x0000001f18037210 */ /* 0x004fca0007ffe0ff */
[----:B0-----:R-:W-:-:S04]  /*0b70*/  IMAD.WIDE R18, R3, 0x2, R14 ;  /* 0x0000000203127825 */ /* 0x001fc800078e020e */
[C---:B------:R-:W-:Y:S01]  /*0b80*/  IMAD.WIDE R16, R3.reuse, 0x2, R8 ;  /* 0x0000000203107825 */ /* 0x040fe200078e0208 */
[----:B------:R-:W2:Y:S03]  /*0b90*/  LDG.E.U16.CONSTANT R27, desc[UR6][R18.64] ;  /* 0x00000006121b7981 */ /* 0x000ea6000c1e9500 */
[----:B------:R-:W-:Y:S01]  /*0ba0*/  IMAD.WIDE R2, R3, 0x2, R10 ;  /* 0x0000000203027825 */ /* 0x000fe200078e020a */
[----:B------:R-:W3:Y:S04]  /*0bb0*/  LDG.E.U16.CONSTANT R29, desc[UR6][R16.64] ;  /* 0x00000006101d7981 */ /* 0x000ee8000c1e9500 */
[----:B------:R0:W5:Y:S01]  /*0bc0*/  LDG.E.U16.CONSTANT R33, desc[UR6][R2.64] ;  /* 0x0000000602217981 */ /* 0x000162000c1e9500 */
[----:B------:R-:W-:-:S02]  /*0bd0*/  IABS R30, R31 ;  /* 0x0000001f001e7213 */ /* 0x000fc40000000000 */
[----:B------:R-:W-:-:S03]  /*0be0*/  IABS R32, R22 ;  /* 0x0000001600207213 */ /* 0x000fc60000000000 */
[----:B------:R-:W-:-:S04]  /*0bf0*/  IMAD.HI.U32 R28, R25, R30, RZ ;  /* 0x0000001e191c7227 */ /* 0x000fc800078e00ff */
[----:B------:R-:W-:-:S04]  /*0c00*/  IMAD.MOV R35, RZ, RZ, -R28 ;  /* 0x000000ffff237224 */ /* 0x000fc800078e0a1c */
[----:B------:R-:W-:-:S05]  /*0c10*/  IMAD R35, R32, R35, R30 ;  /* 0x0000002320237224 */ /* 0x000fca00078e021e */
[----:B------:R-:W-:Y:S02]  /*0c20*/  ISETP.GT.U32.AND P2, PT, R20, R35, PT ;  /* 0x000000231400720c */ /* 0x000fe40003f44070 */
[----:B0-----:R-:W-:-:S11]  /*0c30*/  LOP3.LUT R2, R31, R22, RZ, 0x3c, !PT ;  /* 0x000000161f027212 */ /* 0x001fd600078e3cff */
        /* <DEDUP_REMOVED lines=8> */
[----:B------:R-:W-:-:S04]  /*0cc0*/  IMAD R28, R23, UR9, R28 ;  /* 0x00000009171c7c24 */ /* 0x000fc8000f8e021c */
[----:B------:R-:W-:Y:S02]  /*0cd0*/  IMAD R3, R22, R3, R31 ;  /* 0x0000000316037224 */ /* 0x000fe400078e021f */
[----:B------:R-:W-:-:S04]  /*0ce0*/  IMAD R28, R28, R21, UR5 ;  /* 0x000000051c1c7e24 */ /* 0x000fc8000f8e0215 */
[----:B------:R-:W-:-:S04]  /*0cf0*/  IMAD R19, R28, R22, R3 ;  /* 0x000000161c137224 */ /* 0x000fc800078e0203 */
[----:B----4-:R-:W-:-:S04]  /*0d00*/  IMAD.WIDE R2, R19, 0x2, R4 ;  /* 0x0000000213027825 */ /* 0x010fc800078e0204 */
[----:B------:R-:W-:-:S04]  /*0d10*/  IMAD.WIDE R16, R19, 0x2, R6 ;  /* 0x0000000213107825 */ /* 0x000fc800078e0206 */
[----:B-1----:R-:W-:-:S04]  /*0d20*/  IMAD.WIDE R18, R19, 0x2, R12 ;  /* 0x0000000213127825 */ /* 0x002fc800078e020c */
[----:B------:R-:W-:-:S05]  /*0d30*/  VIADD R31, R31, UR8 ;  /* 0x000000081f1f7c36 */ /* 0x000fca0008000000 */
[----:B------:R-:W-:Y:S01]  /*0d40*/  ISETP.GE.AND P1, PT, R31, R0, PT ;  /* 0x000000001f00720c */ /* 0x000fe20003f26270 */
[----:B--2---:R2:W-:Y:S04]  /*0d50*/  STG.E.U16 desc[UR6][R2.64], R27 ;  /* 0x0000001b02007986 */ /* 0x0045e8000c101506 */
[----:B---3--:R2:W-:Y:S04]  /*0d60*/  STG.E.U16 desc[UR6][R16.64], R29 ;  /* 0x0000001d10007986 */ /* 0x0085e8000c101506 */
[----:B-----5:R2:W-:Y:S04]  /*0d70*/  STG.E.U16 desc[UR6][R18.64], R33 ;  /* 0x0000002112007986 */ /* 0x0205e8000c101506 */
[----:B------:R-:W-:Y:S05]  /*0d80*/  @!P1 BRA `(.L_x_644) ;  /* 0xfffffffc00749947 */ /* 0x000fea000383ffff */
[----:B------:R-:W-:Y:S05]  /*0d90*/  EXIT ;  /* 0x000000000000794d */ /* 0x000fea0003800000 */
.L_x_643:
        /* <DEDUP_REMOVED lines=14> */
[----:B-1----:R-:W-:Y:S01]  /*0e80*/  IMAD.MOV.U32 R18, RZ, RZ, RZ ;  /* 0x000000ffff127224 */ /* 0x002fe200078e00ff */
[----:B-----5:R-:W-:-:S06]  /*0e90*/  IADD3 R2, PT, PT, RZ, -R19, RZ ;  /* 0x80000013ff027210 */ /* 0x020fcc0007ffe0ff */
[----:B------:R-:W1:Y:S01]  /*0ea0*/  LDC.64 R12, c[0x0][0x390] ;  /* 0x0000e400ff0c7b82 */ /* 0x000e620000000a00 */
[----:B------:R-:W-:-:S04]  /*0eb0*/  IMAD R27, R2, R21, RZ ;  /* 0x00000015021b7224 */ /* 0x000fc800078e02ff */
[----:B------:R-:W-:-:S03]  /*0ec0*/  IMAD.HI.U32 R27, R19, R27, R18 ;  /* 0x0000001b131b7227 */ /* 0x000fc600078e0012 */
[----:B------:R-:W0:Y:S08]  /*0ed0*/  LDC.64 R14, c[0x0][0x398] ;  /* 0x0000e600ff0e7b82 */ /* 0x000e300000000a00 */
[----:B--234-:R-:W0:Y:S02]  /*0ee0*/  LDC.64 R16, c[0x0][0x3c0] ;  /* 0x0000f000ff107b82 */ /* 0x01ce240000000a00 */
.L_x_645:
[-C--:B--2---:R-:W-:Y:S02]  /*0ef0*/  IADD3 R33, PT, PT, R24, R31.reuse, RZ ;  /* 0x0000001f18217210 */ /* 0x084fe40007ffe0ff */
[----:B------:R-:W-:-:S03]  /*0f00*/  IADD3 R19, PT, PT, R23, R31, RZ ;  /* 0x0000001f17137210 */ /* 0x000fc60007ffe0ff */
[----:B0-----:R-:W-:-:S04]  /*0f10*/  IMAD.WIDE R2, R33, 0x2, R10 ;  /* 0x0000000221027825 */ /* 0x001fc800078e020a */
[----:B------:R-:W-:Y:S02]  /*0f20*/  IMAD.WIDE R18, R19, 0x2, R16 ;  /* 0x0000000213127825 */ /* 0x000fe400078e0210 */
        /* <DEDUP_REMOVED lines=8> */
[----:B------:R-:W-:-:S04]  /*0fb0*/  IMAD.HI.U32 R30, R27, R34, RZ ;  /* 0x000000221b1e7227 */ /* 0x000fc800078e00ff */
[----:B0-----:R-:W-:-:S04]  /*0fc0*/  IMAD.MOV R3, RZ, RZ, -R30 ;  /* 0x000000ffff037224 */ /* 0x001fc800078e0a1e */
[----:B---3--:R-:W-:Y:S01]  /*0fd0*/  IMAD R18, R37, R3, R34 ;  /* 0x0000000325127224 */ /* 0x008fe200078e0222 */
[----:B------:R-:W-:-:S04]  /*0fe0*/  LOP3.LUT R3, R31, R26, RZ, 0x3c, !PT ;  /* 0x0000001a1f037212 */ /* 0x000fc800078e3cff */
[----:B------:R-:W-:Y:S02]  /*0ff0*/  ISETP.GT.U32.AND P2, PT, R21, R18, PT ;  /* 0x000000121500720c */ /* 0x000fe40003f44070 */
[----:B------:R-:W-:-:S11]  /*1000*/  ISETP.GE.AND P3, PT, R3, RZ, PT ;  /* 0x000000ff0300720c */ /* 0x000fd60003f66270 */
[----:B------:R-:W-:Y:S02]  /*1010*/  @!P2 IADD3 R18, PT, PT, R18, -R37, RZ ;  /* 0x800000251212a210 */ /* 0x000fe40007ffe0ff */
[----:B------:R-:W-:Y:S02]  /*1020*/  @!P2 IADD3 R30, PT, PT, R30, 0x1, RZ ;  /* 0x000000011e1ea810 */ /* 0x000fe40007ffe0ff */
[----:B------:R-:W-:-:S13]  /*1030*/  ISETP.GE.U32.AND P1, PT, R18, R21, PT ;  /* 0x000000151200720c */ /* 0x000fda0003f26070 */
[----:B------:R-:W-:-:S05]  /*1040*/  @P1 VIADD R30, R30, 0x1 ;  /* 0x000000011e1e1836 */ /* 0x000fca0000000000 */
[----:B------:R-:W-:-:S04]  /*1050*/  @!P3 IADD3 R30, PT, PT, -R30, RZ, RZ ;  /* 0x000000ff1e1eb210 */ /* 0x000fc80007ffe1ff */
[----:B------:R-:W-:-:S04]  /*1060*/  SEL R30, R20, R30, !P0 ;  /* 0x0000001e141e7207 */ /* 0x000fc80004000000 */
[----:B------:R-:W-:Y:S01]  /*1070*/  IADD3 R3, PT, PT, -R30, RZ, RZ ;  /* 0x000000ff1e037210 */ /* 0x000fe20007ffe1ff */
[----:B----4-:R-:W-:-:S04]  /*1080*/  IMAD R29, R25, UR9, R30 ;  /* 0x00000009191d7c24 */ /* 0x010fc8000f8e021e */
        /* <DEDUP_REMOVED lines=15> */
.L_x_646:
        /* <DEDUP_REMOVED lines=16> */
.L_x_740:


//--------------------- .text._ZN17fastertransformer22addQKVBiasIA3TransposeI6__halfEEvPT_S3_S3_PKS2_S5_S5_S5_S5_S5_PKiS5_S5_iiii --------------------------
	.section	.text._ZN17fastertransformer22addQKVBiasIA3TransposeI6__halfEEvPT_S3_S3_PKS2_S5_S5_S5_S5_S5_PKiS5_S5_iiii,"ax",@progbits
	.align	128
        .global         _ZN17fastertransformer22addQKVBiasIA3TransposeI6__halfEEvPT_S3_S3_PKS2_S5_S5_S5_S5_S5_PKiS5_S5_iiii
        .type           _ZN17fastertransformer22addQKVBiasIA3TransposeI6__halfEEvPT_S3_S3_PKS2_S5_S5_S5_S5_S5_PKiS5_S5_iiii,@function
        .size           _ZN17fastertransformer22addQKVBiasIA3TransposeI6__halfEEvPT_S3_S3_PKS2_S5_S5_S5_S5_S5_PKiS5_S5_iiii,(.L_x_741 - _ZN17fastertransformer22addQKVBiasIA3TransposeI6__halfEEvPT_S3_S3_PKS2_S5_S5_S5_S5_S5_PKiS5_S5_iiii)
        .other          _ZN17fastertransformer22addQKVBiasIA3TransposeI6__halfEEvPT_S3_S3_PKS2_S5_S5_S5_S5_S5_PKiS5_S5_iiii,@"STO_CUDA_ENTRY STV_DEFAULT"
_ZN17fastertransformer22addQKVBiasIA3TransposeI6__halfEEvPT_S3_S3_PKS2_S5_S5_S5_S5_S5_PKiS5_S5_iiii:
.text._ZN17fastertransformer22addQKVBiasIA3TransposeI6__halfEEvPT_S3_S3_PKS2_S5_S5_S5_S5_S5_PKiS5_S5_iiii:
[----:B------:R-:W-:Y:S08]  /*0000*/  LDC R1, c[0x0][0x37c] ;  /* 0x0000df00ff017b82 */ /* 0x000ff00000000800 */
[----:B------:R-:W0:Y:S01]  /*0010*/  LDC.64 R12, c[0x0][0x3c8] ;  /* 0x0000f200ff0c7b82 */ /* 0x000e220000000a00 */
[----:B------:R-:W1:Y:S01]  /*0020*/  S2R R0, SR_CTAID.X ;  /* 0x0000000000007919 */ /* 0x000e620000002500 */
[----:B------:R-:W2:Y:S01]  /*0030*/  LDCU.64 UR4, c[0x0][0x358] ;  /* 0x00006b00ff0477ac */ /* 0x000ea20008000a00 */
[----:B------:R-:W-:Y:S01]  /*0040*/  HFMA2 R3, -RZ, RZ, 0, 0 ;  /* 0x00000000ff037431 */ /* 0x000fe200000001ff */
[----:B------:R-:W3:Y:S04]  /*0050*/  S2R R27, SR_TID.X ;  /* 0x00000000001b7919 */ /* 0x000ee80000002100 */
[----:B------:R-:W4:Y:S08]  /*0060*/  LDC.64 R6, c[0x0][0x3e8] ;  /* 0x0000fa00ff067b82 */ /* 0x000f300000000a00 */
[----:B------:R-:W1:Y:S01]  /*0070*/  LDC.64 R8, c[0x0][0x3d0] ;  /* 0x0000f400ff087b82 */ /* 0x000e620000000a00 */
[----:B0-----:R-:W-:-:S07]  /*0080*/  ISETP.NE.U32.AND P0, PT, R12, RZ, PT ;  /* 0x000000ff0c00720c */ /* 0x001fce0003f05070 */
[----:B------:R-:W0:Y:S01]  /*0090*/  LDC.64 R10, c[0x0][0x3d8] ;  /* 0x0000f600ff0a7b82 */ /* 0x000e220000000a00 */
[----:B------:R-:W-:-:S13]  /*00a0*/  ISETP.NE.AND.EX P0, PT, R13, RZ, PT, P0 ;  /* 0x000000ff0d00720c */ /* 0x000fda0003f05300 */
[----:B------:R-:W1:Y:S01]  /*00b0*/  @P0 LDC.64 R4, c[0x0][0x3c8] ;  /* 0x0000f200ff040b82 */ /* 0x000e620000000a00 */
[----:B----4-:R-:W-:Y:S02]  /*00c0*/  IMAD R2, R7, R6, RZ ;  /* 0x0000000607027224 */ /* 0x010fe400078e02ff */
[----:B-1----:R-:W-:-:S05]  /*00d0*/  @P0 IMAD.WIDE.U32 R4, R0, 0x4, R4 ;  /* 0x0000000400040825 */ /* 0x002fca00078e0004 */
[----:B--2---:R1:W5:Y:S01]  /*00e0*/  @P0 LDG.E R3, desc[UR4][R4.64] ;  /* 0x0000000404030981 */ /* 0x004362000c1e1900 */
[----:B---3--:R-:W-:-:S13]  /*00f0*/  ISETP.GE.AND P0, PT, R27, R2, PT ;  /* 0x000000021b00720c */ /* 0x008fda0003f06270 */
[----:B01----:R-:W-:Y:S05]  /*0100*/  @P0 EXIT ;  /* 0x000000000000094d */ /* 0x003fea0003800000 */
[----:B------:R-:W0:Y:S01]  /*0110*/  S2UR UR6, SR_CTAID.Y ;  /* 0x00000000000679c3 */ /* 0x000e220000002600 */
[----:B------:R-:W-:Y:S01]  /*0120*/  ISETP.NE.U32.AND P0, PT, R12, RZ, PT ;  /* 0x000000ff0c00720c */ /* 0x000fe20003f05070 */
[----:B------:R-:W1:Y:S01]  /*0130*/  LDCU UR7, c[0x0][0x360] ;  /* 0x00006c00ff0777ac */ /* 0x000e620008000800 */
[----:B------:R-:W-:Y:S01]  /*0140*/  ISETP.NE.U32.AND P1, PT, R8, RZ, PT ;  /* 0x000000ff0800720c */ /* 0x000fe20003f25070 */
[----:B-----5:R-:W-:Y:S01]  /*0150*/  IMAD R4, R2, R3, RZ ;  /* 0x0000000302047224 */ /* 0x020fe200078e02ff */
[----:B------:R-:W-:Y:S02]  /*0160*/  ISETP.NE.AND.EX P0, PT, R13, RZ, PT, P0 ;  /* 0x000000ff0d00720c */ /* 0x000fe40003f05300 */
[----:B------:R-:W-:Y:S01]  /*0170*/  ISETP.NE.U32.AND P2, PT, R10, RZ, PT ;  /* 0x000000ff0a00720c */ /* 0x000fe20003f45070 */
[----:B------:R-:W0:Y:S01]  /*0180*/  LDC R5, c[0x0][0x3e4] ;  /* 0x0000f900ff057b82 */ /* 0x000e220000000800 */
[----:B------:R-:W-:Y:S02]  /*0190*/  ISETP.NE.AND.EX P1, PT, R9, RZ, P0, P1 ;  /* 0x000000ff0900720c */ /* 0x000fe40000725310 */
[----:B------:R-:W-:Y:S01]  /*01a0*/  ISETP.NE.AND.EX P0, PT, R11, RZ, P0, P2 ;  /* 0x000000ff0b00720c */ /* 0x000fe20000705320 */
[----:B0-----:R-:W-:-:S04]  /*01b0*/  IMAD R5, R0, R5, UR6 ;  /* 0x0000000600057e24 */ /* 0x001fc8000f8e0205 */
[----:B------:R-:W-:-:S06]  /*01c0*/  IMAD R3, R2, R5, RZ ;  /* 0x0000000502037224 */ /* 0x000fcc00078e02ff */
[----:B-1----:R-:W-:Y:S05]  /*01d0*/  @!P1 BRA `(.L_x_647) ;  /* 0x0000000800649947 */ /* 0x002fea0003800000 */
[----:B------:R-:W-:Y:S05]  /*01e0*/  @P0 BRA `(.L_x_648) ;  /* 0x0000000400280947 */ /* 0x000fea0003800000 */
[-C--:B------:R-:W-:Y:S01]  /*01f0*/  IABS R5, R7.reuse ;  /* 0x0000000700057213 */ /* 0x080fe20000000000 */
[----:B------:R-:W0:Y:S01]  /*0200*/  LDC R6, c[0x0][0x3e4] ;  /* 0x0000f900ff067b82 */ /* 0x000e220000000800 */
[----:B------:R-:W-:Y:S01]  /*0210*/  ISETP.NE.AND P0, PT, R7, RZ, PT ;  /* 0x000000ff0700720c */ /* 0x000fe20003f05270 */
[----:B------:R-:W1:Y:S01]  /*0220*/  LDCU UR8, c[0x0][0x3e8] ;  /* 0x00007d00ff0877ac */ /* 0x000e620008000800 */
[----:B------:R-:W2:Y:S01]  /*0230*/  I2F.RP R20, R5 ;  /* 0x0000000500147306 */ /* 0x000ea20000209400 */
[----:B------:R-:W-:-:S04]  /*0240*/  LOP3.LUT R7, RZ, R7, RZ, 0x33, !PT ;  /* 0x00000007ff077212 */ /* 0x000fc800078e33ff */
[----:B------:R-:W3:Y:S08]  /*0250*/  LDC R22, c[0x0][0x3ec] ;  /* 0x0000fb00ff167b82 */ /* 0x000ef00000000800 */
[----:B------:R-:W4:Y:S01]  /*0260*/  LDC.64 R8, c[0x0][0x3c0] ;  /* 0x0000f000ff087b82 */ /* 0x000f220000000a00 */
[----:B--2---:R-:W2:Y:S07]  /*0270*/  MUFU.RCP R20, R20 ;  /* 0x0000001400147308 */ /* 0x004eae0000001000 */
[----:B------:R-:W0:Y:S08]  /*0280*/  LDC.64 R10, c[0x0][0x3a0] ;  /* 0x0000e800ff0a7b82 */ /* 0x000e300000000a00 */
[----:B------:R-:W0:Y:S01]  /*0290*/  LDC.64 R12, c[0x0][0x3a8] ;  /* 0x0000ea00ff0c7b82 */ /* 0x000e220000000a00 */
[----:B--2---:R-:W-:-:S04]  /*02a0*/  IADD3 R18, PT, PT, R20, 0xffffffe, RZ ;  /* 0x0ffffffe14127810 */ /* 0x004fc80007ffe0ff */
[----:B------:R2:W5:Y:S03]  /*02b0*/  F2I.FTZ.U32.TRUNC.NTZ R19, R18 ;  /* 0x0000001200137305 */ /* 0x000566000021f000 */
[----:B------:R-:W0:Y:S08]  /*02c0*/  LDC.64 R14, c[0x0][0x380] ;  /* 0x0000e000ff0e7b82 */ /* 0x000e300000000a00 */
[----:B------:R-:W0:Y:S01]  /*02d0*/  LDC.64 R16, c[0x0][0x388] ;  /* 0x0000e200ff107b82 */ /* 0x000e220000000a00 */
[----:B--2---:R-:W-:-:S02]  /*02e0*/  MOV R18, RZ ;  /* 0x000000ff00127202 */ /* 0x004fc40000000f00 */
[----:B-----5:R-:W-:-:S05]  /*02f0*/  IADD3 R20, PT, PT, RZ, -R19, RZ ;  /* 0x80000013ff147210 */ /* 0x020fca0007ffe0ff */
[----:B------:R-:W-:-:S04]  /*0300*/  IMAD R23, R20, R5, RZ ;  /* 0x0000000514177224 */ /* 0x000fc800078e02ff */
[----:B-1-3--:R-:W-:-:S07]  /*0310*/  IMAD.HI.U32 R23, R19, R23, R18 ;  /* 0x0000001713177227 */ /* 0x00afce00078e0012 */
.L_x_649:
[----:B-1----:R-:W1:Y:S01]  /*0320*/  LDC.64 R18, c[0x0][0x398] ;  /* 0x0000e600ff127b82 */ /* 0x002e620000000a00 */
[-C--:B------:R-:W-:Y:S02]  /*0330*/  IABS R26, R27.reuse ;  /* 0x0000001b001a7213 */ /* 0x080fe40000000000 */
[----:B------:R-:W-:Y:S02]  /*0340*/  IABS R25, R22 ;  /* 0x0000001600197213 */ /* 0x000fe40000000000 */
[----:B------:R-:W-:Y:S01]  /*0350*/  IADD3 R29, PT, PT, R3, R27, RZ ;  /* 0x0000001b031d7210 */ /* 0x000fe20007ffe0ff */
[----:B------:R-:W-:-:S05]  /*0360*/  IMAD.HI.U32 R24, R23, R26, RZ ;  /* 0x0000001a17187227 */ /* 0x000fca00078e00ff */
[----:B------:R-:W-:-:S05]  /*0370*/  IADD3 R20, PT, PT, -R24, RZ, RZ ;  /* 0x000000ff18147210 */ /* 0x000fca0007ffe1ff */
[----:B------:R-:W-:-:S05]  /*0380*/  IMAD R26, R25, R20, R26 ;  /* 0x00000014191a7224 */ /* 0x000fca00078e021a */
[----:B------:R-:W-:Y:S01]  /*0390*/  ISETP.GT.U32.AND P2, PT, R5, R26, PT ;  /* 0x0000001a0500720c */ /* 0x000fe20003f44070 */
[----:B-1----:R-:W-:-:S04]  /*03a0*/  IMAD.WIDE R20, R29, 0x2, R18 ;  /* 0x000000021d147825 */ /* 0x002fc800078e0212 */
[C---:B0-----:R-:W-:Y:S02]  /*03b0*/  IMAD.WIDE R18, R27.reuse, 0x2, R10 ;  /* 0x000000021b127825 */ /* 0x041fe400078e020a */
[----:B------:R0:W2:Y:S04]  /*03c0*/  LDG.E.U16.CONSTANT R20, desc[UR4][R20.64] ;  /* 0x0000000414147981 */ /* 0x0000a8000c1e9500 */
[----:B------:R-:W2:Y:S02]  /*03d0*/  LDG.E.U16.CONSTANT R19, desc[UR4][R18.64] ;  /* 0x0000000412137981 */ /* 0x000ea4000c1e9500 */
[----:B------:R-:W-:Y:S02]  /*03e0*/  @!P2 IADD3 R26, PT, PT, R26, -R25, RZ ;  /* 0x800000191a1aa210 */ /* 0x000fe40007ffe0ff */
[----:B------:R-:W-:-:S02]  /*03f0*/  LOP3.LUT R25, R27, R22, RZ, 0x3c, !PT ;  /* 0x000000161b197212 */ /* 0x000fc400078e3cff */
[----:B------:R-:W-:Y:S02]  /*0400*/  ISETP.GE.U32.AND P1, PT, R26, R5, PT ;  /* 0x000000051a00720c */ /* 0x000fe40003f26070 */
[----:B------:R-:W-:Y:S02]  /*0410*/  ISETP.GE.AND P3, PT, R25, RZ, PT ;  /* 0x000000ff1900720c */ /* 0x000fe40003f66270 */
[----:B------:R-:W-:-:S09]  /*0420*/  @!P2 IADD3 R24, PT, PT, R24, 0x1, RZ ;  /* 0x000000011818a810 */ /* 0x000fd20007ffe0ff */
[----:B------:R-:W-:-:S05]  /*0430*/  @P1 VIADD R24, R24, 0x1 ;  /* 0x0000000118181836 */ /* 0x000fca0000000000 */
[----:B------:R-:W-:-:S04]  /*0440*/  @!P3 IADD3 R24, PT, PT, -R24, RZ, RZ ;  /* 0x000000ff1818b210 */ /* 0x000fc80007ffe1ff */
[----:B0-----:R-:W-:-:S04]  /*0450*/  SEL R21, R7, R24, !P0 ;  /* 0x0000001807157207 */ /* 0x001fc80004000000 */
[----:B------:R-:W-:Y:S01]  /*0460*/  IADD3 R25, PT, PT, -R21, RZ, RZ ;  /* 0x000000ff15197210 */ /* 0x000fe20007ffe1ff */
[----:B------:R-:W-:-:S04]  /*0470*/  IMAD R21, R0, UR8, R21 ;  /* 0x0000000800157c24 */ /* 0x000fc8000f8e0215 */
[----:B------:R-:W-:Y:S02]  /*0480*/  IMAD R25, R22, R25, R27 ;  /* 0x0000001916197224 */ /* 0x000fe400078e021b */
[----:B------:R-:W-:-:S04]  /*0490*/  IMAD R21, R21, R6, UR6 ;  /* 0x0000000615157e24 */ /* 0x000fc8000f8e0206 */
[----:B------:R-:W-:Y:S02]  /*04a0*/  IMAD R25, R21, R22, R25 ;  /* 0x0000001615197224 */ /* 0x000fe400078e0219 */
[----:B--2---:R-:W-:Y:S02]  /*04b0*/  HADD2 R19, R20.H0_H0, R19.H0_H0 ;  /* 0x2000001314137230 */ /* 0x004fe40000000800 */
[----:B------:R-:W-:-:S05]  /*04c0*/  IMAD.WIDE R20, R25, 0x2, R14 ;  /* 0x0000000219147825 */ /* 0x000fca00078e020e */
[----:B------:R0:W-:Y:S02]  /*04d0*/  STG.E.U16 desc[UR4][R20.64], R19 ;  /* 0x0000001314007986 */ /* 0x0001e4000c101504 */
[----:B0-----:R-:W0:Y:S01]  /*04e0*/  LDC.64 R18, c[0x0][0x3b0] ;  /* 0x0000ec00ff127b82 */ /* 0x001e220000000a00 */
[----:B------:R-:W-:-:S05]  /*04f0*/  IMAD.WIDE R20, R29, 0x2, R12 ;  /* 0x000000021d147825 */ /* 0x000fca00078e020c */
[----:B------:R-:W2:Y:S01]  /*0500*/  LDG.E.U16.CONSTANT R24, desc[UR4][R20.64] ;  /* 0x0000000414187981 */ /* 0x000ea2000c1e9500 */
[----:B0-----:R-:W-:-:S05]  /*0510*/  IMAD.WIDE R18, R27, 0x2, R18 ;  /* 0x000000021b127825 */ /* 0x001fca00078e0212 */
[----:B------:R0:W2:Y:S02]  /*0520*/  LDG.E.U16.CONSTANT R26, desc[UR4][R18.64] ;  /* 0x00000004121a7981 */ /* 0x0000a4000c1e9500 */
[----:B0-----:R-:W0:Y:S01]  /*0530*/  LDC.64 R18, c[0x0][0x3d0] ;  /* 0x0000f400ff127b82 */ /* 0x001e220000000a00 */
[----:B--2---:R-:W-:Y:S01]  /*0540*/  HADD2 R24, R24.H0_H0, R26.H0_H0 ;  /* 0x2000001a18187230 */ /* 0x004fe20000000800 */
[----:B------:R-:W-:-:S05]  /*0550*/  IADD3 R26, PT, PT, R4, R27, RZ ;  /* 0x0000001b041a7210 */ /* 0x000fca0007ffe0ff */
[----:B0-----:R-:W-:-:S05]  /*0560*/  IMAD.WIDE R18, R26, 0x2, R18 ;  /* 0x000000021a127825 */ /* 0x001fca00078e0212 */
[----:B------:R-:W2:Y:S01]  /*0570*/  LDG.E.U16 R26, desc[UR4][R18.64] ;  /* 0x00000004121a7981 */ /* 0x000ea2000c1e1500 */
[----:B------:R-:W-:-:S04]  /*0580*/  IMAD.WIDE R20, R25, 0x2, R16 ;  /* 0x0000000219147825 */ /* 0x000fc800078e0210 */
[----:B--2---:R-:W-:-:S05]  /*0590*/  HMUL2 R24, R24.H0_H0, R26.H0_H0 ;  /* 0x2000001a18187232 */ /* 0x004fca0000000800 */
[----:B------:R-:W-:-:S05]  /*05a0*/  PRMT R19, R24, 0x7610, R19 ;  /* 0x0000761018137816 */ /* 0x000fca0000000013 */
[----:B------:R0:W-:Y:S02]  /*05b0*/  STG.E.U16 desc[UR4][R20.64], R19 ;  /* 0x0000001314007986 */ /* 0x0001e4000c101504 */
[----:B0-----:R-:W0:Y:S02]  /*05c0*/  LDC.64 R18, c[0x0][0x3b8] ;  /* 0x0000ee00ff127b82 */ /* 0x001e240000000a00 */
[----:B0-----:R-:W-:-:S06]  /*05d0*/  IMAD.WIDE R20, R29, 0x2, R18 ;  /* 0x000000021d147825 */ /* 0x001fcc00078e0212 */
[----:B------:R-:W0:Y:S01]  /*05e0*/  LDC.64 R28, c[0x0][0x390] ;  /* 0x0000e400ff1c7b82 */ /* 0x000e220000000a00 */
[C---:B----4-:R-:W-:Y:S01]  /*05f0*/  IMAD.WIDE R18, R27.reuse, 0x2, R8 ;  /* 0x000000021b127825 */ /* 0x050fe200078e0208 */
[----:B------:R-:W2:Y:S04]  /*0600*/  LDG.E.U16.CONSTANT R24, desc[UR4][R20.64] ;  /* 0x0000000414187981 */ /* 0x000ea8000c1e9500 */
[----:B------:R-:W2:Y:S01]  /*0610*/  LDG.E.U16.CONSTANT R26, desc[UR4][R18.64] ;  /* 0x00000004121a7981 */ /* 0x000ea2000c1e9500 */
[----:B------:R-:W-:-:S04]  /*0620*/  IADD3 R27, PT, PT, R27, UR7, RZ ;  /* 0x000000071b1b7c10 */ /* 0x000fc8000fffe0ff */
[----:B------:R-:W-:Y:S01]  /*0630*/  ISETP.GE.AND P1, PT, R27, R2, PT ;  /* 0x000000021b00720c */ /* 0x000fe20003f26270 */
[----:B0-----:R-:W-:-:S04]  /*0640*/  IMAD.WIDE R28, R25, 0x2, R28 ;  /* 0x00000002191c7825 */ /* 0x001fc800078e021c */
[----:B--2---:R-:W-:-:S05]  /*0650*/  HADD2 R24, R24.H0_H0, R26.H0_H0 ;  /* 0x2000001a18187230 */ /* 0x004fca0000000800 */
[----:B------:R1:W-:Y:S03]  /*0660*/  STG.E.U16 desc[UR4][R28.64], R24 ;  /* 0x000000181c007986 */ /* 0x0003e6000c101504 */
[----:B------:R-:W-:Y:S05]  /*0670*/  @!P1 BRA `(.L_x_649) ;  /* 0xfffffffc00289947 */ /* 0x000fea000383ffff */
[----:B------:R-:W-:Y:S05]  /*0680*/  EXIT ;  /* 0x000000000000794d */ /* 0x000fea0003800000 */
.L_x_648:
        /* <DEDUP_REMOVED lines=12> */
[----:B------:R2:W5:Y:S02]  /*0750*/  F2I.FTZ.U32.TRUNC.NTZ R17, R16 ;  /* 0x0000001000117305 */ /* 0x000564000021f000 */
[----:B--2---:R-:W-:Y:S01]  /*0760*/  HFMA2 R16, -RZ, RZ, 0, 0 ;  /* 0x00000000ff107431 */ /* 0x004fe200000001ff */
[----:B-----5:R-:W-:-:S05]  /*0770*/  IADD3 R18, PT, PT, RZ, -R17, RZ ;  /* 0x80000011ff127210 */ /* 0x020fca0007ffe0ff */
[----:B------:R-:W-:-:S04]  /*0780*/  IMAD R9, R18, R5, RZ ;  /* 0x0000000512097224 */ /* 0x000fc800078e02ff */
[----:B-1-3--:R-:W-:-:S07]  /*0790*/  IMAD.HI.U32 R9, R17, R9, R16 ;  /* 0x0000000911097227 */ /* 0x00afce00078e0010 */
.L_x_650:
[----:B---3--:R-:W1:Y:S01]  /*07a0*/  LDC.64 R18, c[0x0][0x398] ;  /* 0x0000e600ff127b82 */ /* 0x008e620000000a00 */
[----:B------:R-:W-:-:S07]  /*07b0*/  IMAD.IADD R25, R3, 0x1, R27 ;  /* 0x0000000103197824 */ /* 0x000fce00078e021b */
[----:B------:R-:W2:Y:S01]  /*07c0*/  LDC.64 R16, c[0x0][0x3a0] ;  /* 0x0000e800ff107b82 */ /* 0x000ea20000000a00 */
[----:B-1----:R-:W-:-:S06]  /*07d0*/  IMAD.WIDE R18, R25, 0x2, R18 ;  /* 0x0000000219127825 */ /* 0x002fcc00078e0212 */
[----:B------:R-:W3:Y:S01]  /*07e0*/  LDG.E.U16.CONSTANT R18, desc[UR4][R18.64] ;  /* 0x0000000412127981 */ /* 0x000ee2000c1e9500 */
[----:B--2---:R-:W-:-:S06]  /*07f0*/  IMAD.WIDE R16, R27, 0x2, R16 ;  /* 0x000000021b107825 */ /* 0x004fcc00078e0210 */
[----:B------:R1:W3:Y:S01]  /*0800*/  LDG.E.U16.CONSTANT R17, desc[UR4][R16.64] ;  /* 0x0000000410117981 */ /* 0x0002e2000c1e9500 */
[----:B------:R-:W-:-:S05]  /*0810*/  IABS R22, R27 ;  /* 0x0000001b00167213 */ /* 0x000fca0000000000 */
        /* <DEDUP_REMOVED lines=10> */
[----:B------:R-:W-:-:S04]  /*08c0*/  @P1 IADD3 R20, PT, PT, R20, 0x1, RZ ;  /* 0x0000000114141810 */ /* 0x000fc80007ffe0ff */
[----:B------:R-:W-:-:S04]  /*08d0*/  @!P3 IADD3 R20, PT, PT, -R20, RZ, RZ ;  /* 0x000000ff1414b210 */ /* 0x000fc80007ffe1ff */
[----:B------:R-:W-:Y:S02]  /*08e0*/  SEL R19, R7, R20, !P0 ;  /* 0x0000001407137207 */ /* 0x000fe40004000000 */
[----:B------:R-:W1:Y:S02]  /*08f0*/  LDC.64 R20, c[0x0][0x3a8] ;  /* 0x0000ea00ff147b82 */ /* 0x000e640000000a00 */
[----:B------:R-:W-:Y:S01]  /*0900*/  IADD3 R23, PT, PT, -R19, RZ, RZ ;  /* 0x000000ff13177210 */ /* 0x000fe20007ffe1ff */
[----:B------:R-:W-:-:S04]  /*0910*/  IMAD R19, R0, UR8, R19 ;  /* 0x0000000800137c24 */ /* 0x000fc8000f8e0213 */
[----:B------:R-:W-:Y:S02]  /*0920*/  IMAD R23, R8, R23, R27 ;  /* 0x0000001708177224 */ /* 0x000fe400078e021b */
[----:B0-----:R-:W-:-:S04]  /*0930*/  IMAD R19, R19, R6, UR6 ;  /* 0x0000000613137e24 */ /* 0x001fc8000f8e0206 */
[----:B------:R-:W-:-:S04]  /*0940*/  IMAD R23, R19, R8, R23 ;  /* 0x0000000813177224 */ /* 0x000fc800078e0217 */
[----:B------:R-:W-:-:S04]  /*0950*/  IMAD.WIDE R28, R23, 0x2, R12 ;  /* 0x00000002171c7825 */ /* 0x000fc800078e020c */
[----:B-1----:R-:W-:-:S06]  /*0960*/  IMAD.WIDE R20, R25, 0x2, R20 ;  /* 0x0000000219147825 */ /* 0x002fcc00078e0214 */
[----:B------:R-:W2:Y:S01]  /*0970*/  LDG.E.U16.CONSTANT R20, desc[UR4][R20.64] ;  /* 0x0000000414147981 */ /* 0x000ea2000c1e9500 */
[----:B---3--:R-:W-:-:S05]  /*0980*/  HADD2 R17, R18.H0_H0, R17.H0_H0 ;  /* 0x2000001112117230 */ /* 0x008fca0000000800 */
[----:B------:R-:W-:Y:S02]  /*0990*/  PRMT R19, R17, 0x7610, R19 ;  /* 0x0000761011137816 */ /* 0x000fe40000000013 */
[----:B------:R-:W0:Y:S03]  /*09a0*/  LDC.64 R16, c[0x0][0x3b0] ;  /* 0x0000ec00ff107b82 */ /* 0x000e260000000a00 */
[----:B------:R1:W-:Y:S05]  /*09b0*/  STG.E.U16 desc[UR4][R28.64], R19 ;  /* 0x000000131c007986 */ /* 0x0003ea000c101504 */
[----:B-1----:R-:W1:Y:S01]  /*09c0*/  LDC.64 R18, c[0x0][0x3d0] ;  /* 0x0000f400ff127b82 */ /* 0x002e620000000a00 */
[----:B------:R-:W-:Y:S01]  /*09d0*/  IADD3 R29, PT, PT, R4, R27, RZ ;  /* 0x0000001b041d7210 */ /* 0x000fe20007ffe0ff */
[----:B0-----:R-:W-:-:S05]  /*09e0*/  IMAD.WIDE R16, R27, 0x2, R16 ;  /* 0x000000021b107825 */ /* 0x001fca00078e0210 */
[----:B------:R0:W2:Y:S01]  /*09f0*/  LDG.E.U16.CONSTANT R22, desc[UR4][R16.64] ;  /* 0x0000000410167981 */ /* 0x0000a2000c1e9500 */
[C---:B-1----:R-:W-:Y:S01]  /*0a00*/  IMAD.WIDE R18, R29.reuse, 0x2, R18 ;  /* 0x000000021d127825 */ /* 0x042fe200078e0212 */
[----:B0-----:R-:W0:Y:S04]  /*0a10*/  LDC.64 R16, c[0x0][0x3b8] ;  /* 0x0000ee00ff107b82 */ /* 0x001e280000000a00 */
[----:B------:R1:W3:Y:S04]  /*0a20*/  LDG.E.U16 R24, desc[UR4][R18.64] ;  /* 0x0000000412187981 */ /* 0x0002e8000c1e1500 */
[----:B-1----:R-:W1:Y:S02]  /*0a30*/  LDC.64 R18, c[0x0][0x3d8] ;  /* 0x0000f600ff127b82 */ /* 0x002e640000000a00 */
[----:B-1----:R-:W-:-:S06]  /*0a40*/  IMAD.WIDE R28, R29, 0x2, R18 ;  /* 0x000000021d1c7825 */ /* 0x002fcc00078e0212 */
[----:B------:R-:W1:Y:S01]  /*0a50*/  LDC.64 R18, c[0x0][0x390] ;  /* 0x0000e400ff127b82 */ /* 0x000e620000000a00 */
[----:B--2---:R-:W-:Y:S02]  /*0a60*/  HADD2 R22, R20.H0_H0, R22.H0_H0 ;  /* 0x2000001614167230 */ /* 0x004fe40000000800 */
[----:B----4-:R-:W-:-:S05]  /*0a70*/  IMAD.WIDE R20, R27, 0x2, R10 ;  /* 0x000000021b147825 */ /* 0x010fca00078e020a */
[----:B------:R-:W2:Y:S01]  /*0a80*/  LDG.E.U16.CONSTANT R26, desc[UR4][R20.64] ;  /* 0x00000004141a7981 */ /* 0x000ea2000c1e9500 */
[----:B---3--:R-:W-:Y:S02]  /*0a90*/  HMUL2 R22, R22.H0_H0, R24.H0_H0 ;  /* 0x2000001816167232 */ /* 0x008fe40000000800 */
[----:B0-----:R-:W-:-:S04]  /*0aa0*/  IMAD.WIDE R24, R25, 0x2, R16 ;  /* 0x0000000219187825 */ /* 0x001fc800078e0210 */
[C---:B------:R-:W-:Y:S02]  /*0ab0*/  IMAD.WIDE R16, R23.reuse, 0x2, R14 ;  /* 0x0000000217107825 */ /* 0x040fe400078e020e */
[----:B------:R-:W2:Y:S04]  /*0ac0*/  LDG.E.U16.CONSTANT R25, desc[UR4][R24.64] ;  /* 0x0000000418197981 */ /* 0x000ea8000c1e9500 */
[----:B------:R3:W-:Y:S04]  /*0ad0*/  STG.E.U16 desc[UR4][R16.64], R22 ;  /* 0x0000001610007986 */ /* 0x0007e8000c101504 */
[----:B------:R-:W4:Y:S01]  /*0ae0*/  LDG.E.U16 R28, desc[UR4][R28.64] ;  /* 0x000000041c1c7981 */ /* 0x000f22000c1e1500 */
[----:B-1----:R-:W-:-:S04]  /*0af0*/  IMAD.WIDE R18, R23, 0x2, R18 ;  /* 0x0000000217127825 */ /* 0x002fc800078e0212 */
[----:B------:R-:W-:-:S05]  /*0b00*/  VIADD R27, R27, UR7 ;  /* 0x000000071b1b7c36 */ /* 0x000fca0008000000 */
[----:B------:R-:W-:Y:S01]  /*0b10*/  ISETP.GE.AND P1, PT, R27, R2, PT ;  /* 0x000000021b00720c */ /* 0x000fe20003f26270 */
[----:B--2---:R-:W-:-:S04]  /*0b20*/  HADD2 R25, R25.H0_H0, R26.H0_H0 ;  /* 0x2000001a19197230 */ /* 0x004fc80000000800 */
[----:B----4-:R-:W-:-:S05]  /*0b30*/  HMUL2 R25, R25.H0_H0, R28.H0_H0 ;  /* 0x2000001c19197232 */ /* 0x010fca0000000800 */
[----:B------:R3:W-:Y:S03]  /*0b40*/  STG.E.U16 desc[UR4][R18.64], R25 ;  /* 0x0000001912007986 */ /* 0x0007e6000c101504 */
[----:B------:R-:W-:Y:S05]  /*0b50*/  @!P1 BRA `(.L_x_650) ;  /* 0xfffffffc00109947 */ /* 0x000fea000383ffff */
[----:B------:R-:W-:Y:S05]  /*0b60*/  EXIT ;  /* 0x000000000000794d */ /* 0x000fea0003800000 */
.L_x_647:
        /* <DEDUP_REMOVED lines=18> */
[----:B------:R-:W2:Y:S01]  /*0c90*/  LDC.64 R18, c[0x0][0x3b0] ;  /* 0x0000ec00ff127b82 */ /* 0x000ea20000000a00 */
[----:B------:R-:W-:-:S04]  /*0ca0*/  IMAD R25, R25, R4, RZ ;  /* 0x0000000419197224 */ /* 0x000fc800078e02ff */
[----:B------:R-:W-:-:S03]  /*0cb0*/  IMAD.HI.U32 R26, R23, R25, R22 ;  /* 0x00000019171a7227 */ /* 0x000fc600078e0016 */
[----:B-1-34-:R-:W0:Y:S04]  /*0cc0*/  LDC.64 R20, c[0x0][0x3b8] ;  /* 0x0000ee00ff147b82 */ /* 0x01ae280000000a00 */
.L_x_652:
[----:B------:R-:W-:Y:S02]  /*0cd0*/  IABS R23, R27 ;  /* 0x0000001b00177213 */ /* 0x000fe40000000000 */
[----:B-1----:R-:W-:-:S03]  /*0ce0*/  IABS R28, R6 ;  /* 0x00000006001c7213 */ /* 0x002fc60000000000 */
[----:B------:R-:W-:-:S05]  /*0cf0*/  IMAD.HI.U32 R24, R26, R23, RZ ;  /* 0x000000171a187227 */ /* 0x000fca00078e00ff */
[----:B------:R-:W-:-:S05]  /*0d00*/  IADD3 R22, PT, PT, -R24, RZ, RZ ;  /* 0x000000ff18167210 */ /* 0x000fca0007ffe1ff */
[----:B------:R-:W-:-:S05]  /*0d10*/  IMAD R23, R28, R22, R23 ;  /* 0x000000161c177224 */ /* 0x000fca00078e0217 */
[----:B------:R-:W-:-:S13]  /*0d20*/  ISETP.GT.U32.AND P2, PT, R4, R23, PT ;  /* 0x000000170400720c */ /* 0x000fda0003f44070 */
[----:B------:R-:W-:Y:S02]  /*0d30*/  @!P2 IADD3 R23, PT, PT, R23, -R28, RZ ;  /* 0x8000001c1717a210 */ /* 0x000fe40007ffe0ff */
[----:B------:R-:W-:Y:S02]  /*0d40*/  IADD3 R28, PT, PT, R3, R27, RZ ;  /* 0x0000001b031c7210 */ /* 0x000fe40007ffe0ff */
[----:B------:R-:W-:Y:S02]  /*0d50*/  ISETP.GE.U32.AND P1, PT, R23, R4, PT ;  /* 0x000000041700720c */ /* 0x000fe40003f26070 */
[----:B------:R-:W1:Y:S02]  /*0d60*/  LDC.64 R22, c[0x0][0x398] ;  /* 0x0000e600ff167b82 */ /* 0x000e640000000a00 */
[----:B-1----:R-:W-:-:S05]  /*0d70*/  IMAD.WIDE R22, R28, 0x2, R22 ;  /* 0x000000021c167825 */ /* 0x002fca00078e0216 */
[----:B------:R0:W3:Y:S02]  /*0d80*/  LDG.E.U16.CONSTANT R25, desc[UR4][R22.64] ;  /* 0x0000000416197981 */ /* 0x0000e4000c1e9500 */
[----:B0-----:R-:W-:-:S05]  /*0d90*/  IMAD.WIDE R22, R27, 0x2, R10 ;  /* 0x000000021b167825 */ /* 0x001fca00078e020a */
[----:B------:R-:W3:Y:S01]  /*0da0*/  LDG.E.U16.CONSTANT R29, desc[UR4][R22.64] ;  /* 0x00000004161d7981 */ /* 0x000ee2000c1e9500 */
[----:B------:R-:W-:-:S05]  /*0db0*/  @!P2 IADD3 R24, PT, PT, R24, 0x1, RZ ;  /* 0x000000011818a810 */ /* 0x000fca0007ffe0ff */
[----:B------:R-:W-:Y:S02]  /*0dc0*/  @P1 VIADD R24, R24, 0x1 ;  /* 0x0000000118181836 */ /* 0x000fe40000000000 */
[----:B---3--:R-:W-:Y:S01]  /*0dd0*/  HADD2 R23, R25.H0_H0, R29.H0_H0 ;  /* 0x2000001d19177230 */ /* 0x008fe20000000800 */
[----:B------:R-:W-:-:S04]  /*0de0*/  LOP3.LUT R25, R27, R6, RZ, 0x3c, !PT ;  /* 0x000000061b197212 */ /* 0x000fc800078e3cff */
[----:B------:R-:W-:-:S13]  /*0df0*/  ISETP.GE.AND P3, PT, R25, RZ, PT ;  /* 0x000000ff1900720c */ /* 0x000fda0003f66270 */
[----:B------:R-:W-:-:S04]  /*0e00*/  @!P3 IADD3 R24, PT, PT, -R24, RZ, RZ ;  /* 0x000000ff1818b210 */ /* 0x000fc80007ffe1ff */
[----:B------:R-:W-:-:S04]  /*0e10*/  SEL R25, R7, R24, !P0 ;  /* 0x0000001807197207 */ /* 0x000fc80004000000 */
[----:B------:R-:W-:Y:S01]  /*0e20*/  IADD3 R29, PT, PT, -R25, RZ, RZ ;  /* 0x000000ff191d7210 */ /* 0x000fe20007ffe1ff */
[----:B------:R-:W-:-:S04]  /*0e30*/  IMAD R24, R0, UR8, R25 ;  /* 0x0000000800187c24 */ /* 0x000fc8000f8e0219 */
[----:B------:R-:W-:Y:S02]  /*0e40*/  IMAD R29, R6, R29, R27 ;  /* 0x0000001d061d7224 */ /* 0x000fe400078e021b */
[----:B------:R-:W-:-:S04]  /*0e50*/  IMAD R24, R24, R5, UR6 ;  /* 0x0000000618187e24 */ /* 0x000fc8000f8e0205 */
[----:B------:R-:W-:-:S04]  /*0e60*/  IMAD R29, R24, R6, R29 ;  /* 0x00000006181d7224 */ /* 0x000fc800078e021d */
[----:B------:R-:W-:-:S05]  /*0e70*/  IMAD.WIDE R24, R29, 0x2, R14 ;  /* 0x000000021d187825 */ /* 0x000fca00078e020e */
[----:B------:R0:W-:Y:S02]  /*0e80*/  STG.E.U16 desc[UR4][R24.64], R23 ;  /* 0x0000001718007986 */ /* 0x0001e4000c101504 */
[----:B0-----:R-:W-:-:S05]  /*0e90*/  IMAD.WIDE R22, R28, 0x2, R12 ;  /* 0x000000021c167825 */ /* 0x001fca00078e020c */
[----:B------:R2:W3:Y:S02]  /*0ea0*/  LDG.E.U16.CONSTANT R24, desc[UR4][R22.64] ;  /* 0x0000000416187981 */ /* 0x0004e4000c1e9500 */
[----:B--2---:R-:W-:-:S06]  /*0eb0*/  IMAD.WIDE R22, R27, 0x2, R18 ;  /* 0x000000021b167825 */ /* 0x004fcc00078e0212 */
[----:B------:R-:W3:Y:S02]  /*0ec0*/  LDG.E.U16.CONSTANT R23, desc[UR4][R22.64] ;  /* 0x0000000416177981 */ /* 0x000ee4000c1e9500 */
[----:B---3--:R-:W-:Y:S02]  /*0ed0*/  HADD2 R23, R24.H0_H0, R23.H0_H0 ;  /* 0x2000001718177230 */ /* 0x008fe40000000800 */
[----:B------:R-:W-:-:S05]  /*0ee0*/  IMAD.WIDE R24, R29, 0x2, R16 ;  /* 0x000000021d187825 */ /* 0x000fca00078e0210 */
[----:B------:R0:W-:Y:S02]  /*0ef0*/  STG.E.U16 desc[UR4][R24.64], R23 ;  /* 0x0000001718007986 */ /* 0x0001e4000c101504 */
[----:B0-----:R-:W-:-:S04]  /*0f00*/  IMAD.WIDE R24, R27, 0x2, R8 ;  /* 0x000000021b187825 */ /* 0x001fc800078e0208 */
[----:B------:R-:W-:Y:S02]  /*0f10*/  IMAD.WIDE R22, R28, 0x2, R20 ;  /* 0x000000021c167825 */ /* 0x000fe400078e0214 */
[----:B------:R-:W2:Y:S04]  /*0f20*/  LDG.E.U16.CONSTANT R25, desc[UR4][R24.64] ;  /* 0x0000000418197981 */ /* 0x000ea8000c1e9500 */
[----:B------:R0:W2:Y:S02]  /*0f30*/  LDG.E.U16.CONSTANT R28, desc[UR4][R22.64] ;  /* 0x00000004161c7981 */ /* 0x0000a4000c1e9500 */
[----:B0-----:R-:W0:Y:S01]  /*0f40*/  LDC.64 R22, c[0x0][0x390] ;  /* 0x0000e400ff167b82 */ /* 0x001e220000000a00 */
[----:B------:R-:W-:-:S04]  /*0f50*/  IADD3 R27, PT, PT, R27, UR7, RZ ;  /* 0x000000071b1b7c10 */ /* 0x000fc8000fffe0ff */
[----:B------:R-:W-:Y:S01]  /*0f60*/  ISETP.GE.AND P1, PT, R27, R2, PT ;  /* 0x000000021b00720c */ /* 0x000fe20003f26270 */
[----:B--2---:R-:W-:Y:S02]  /*0f70*/  HADD2 R25, R28.H0_H0, R25.H0_H0 ;  /* 0x200000191c197230 */ /* 0x004fe40000000800 */
[----:B0-----:R-:W-:-:S05]  /*0f80*/  IMAD.WIDE R28, R29, 0x2, R22 ;  /* 0x000000021d1c7825 */ /* 0x001fca00078e0216 */
[----:B------:R1:W-:Y:S05]  /*0f90*/  STG.E.U16 desc[UR4][R28.64], R25 ;  /* 0x000000191c007986 */ /* 0x0003ea000c101504 */
[----:B------:R-:W-:Y:S05]  /*0fa0*/  @!P1 BRA `(.L_x_652) ;  /* 0xfffffffc00489947 */ /* 0x000fea000383ffff */
[----:B------:R-:W-:Y:S05]  /*0fb0*/  EXIT ;  /* 0x000000000000794d */ /* 0x000fea0003800000 */
.L_x_651:
        /* <DEDUP_REMOVED lines=15> */
[----:B--2---:R-:W-:Y:S01]  /*10b0*/  HFMA2 R18, -RZ, RZ, 0, 0 ;  /* 0x00000000ff127431 */ /* 0x004fe200000001ff */
[----:B-----5:R-:W-:-:S05]  /*10c0*/  IADD3 R20, PT, PT, RZ, -R19, RZ ;  /* 0x80000013ff147210 */ /* 0x020fca0007ffe0ff */
[----:B------:R-:W-:-:S04]  /*10d0*/  IMAD R23, R20, R5, RZ ;  /* 0x0000000514177224 */ /* 0x000fc800078e02ff */
[----:B-1-3--:R-:W-:-:S07]  /*10e0*/  IMAD.HI.U32 R23, R19, R23, R18 ;  /* 0x0000001713177227 */ /* 0x00afce00078e0012 */
.L_x_653:
[----:B-1----:R-:W1:Y:S01]  /*10f0*/  LDC.64 R18, c[0x0][0x398] ;  /* 0x0000e600ff127b82 */ /* 0x002e620000000a00 */
[----:B------:R-:W-:Y:S01]  /*1100*/  IABS R28, R27 ;  /* 0x0000001b001c7213 */ /* 0x000fe20000000000 */
[----:B------:R-:W-:Y:S01]  /*1110*/  IMAD.IADD R26, R3, 0x1, R27 ;  /* 0x00000001031a7824 */ /* 0x000fe200078e021b */
[----:B------:R-:W-:-:S03]  /*1120*/  IABS R25, R22 ;  /* 0x0000001600197213 */ /* 0x000fc60000000000 */
        /* <DEDUP_REMOVED lines=13> */
[----:B------:R-:W-:-:S04]  /*1200*/  @P1 IADD3 R24, PT, PT, R24, 0x1, RZ ;  /* 0x0000000118181810 */ /* 0x000fc80007ffe0ff */
[----:B------:R-:W-:-:S04]  /*1210*/  @!P3 IADD3 R24, PT, PT, -R24, RZ, RZ ;  /* 0x000000ff1818b210 */ /* 0x000fc80007ffe1ff */
[----:B0-----:R-:W-:Y:S02]  /*1220*/  SEL R21, R7, R24, !P0 ;  /* 0x0000001807157207 */ /* 0x001fe40004000000 */
[----:B------:R-:W0:Y:S02]  /*1230*/  LDC.64 R24, c[0x0][0x3b0] ;  /* 0x0000ec00ff187b82 */ /* 0x000e240000000a00 */
[----:B------:R-:W-:Y:S01]  /*1240*/  IADD3 R29, PT, PT, -R21, RZ, RZ ;  /* 0x000000ff151d7210 */ /* 0x000fe20007ffe1ff */
[----:B------:R-:W-:-:S04]  /*1250*/  IMAD R21, R0, UR8, R21 ;  /* 0x0000000800157c24 */ /* 0x000fc8000f8e0215 */
[----:B------:R-:W-:Y:S02]  /*1260*/  IMAD R29, R22, R29, R27 ;  /* 0x0000001d161d7224 */ /* 0x000fe400078e021b */
[----:B------:R-:W-:-:S04]  /*1270*/  IMAD R21, R21, R6, UR6 ;  /* 0x0000000615157e24 */ /* 0x000fc8000f8e0206 */
[----:B------:R-:W-:Y:S02]  /*1280*/  IMAD R29, R21, R22, R29 ;  /* 0x00000016151d7224 */ /* 0x000fe400078e021d */
[----:B0-----:R-:W-:-:S06]  /*1290*/  IMAD.WIDE R24, R27, 0x2, R24 ;  /* 0x000000021b187825 */ /* 0x001fcc00078e0218 */
[----:B------:R-:W3:Y:S01]  /*12a0*/  LDG.E.U16.CONSTANT R25, desc[UR4][R24.64] ;  /* 0x0000000418197981 */ /* 0x000ee2000c1e9500 */
[----:B--2---:R-:W-:Y:S02]  /*12b0*/  HADD2 R19, R20.H0_H0, R19.H0_H0 ;  /* 0x2000001314137230 */ /* 0x004fe40000000800 */
[----:B------:R-:W-:-:S05]  /*12c0*/  IMAD.WIDE R20, R29, 0x2, R14 ;  /* 0x000000021d147825 */ /* 0x000fca00078e020e */
[----:B------:R0:W-:Y:S02]  /*12d0*/  STG.E.U16 desc[UR4][R20.64], R19 ;  /* 0x0000001314007986 */ /* 0x0001e4000c101504 */
[----:B0-----:R-:W-:Y:S01]  /*12e0*/  IMAD.WIDE R18, R26, 0x2, R12 ;  /* 0x000000021a127825 */ /* 0x001fe200078e020c */
[----:B------:R-:W0:Y:S05]  /*12f0*/  LDC.64 R20, c[0x0][0x3d8] ;  /* 0x0000f600ff147b82 */ /* 0x000e2a0000000a00 */
[----:B------:R-:W3:Y:S01]  /*1300*/  LDG.E.U16.CONSTANT R18, desc[UR4][R18.64] ;  /* 0x0000000412127981 */ /* 0x000ee2000c1e9500 */
[----:B------:R-:W-:Y:S01]  /*1310*/  IADD3 R28, PT, PT, R4, R27, RZ ;  /* 0x0000001b041c7210 */ /* 0x000fe20007ffe0ff */
[----:B---3--:R-:W-:-:S02]  /*1320*/  HADD2 R25, R18.H0_H0, R25.H0_H0 ;  /* 0x2000001912197230 */ /* 0x008fc40000000800 */
[----:B------:R-:W-:-:S05]  /*1330*/  IMAD.WIDE R18, R29, 0x2, R16 ;  /* 0x000000021d127825 */ /* 0x000fca00078e0210 */
[----:B------:R1:W-:Y:S02]  /*1340*/  STG.E.U16 desc[UR4][R18.64], R25 ;  /* 0x0000001912007986 */ /* 0x0003e4000c101504 */
[----:B-1----:R-:W1:Y:S01]  /*1350*/  LDC.64 R24, c[0x0][0x3b8] ;  /* 0x0000ee00ff187b82 */ /* 0x002e620000000a00 */
[----:B0-----:R-:W-:-:S04]  /*1360*/  IMAD.WIDE R18, R28, 0x2, R20 ;  /* 0x000000021c127825 */ /* 0x001fc800078e0214 */
[----:B----4-:R-:W-:Y:S02]  /*1370*/  IMAD.WIDE R20, R27, 0x2, R8 ;  /* 0x000000021b147825 */ /* 0x010fe400078e0208 */
[----:B------:R-:W2:Y:S04]  /*1380*/  LDG.E.U16 R19, desc[UR4][R18.64] ;  /* 0x0000000412137981 */ /* 0x000ea8000c1e1500 */
[----:B------:R-:W3:Y:S01]  /*1390*/  LDG.E.U16.CONSTANT R20, desc[UR4][R20.64] ;  /* 0x0000000414147981 */ /* 0x000ee2000c1e9500 */
[----:B-1----:R-:W-:-:S05]  /*13a0*/  IMAD.WIDE R24, R26, 0x2, R24 ;  /* 0x000000021a187825 */ /* 0x002fca00078e0218 */
[----:B------:R0:W3:Y:S02]  /*13b0*/  LDG.E.U16.CONSTANT R26, desc[UR4][R24.64] ;  /* 0x00000004181a7981 */ /* 0x0000e4000c1e9500 */
[----:B0-----:R-:W0:Y:S01]  /*13c0*/  LDC.64 R24, c[0x0][0x390] ;  /* 0x0000e400ff187b82 */ /* 0x001e220000000a00 */
[----:B------:R-:W-:-:S04]  /*13d0*/  IADD3 R27, PT, PT, R27, UR7, RZ ;  /* 0x000000071b1b7c10 */ /* 0x000fc8000fffe0ff */
[----:B------:R-:W-:Y:S01]  /*13e0*/  ISETP.GE.AND P1, PT, R27, R2, PT ;  /* 0x000000021b00720c */ /* 0x000fe20003f26270 */
[----:B0-----:R-:W-:-:S04]  /*13f0*/  IMAD.WIDE R28, R29, 0x2, R24 ;  /* 0x000000021d1c7825 */ /* 0x001fc800078e0218 */
[----:B---3--:R-:W-:-:S04]  /*1400*/  HADD2 R26, R26.H0_H0, R20.H0_H0 ;  /* 0x200000141a1a7230 */ /* 0x008fc80000000800 */
[----:B--2---:R-:W-:-:S05]  /*1410*/  HMUL2 R19, R26.H0_H0, R19.H0_H0 ;  /* 0x200000131a137232 */ /* 0x004fca0000000800 */
[----:B------:R1:W-:Y:S01]  /*1420*/  STG.E.U16 desc[UR4][R28.64], R19 ;  /* 0x000000131c007986 */ /* 0x0003e2000c101504 */
[----:B------:R-:W-:Y:S05]  /*1430*/  @!P1 BRA `(.L_x_653) ;  /* 0xfffffffc002c9947 */ /* 0x000fea000383ffff */
[----:B------:R-:W-:Y:S05]  /*1440*/  EXIT ;  /* 0x000000000000794d */ /* 0x000fea0003800000 */
.L_x_654:
        /* <DEDUP_REMOVED lines=11> */
.L_x_741:


//--------------------- .text._ZN17fastertransformer15QKVIA3TransposeI7__half2EEvPT_S3_S3_PKS2_S5_S5_PKiS5_S5_iiii --------------------------
	.section	.text._ZN17fastertransformer15QKVIA3TransposeI7__half2EEvPT_S3_S3_PKS2_S5_S5_PKiS5_S5_iiii,"ax",@progbits
	.align	128
        .global         _ZN17fastertransformer15QKVIA3TransposeI7__half2EEvPT_S3_S3_PKS2_S5_S5_PKiS5_S5_iiii
        .type           _ZN17fastertransformer15QKVIA3TransposeI7__half2EEvPT_S3_S3_PKS2_S5_S5_PKiS5_S5_iiii,@function
        .size           _ZN17fastertransformer15QKVIA3TransposeI7__half2EEvPT_S3_S3_PKS2_S5_S5_PKiS5_S5_iiii,(.L_x_742 - _ZN17fastertransformer15QKVIA3TransposeI7__half2EEvPT_S3_S3_PKS2_S5_S5_PKiS5_S5_iiii)
        .other          _ZN17fastertransformer15QKVIA3TransposeI7__half2EEvPT_S3_S3_PKS2_S5_S5_PKiS5_S5_iiii,@"STO_CUDA_ENTRY STV_DEFAULT"
_ZN17fastertransformer15QKVIA3TransposeI7__half2EEvPT_S3_S3_PKS2_S5_S5_PKiS5_S5_iiii:
.text._ZN17fastertransformer15QKVIA3TransposeI7__half2EEvPT_S3_S3_PKS2_S5_S5_PKiS5_S5_iiii:
        /* <DEDUP_REMOVED lines=53> */
.L_x_657:
[----:B--2---:R-:W-:Y:S01]  /*0350*/  IADD3 R3, PT, PT, R23, R31, RZ ;  /* 0x0000001f17037210 */ /* 0x004fe20007ffe0ff */
[----:B------:R-:W-:-:S04]  /*0360*/  IMAD.IADD R33, R24, 0x1, R31 ;  /* 0x0000000118217824 */ /* 0x000fc800078e021f */
[----:B0-----:R-:W-:-:S04]  /*0370*/  IMAD.WIDE R2, R3, 0x4, R16 ;  /* 0x0000000403027825 */ /* 0x001fc800078e0210 */
[C---:B------:R-:W-:Y:S02]  /*0380*/  IMAD.WIDE R18, R33.reuse, 0x4, R8 ;  /* 0x0000000421127825 */ /* 0x040fe400078e0208 */
[----:B------:R0:W2:Y:S02]  /*0390*/  LDG.E.CONSTANT R2, desc[UR6][R2.64] ;  /* 0x0000000602027981 */ /* 0x0000a4000c1e9900 */
[C---:B------:R-:W-:Y:S02]  /*03a0*/  IMAD.WIDE R20, R33.reuse, 0x4, R14 ;  /* 0x0000000421147825 */ /* 0x040fe400078e020e */
[----:B------:R-:W2:Y:S02]  /*03b0*/  LDG.E.CONSTANT R19, desc[UR6][R18.64] ;  /* 0x0000000612137981 */ /* 0x000ea4000c1e9900 */
[----:B------:R-:W-:Y:S02]  /*03c0*/  IMAD.WIDE R32, R33, 0x4, R10 ;  /* 0x0000000421207825 */ /* 0x000fe400078e020a */
[----:B------:R3:W4:Y:S04]  /*03d0*/  LDG.E.CONSTANT R35, desc[UR6][R20.64] ;  /* 0x0000000614237981 */ /* 0x000728000c1e9900 */
[----:B------:R-:W5:Y:S01]  /*03e0*/  LDG.E.CONSTANT R33, desc[UR6][R32.64] ;  /* 0x0000000620217981 */ /* 0x000f62000c1e9900 */
[----:B------:R-:W-:-:S05]  /*03f0*/  IABS R34, R31 ;  /* 0x0000001f00227213 */ /* 0x000fca0000000000 */
[----:B------:R-:W-:Y:S01]  /*0400*/  IMAD.HI.U32 R30, R29, R34, RZ ;  /* 0x000000221d1e7227 */ /* 0x000fe200078e00ff */
[----:B------:R-:W-:-:S04]  /*0410*/  IABS R36, R28 ;  /* 0x0000001c00247213 */ /* 0x000fc80000000000 */
[----:B------:R-:W-:-:S05]  /*0420*/  IADD3 R37, PT, PT, -R30, RZ, RZ ;  /* 0x000000ff1e257210 */ /* 0x000fca0007ffe1ff */
[----:B------:R-:W-:-:S05]  /*0430*/  IMAD R34, R36, R37, R34 ;  /* 0x0000002524227224 */ /* 0x000fca00078e0222 */
[----:B------:R-:W-:Y:S02]  /*0440*/  ISETP.GT.U32.AND P2, PT, R25, R34, PT ;  /* 0x000000221900720c */ /* 0x000fe40003f44070 */
[----:B0-----:R-:W-:-:S11]  /*0450*/  LOP3.LUT R3, R31, R28, RZ, 0x3c, !PT ;  /* 0x0000001c1f037212 */ /* 0x001fd600078e3cff */
[----:B------:R-:W-:-:S04]  /*0460*/  @!P2 IADD3 R34, PT, PT, R34, -R36, RZ ;  /* 0x800000242222a210 */ /* 0x000fc80007ffe0ff */
[----:B------:R-:W-:Y:S02]  /*0470*/  ISETP.GE.U32.AND P1, PT, R34, R25, PT ;  /* 0x000000192200720c */ /* 0x000fe40003f26070 */
[----:B------:R-:W-:Y:S01]  /*0480*/  ISETP.GE.AND P3, PT, R3, RZ, PT ;  /* 0x000000ff0300720c */ /* 0x000fe20003f66270 */
[----:B------:R-:W-:-:S10]  /*0490*/  @!P2 VIADD R30, R30, 0x1 ;  /* 0x000000011e1ea836 */ /* 0x000fd40000000000 */
[----:B------:R-:W-:-:S04]  /*04a0*/  @P1 IADD3 R30, PT, PT, R30, 0x1, RZ ;  /* 0x000000011e1e1810 */ /* 0x000fc80007ffe0ff */
[----:B------:R-:W-:-:S04]  /*04b0*/  @!P3 IADD3 R30, PT, PT, -R30, RZ, RZ ;  /* 0x000000ff1e1eb210 */ /* 0x000fc80007ffe1ff */
[----:B------:R-:W-:-:S05]  /*04c0*/  SEL R30, R22, R30, !P0 ;  /* 0x0000001e161e7207 */ /* 0x000fca0004000000 */
[--C-:B------:R-:W-:Y:S02]  /*04d0*/  IMAD.MOV R3, RZ, RZ, -R30.reuse ;  /* 0x000000ffff037224 */ /* 0x100fe400078e0a1e */
[----:B---3--:R-:W-:Y:S02]  /*04e0*/  IMAD R21, R27, UR9, R30 ;  /* 0x000000091b157c24 */ /* 0x008fe4000f8e021e */
[----:B------:R-:W-:Y:S02]  /*04f0*/  IMAD R3, R28, R3, R31 ;  /* 0x000000031c037224 */ /* 0x000fe400078e021f */
[----:B------:R-:W-:-:S04]  /*0500*/  IMAD R21, R21, R26, UR5 ;  /* 0x0000000515157e24 */ /* 0x000fc8000f8e021a */
[----:B------:R-:W-:-:S04]  /*0510*/  IMAD R37, R21, R28, R3 ;  /* 0x0000001c15257224 */ /* 0x000fc800078e0203 */
[----:B------:R-:W-:Y:S01]  /*0520*/  IMAD.WIDE R20, R37, 0x4, R4 ;  /* 0x0000000425147825 */ /* 0x000fe200078e0204 */
[----:B------:R-:W-:-:S04]  /*0530*/  IADD3 R31, PT, PT, R31, UR8, RZ ;  /* 0x000000081f1f7c10 */ /* 0x000fc8000fffe0ff */
[----:B------:R-:W-:Y:S01]  /*0540*/  ISETP.GE.AND P1, PT, R31, R0, PT ;  /* 0x000000001f00720c */ /* 0x000fe20003f26270 */
[----:B--2---:R-:W-:Y:S02]  /*0550*/  HMUL2 R30, R19, R2 ;  /* 0x00000002131e7232 */ /* 0x004fe40000000000 */
[----:B------:R-:W-:-:S04]  /*0560*/  IMAD.WIDE R2, R37, 0x4, R6 ;  /* 0x0000000425027825 */ /* 0x000fc800078e0206 */
[----:B-1----:R-:W-:Y:S01]  /*0570*/  IMAD.WIDE R18, R37, 0x4, R12 ;  /* 0x0000000425127825 */ /* 0x002fe200078e020c */
[----:B----4-:R2:W-:Y:S04]  /*0580*/  STG.E desc[UR6][R20.64], R35 ;  /* 0x0000002314007986 */ /* 0x0105e8000c101906 */
[----:B------:R2:W-:Y:S04]  /*0590*/  STG.E desc[UR6][R2.64], R30 ;  /* 0x0000001e02007986 */ /* 0x0005e8000c101906 */
[----:B-----5:R2:W-:Y:S01]  /*05a0*/  STG.E desc[UR6][R18.64], R33 ;  /* 0x0000002112007986 */ /* 0x0205e2000c101906 */
[----:B------:R-:W-:Y:S05]  /*05b0*/  @!P1 BRA `(.L_x_657) ;  /* 0xfffffffc00649947 */ /* 0x000fea000383ffff */
[----:B------:R-:W-:Y:S05]  /*05c0*/  EXIT ;  /* 0x000000000000794d */ /* 0x000fea0003800000 */
.L_x_656:
        /* <DEDUP_REMOVED lines=20> */
.L_x_658:
[----:B--2---:R-:W2:Y:S01]  /*0710*/  LDC.64 R18, c[0x0][0x3c0] ;  /* 0x0000f000ff127b82 */ /* 0x004ea20000000a00 */
[----:B------:R-:W-:Y:S01]  /*0720*/  IADD3 R33, PT, PT, R24, R31, RZ ;  /* 0x0000001f18217210 */ /* 0x000fe20007ffe0ff */
[----:B------:R-:W-:-:S04]  /*0730*/  IMAD.IADD R35, R23, 0x1, R31 ;  /* 0x0000000117237824 */ /* 0x000fc800078e021f */
[C---:B0-----:R-:W-:Y:S02]  /*0740*/  IMAD.WIDE R16, R33.reuse, 0x4, R10 ;  /* 0x0000000421107825 */ /* 0x041fe400078e020a */
[----:B------:R-:W0:Y:S02]  /*0750*/  LDC.64 R20, c[0x0][0x3b8] ;  /* 0x0000ee00ff147b82 */ /* 0x000e240000000a00 */
[C---:B------:R-:W-:Y:S02]  /*0760*/  IMAD.WIDE R2, R33.reuse, 0x4, R8 ;  /* 0x0000000421027825 */ /* 0x040fe400078e0208 */
[----:B------:R-:W3:Y:S02]  /*0770*/  LDG.E.CONSTANT R16, desc[UR6][R16.64] ;  /* 0x0000000610107981 */ /* 0x000ee4000c1e9900 */
[----:B------:R-:W-:Y:S02]  /*0780*/  IMAD.WIDE R32, R33, 0x4, R14 ;  /* 0x0000000421207825 */ /* 0x000fe400078e020e */
[----:B------:R5:W4:Y:S04]  /*0790*/  LDG.E.CONSTANT R2, desc[UR6][R2.64] ;  /* 0x0000000602027981 */ /* 0x000b28000c1e9900 */
[----:B------:R-:W4:Y:S01]  /*07a0*/  LDG.E.CONSTANT R33, desc[UR6][R32.64] ;  /* 0x0000000620217981 */ /* 0x000f22000c1e9900 */
[----:B--2---:R-:W-:-:S06]  /*07b0*/  IMAD.WIDE R18, R35, 0x4, R18 ;  /* 0x0000000423127825 */ /* 0x004fcc00078e0212 */
[----:B------:R2:W3:Y:S01]  /*07c0*/  LDG.E.CONSTANT R19, desc[UR6][R18.64] ;  /* 0x0000000612137981 */ /* 0x0004e2000c1e9900 */
[----:B0-----:R-:W-:-:S06]  /*07d0*/  IMAD.WIDE R20, R35, 0x4, R20 ;  /* 0x0000000423147825 */ /* 0x001fcc00078e0214 */
[----:B------:R-:W4:Y:S01]  /*07e0*/  LDG.E.CONSTANT R21, desc[UR6][R20.64] ;  /* 0x0000000614157981 */ /* 0x000f22000c1e9900 */
[----:B------:R-:W-:-:S05]  /*07f0*/  IABS R34, R31 ;  /* 0x0000001f00227213 */ /* 0x000fca0000000000 */
[----:B------:R-:W-:Y:S01]  /*0800*/  IMAD.HI.U32 R30, R29, R34, RZ ;  /* 0x000000221d1e7227 */ /* 0x000fe200078e00ff */
[----:B------:R-:W-:-:S04]  /*0810*/  IABS R35, R27 ;  /* 0x0000001b00237213 */ /* 0x000fc80000000000 */
[----:B-----5:R-:W-:-:S05]  /*0820*/  IADD3 R3, PT, PT, -R30, RZ, RZ ;  /* 0x000000ff1e037210 */ /* 0x020fca0007ffe1ff */
        /* <DEDUP_REMOVED lines=9> */
[----:B------:R-:W-:-:S04]  /*08c0*/  SEL R3, R22, R30, !P0 ;  /* 0x0000001e16037207 */ /* 0x000fc80004000000 */
[----:B--2---:R-:W-:Y:S01]  /*08d0*/  IADD3 R18, PT, PT, -R3, RZ, RZ ;  /* 0x000000ff03127210 */ /* 0x004fe20007ffe1ff */
[----:B------:R-:W-:-:S04]  /*08e0*/  IMAD R3, R28, UR9, R3 ;  /* 0x000000091c037c24 */ /* 0x000fc8000f8e0203 */
[----:B------:R-:W-:Y:S02]  /*08f0*/  IMAD R18, R27, R18, R31 ;  /* 0x000000121b127224 */ /* 0x000fe400078e021f */
[----:B------:R-:W-:-:S04]  /*0900*/  IMAD R3, R3, R26, UR5 ;  /* 0x0000000503037e24 */ /* 0x000fc8000f8e021a */
[----:B------:R-:W-:Y:S02]  /*0910*/  IMAD R17, R3, R27, R18 ;  /* 0x0000001b03117224 */ /* 0x000fe400078e0212 */
[----:B------:R-:W-:-:S05]  /*0920*/  VIADD R31, R31, UR8 ;  /* 0x000000081f1f7c36 */ /* 0x000fca0008000000 */
[----:B------:R-:W-:Y:S01]  /*0930*/  ISETP.GE.AND P1, PT, R31, R0, PT ;  /* 0x000000001f00720c */ /* 0x000fe20003f26270 */
[----:B---3--:R-:W-:Y:S02]  /*0940*/  HFMA2 R35, R16, R19, -RZ ;  /* 0x0000001310237231 */ /* 0x008fe400001000ff */
[----:B----4-:R-:W-:-:S04]  /*0950*/  IMAD.WIDE R18, R17, 0x4, R4 ;  /* 0x0000000411127825 */ /* 0x010fc800078e0204 */
[----:B------:R-:W-:Y:S02]  /*0960*/  HMUL2 R21, R2, R21 ;  /* 0x0000001502157232 */ /* 0x000fe40000000000 */
[C---:B------:R-:W-:Y:S01]  /*0970*/  IMAD.WIDE R2, R17.reuse, 0x4, R6 ;  /* 0x0000000411027825 */ /* 0x040fe200078e0206 */
[----:B------:R2:W-:Y:S03]  /*0980*/  STG.E desc[UR6][R18.64], R33 ;  /* 0x0000002112007986 */ /* 0x0005e6000c101906 */
[----:B-1----:R-:W-:Y:S01]  /*0990*/  IMAD.WIDE R16, R17, 0x4, R12 ;  /* 0x0000000411107825 */ /* 0x002fe200078e020c */
[----:B------:R2:W-:Y:S04]  /*09a0*/  STG.E desc[UR6][R2.64], R21 ;  /* 0x0000001502007986 */ /* 0x0005e8000c101906 */
[----:B------:R2:W-:Y:S01]  /*09b0*/  STG.E desc[UR6][R16.64], R35 ;  /* 0x0000002310007986 */ /* 0x0005e2000c101906 */
[----:B------:R-:W-:Y:S05]  /*09c0*/  @!P1 BRA `(.L_x_658) ;  /* 0xfffffffc00509947 */ /* 0x000fea000383ffff */
[----:B------:R-:W-:Y:S05]  /*09d0*/  EXIT ;  /* 0x000000000000794d */ /* 0x000fea0003800000 */
.L_x_655:
        /* <DEDUP_REMOVED lines=15> */
[----:B-1----:R-:W-:-:S02]  /*0ad0*/  MOV R16, RZ ;  /* 0x000000ff00107202 */ /* 0x002fc40000000f00 */
[----:B-----5:R-:W-:-:S05]  /*0ae0*/  IADD3 R25, PT, PT, RZ, -R17, RZ ;  /* 0x80000011ff197210 */ /* 0x020fca0007ffe0ff */
[----:B------:R-:W1:Y:S01]  /*0af0*/  LDC.64 R12, c[0x0][0x390] ;  /* 0x0000e400ff0c7b82 */ /* 0x000e620000000a00 */
[----:B------:R-:W-:-:S04]  /*0b00*/  IMAD R25, R25, R20, RZ ;  /* 0x0000001419197224 */ /* 0x000fc800078e02ff */
[----:B------:R-:W-:-:S03]  /*0b10*/  IMAD.HI.U32 R25, R17, R25, R16 ;  /* 0x0000001911197227 */ /* 0x000fc600078e0010 */
[----:B--23--:R-:W0:Y:S04]  /*0b20*/  LDC.64 R14, c[0x0][0x398] ;  /* 0x0000e600ff0e7b82 */ /* 0x00ce280000000a00 */
.L_x_660:
[----:B--2---:R-:W-:-:S04]  /*0b30*/  IMAD.IADD R3, R24, 0x1, R31 ;  /* 0x0000000118037824 */ /* 0x004fc800078e021f */
[----:B0-----:R-:W-:-:S04]  /*0b40*/  IMAD.WIDE R18, R3, 0x4, R14 ;  /* 0x0000000403127825 */ /* 0x001fc800078e020e */
[C---:B------:R-:W-:Y:S01]  /*0b50*/  IMAD.WIDE R16, R3.reuse, 0x4, R8 ;  /* 0x0000000403107825 */ /* 0x040fe200078e0208 */
[----:B------:R-:W2:Y:S03]  /*0b60*/  LDG.E.CONSTANT R27, desc[UR6][R18.64] ;  /* 0x00000006121b7981 */ /* 0x000ea6000c1e9900 */
[----:B------:R-:W-:Y:S01]  /*0b70*/  IMAD.WIDE R2, R3, 0x4, R10 ;  /* 0x0000000403027825 */ /* 0x000fe200078e020a */
[----:B------:R-:W3:Y:S04]  /*0b80*/  LDG.E.CONSTANT R29, desc[UR6][R16.64] ;  /* 0x00000006101d7981 */ /* 0x000ee8000c1e9900 */
[----:B------:R0:W5:Y:S01]  /*0b90*/  LDG.E.CONSTANT R33, desc[UR6][R2.64] ;  /* 0x0000000602217981 */ /* 0x000162000c1e9900 */
        /* <DEDUP_REMOVED lines=21> */
[----:B-1----:R-:W-:Y:S01]  /*0cf0*/  IMAD.WIDE R18, R19, 0x4, R12 ;  /* 0x0000000413127825 */ /* 0x002fe200078e020c */
[----:B------:R-:W-:-:S04]  /*0d00*/  IADD3 R31, PT, PT, R31, UR8, RZ ;  /* 0x000000081f1f7c10 */ /* 0x000fc8000fffe0ff */
[----:B------:R-:W-:Y:S01]  /*0d10*/  ISETP.GE.AND P1, PT, R31, R0, PT ;  /* 0x000000001f00720c */ /* 0x000fe20003f26270 */
[----:B--2---:R2:W-:Y:S04]  /*0d20*/  STG.E desc[UR6][R2.64], R27 ;  /* 0x0000001b02007986 */ /* 0x0045e8000c101906 */
[----:B---3--:R2:W-:Y:S04]  /*0d30*/  STG.E desc[UR6][R16.64], R29 ;  /* 0x0000001d10007986 */ /* 0x0085e8000c101906 */
[----:B-----5:R2:W-:Y:S04]  /*0d40*/  STG.E desc[UR6][R18.64], R33 ;  /* 0x0000002112007986 */ /* 0x0205e8000c101906 */
[----:B------:R-:W-:Y:S05]  /*0d50*/  @!P1 BRA `(.L_x_660) ;  /* 0xfffffffc00749947 */ /* 0x000fea000383ffff */
[----:B------:R-:W-:Y:S05]  /*0d60*/  EXIT ;  /* 0x000000000000794d */ /* 0x000fea0003800000 */
.L_x_659:
        /* <DEDUP_REMOVED lines=10> */
[----:B-1----:R-:W-:-:S04]  /*0e10*/  VIADD R18, R2, 0xffffffe ;  /* 0x0ffffffe02127836 */ /* 0x002fc80000000000 */
[----:B------:R1:W5:Y:S03]  /*0e20*/  F2I.FTZ.U32.TRUNC.NTZ R19, R18 ;  /* 0x0000001200137305 */ /* 0x000366000021f000 */
[----:B------:R-:W0:Y:S08]  /*0e30*/  LDC.64 R8, c[0x0][0x3a0] ;  /* 0x0000e800ff087b82 */ /* 0x000e300000000a00 */
[----:B------:R-:W0:Y:S01]  /*0e40*/  LDC.64 R10, c[0x0][0x3a8] ;  /* 0x0000ea00ff0a7b82 */ /* 0x000e220000000a00 */
[----:B-1----:R-:W-:Y:S01]  /*0e50*/  HFMA2 R18, -RZ, RZ, 0, 0 ;  /* 0x00000000ff127431 */ /* 0x002fe200000001ff */
[----:B-----5:R-:W-:-:S06]  /*0e60*/  IADD3 R2, PT, PT, RZ, -R19, RZ ;  /* 0x80000013ff027210 */ /* 0x020fcc0007ffe0ff */
[----:B------:R-:W1:Y:S01]  /*0e70*/  LDC.64 R12, c[0x0][0x390] ;  /* 0x0000e400ff0c7b82 */ /* 0x000e620000000a00 */
[----:B------:R-:W-:-:S04]  /*0e80*/  IMAD R29, R2, R25, RZ ;  /* 0x00000019021d7224 */ /* 0x000fc800078e02ff */
[----:B------:R-:W-:-:S03]  /*0e90*/  IMAD.HI.U32 R29, R19, R29, R18 ;  /* 0x0000001d131d7227 */ /* 0x000fc600078e0012 */
[----:B------:R-:W0:Y:S08]  /*0ea0*/  LDC.64 R14, c[0x0][0x398] ;  /* 0x0000e600ff0e7b82 */ /* 0x000e300000000a00 */
[----:B--234-:R-:W0:Y:S02]  /*0eb0*/  LDC.64 R16, c[0x0][0x3c0] ;  /* 0x0000f000ff107b82 */ /* 0x01ce240000000a00 */
.L_x_661:
[----:B--2---:R-:W-:Y:S01]  /*0ec0*/  IADD3 R33, PT, PT, R24, R31, RZ ;  /* 0x0000001f18217210 */ /* 0x004fe20007ffe0ff */
[----:B------:R-:W-:-:S04]  /*0ed0*/  IMAD.IADD R19, R23, 0x1, R31 ;  /* 0x0000000117137824 */ /* 0x000fc800078e021f */
[----:B0-----:R-:W-:-:S04]  /*0ee0*/  IMAD.WIDE R2, R33, 0x4, R10 ;  /* 0x0000000421027825 */ /* 0x001fc800078e020a */
[----:B------:R-:W-:Y:S02]  /*0ef0*/  IMAD.WIDE R18, R19, 0x4, R16 ;  /* 0x0000000413127825 */ /* 0x000fe400078e0210 */
        /* <DEDUP_REMOVED lines=21> */
[----:B---3--:R-:W-:-:S04]  /*1050*/  IMAD R21, R27, UR9, R30 ;  /* 0x000000091b157c24 */ /* 0x008fc8000f8e021e */
        /* <DEDUP_REMOVED lines=10> */
[----:B-----5:R2:W-:Y:S04]  /*1100*/  STG.E desc[UR6][R2.64], R33 ;  /* 0x0000002102007986 */ /* 0x0205e8000c101906 */
[----:B------:R2:W-:Y:S01]  /*1110*/  STG.E desc[UR6][R18.64], R30 ;  /* 0x0000001e12007986 */ /* 0x0005e2000c101906 */
[----:B------:R-:W-:Y:S05]  /*1120*/  @!P1 BRA `(.L_x_661) ;  /* 0xfffffffc00649947 */ /* 0x000fea000383ffff */
[----:B------:R-:W-:Y:S05]  /*1130*/  EXIT ;  /* 0x000000000000794d */ /* 0x000fea0003800000 */
.L_x_662:
        /* <DEDUP_REMOVED lines=12> */
.L_x_742:


//--------------------- .text._ZN17fastertransformer22addQKVBiasIA3TransposeI7__half2EEvPT_S3_S3_PKS2_S5_S5_S5_S5_S5_PKiS5_S5_iiii --------------------------
	.section	.text._ZN17fastertransformer22addQKVBiasIA3TransposeI7__half2EEvPT_S3_S3_PKS2_S5_S5_S5_S5_S5_PKiS5_S5_iiii,"ax",@progbits
	.align	128
        .global         _ZN17fastertransformer22addQKVBiasIA3TransposeI7__half2EEvPT_S3_S3_PKS2_S5_S5_S5_S5_S5_PKiS5_S5_iiii
        .type           _ZN17fastertransformer22addQKVBiasIA3TransposeI7__half2EEvPT_S3_S3_PKS2_S5_S5_S5_S5_S5_PKiS5_S5_iiii,@function
        .size           _ZN17fastertransformer22addQKVBiasIA3TransposeI7__half2EEvPT_S3_S3_PKS2_S5_S5_S5_S5_S5_PKiS5_S5_iiii,(.L_x_743 - _ZN17fastertransformer22addQKVBiasIA3TransposeI7__half2EEvPT_S3_S3_PKS2_S5_S5_S5_S5_S5_PKiS5_S5_iiii)
        .other          _ZN17fastertransformer22addQKVBiasIA3TransposeI7__half2EEvPT_S3_S3_PKS2_S5_S5_S5_S5_S5_PKiS5_S5_iiii,@"STO_CUDA_ENTRY STV_DEFAULT"
_ZN17fastertransformer22addQKVBiasIA3TransposeI7__half2EEvPT_S3_S3_PKS2_S5_S5_S5_S5_S5_PKiS5_S5_iiii:
.text._ZN17fastertransformer22addQKVBiasIA3TransposeI7__half2EEvPT_S3_S3_PKS2_S5_S5_S5_S5_S5_PKiS5_S5_iiii:
        /* <DEDUP_REMOVED lines=44> */
[----:B--2---:R-:W-:Y:S02]  /*02c0*/  MOV R16, RZ ;  /* 0x000000ff00107202 */ /* 0x004fe40000000f00 */
[----:B-----5:R-:W-:-:S05]  /*02d0*/  IADD3 R18, PT, PT, RZ, -R17, RZ ;  /* 0x80000011ff127210 */ /* 0x020fca0007ffe0ff */
[----:B------:R-:W-:-:S04]  /*02e0*/  IMAD R9, R18, R5, RZ ;  /* 0x0000000512097224 */ /* 0x000fc800078e02ff */
[----:B-1-3--:R-:W-:-:S07]  /*02f0*/  IMAD.HI.U32 R9, R17, R9, R16 ;  /* 0x0000000911097227 */ /* 0x00afce00078e0010 */
.L_x_665:
[----:B-1----:R-:W1:Y:S01]  /*0300*/  LDC.64 R16, c[0x0][0x398] ;  /* 0x0000e600ff107b82 */ /* 0x002e620000000a00 */
[----:B------:R-:W-:Y:S01]  /*0310*/  IADD3 R21, PT, PT, R3, R27, RZ ;  /* 0x0000001b03157210 */ /* 0x000fe20007ffe0ff */
[----:B0-----:R-:W-:-:S06]  /*0320*/  IMAD.WIDE R18, R27, 0x4, R12 ;  /* 0x000000041b127825 */ /* 0x001fcc00078e020c */
[----:B------:R-:W2:Y:S01]  /*0330*/  LDG.E.CONSTANT R18, desc[UR4][R18.64] ;  /* 0x0000000412127981 */ /* 0x000ea2000c1e9900 */
[----:B-1----:R-:W-:-:S05]  /*0340*/  IMAD.WIDE R16, R21, 0x4, R16 ;  /* 0x0000000415107825 */ /* 0x002fca00078e0210 */
[----:B------:R0:W2:Y:S01]  /*0350*/  LDG.E.CONSTANT R29, desc[UR4][R16.64] ;  /* 0x00000004101d7981 */ /* 0x0000a2000c1e9900 */
        /* <DEDUP_REMOVED lines=10> */
[----:B------:R-:W0:Y:S01]  /*0400*/  LDC.64 R22, c[0x0][0x3b0] ;  /* 0x0000ec00ff167b82 */ /* 0x000e220000000a00 */
[----:B------:R-:W-:-:S07]  /*0410*/  @!P2 IADD3 R20, PT, PT, R20, 0x1, RZ ;  /* 0x000000011414a810 */ /* 0x000fce0007ffe0ff */
[----:B------:R-:W1:Y:S02]  /*0420*/  LDC.64 R16, c[0x0][0x380] ;  /* 0x0000e000ff107b82 */ /* 0x000e640000000a00 */
[----:B------:R-:W-:-:S04]  /*0430*/  @P1 IADD3 R20, PT, PT, R20, 0x1, RZ ;  /* 0x0000000114141810 */ /* 0x000fc80007ffe0ff */
[----:B------:R-:W-:-:S04]  /*0440*/  @!P3 IADD3 R20, PT, PT, -R20, RZ, RZ ;  /* 0x000000ff1414b210 */ /* 0x000fc80007ffe1ff */
[----:B------:R-:W-:-:S04]  /*0450*/  SEL R19, R7, R20, !P0 ;  /* 0x0000001407137207 */ /* 0x000fc80004000000 */
[----:B------:R-:W-:Y:S01]  /*0460*/  IADD3 R25, PT, PT, -R19, RZ, RZ ;  /* 0x000000ff13197210 */ /* 0x000fe20007ffe1ff */
[----:B------:R-:W-:-:S04]  /*0470*/  IMAD R19, R0, UR8, R19 ;  /* 0x0000000800137c24 */ /* 0x000fc8000f8e0213 */
[----:B------:R-:W-:Y:S02]  /*0480*/  IMAD R25, R8, R25, R27 ;  /* 0x0000001908197224 */ /* 0x000fe400078e021b */
[----:B------:R-:W-:-:S04]  /*0490*/  IMAD R19, R19, R6, UR6 ;  /* 0x0000000613137e24 */ /* 0x000fc8000f8e0206 */
[----:B------:R-:W-:-:S04]  /*04a0*/  IMAD R25, R19, R8, R25 ;  /* 0x0000000813197224 */ /* 0x000fc800078e0219 */
[----:B-1----:R-:W-:-:S04]  /*04b0*/  IMAD.WIDE R16, R25, 0x4, R16 ;  /* 0x0000000419107825 */ /* 0x002fc800078e0210 */
[----:B0-----:R-:W-:-:S04]  /*04c0*/  IMAD.WIDE R22, R27, 0x4, R22 ;  /* 0x000000041b167825 */ /* 0x001fc800078e0216 */
[----:B------:R-:W-:Y:S01]  /*04d0*/  IMAD.IADD R20, R4, 0x1, R27 ;  /* 0x0000000104147824 */ /* 0x000fe200078e021b */
[----:B------:R0:W3:Y:S02]  /*04e0*/  LDG.E.CONSTANT R24, desc[UR4][R22.64] ;  /* 0x0000000416187981 */ /* 0x0000e4000c1e9900 */
[----:B0-----:R-:W0:Y:S01]  /*04f0*/  LDC.64 R22, c[0x0][0x390] ;  /* 0x0000e400ff167b82 */ /* 0x001e220000000a00 */
[----:B--2---:R-:W-:-:S07]  /*0500*/  HADD2 R26, R29, R18 ;  /* 0x000000121d1a7230 */ /* 0x004fce0000000000 */
[----:B------:R-:W1:Y:S01]  /*0510*/  LDC.64 R18, c[0x0][0x3b8] ;  /* 0x0000ee00ff127b82 */ /* 0x000e620000000a00 */
[----:B------:R2:W-:Y:S07]  /*0520*/  STG.E desc[UR4][R16.64], R26 ;  /* 0x0000001a10007986 */ /* 0x0005ee000c101904 */
[----:B--2---:R-:W2:Y:S01]  /*0530*/  LDC.64 R16, c[0x0][0x3d0] ;  /* 0x0000f400ff107b82 */ /* 0x004ea20000000a00 */
[----:B------:R-:W-:-:S06]  /*0540*/  IMAD.WIDE R28, R21, 0x4, R14 ;  /* 0x00000004151c7825 */ /* 0x000fcc00078e020e */
[----:B------:R-:W3:Y:S01]  /*0550*/  LDG.E.CONSTANT R29, desc[UR4][R28.64] ;  /* 0x000000041c1d7981 */ /* 0x000ee2000c1e9900 */
[----:B-1----:R-:W-:-:S06]  /*0560*/  IMAD.WIDE R18, R21, 0x4, R18 ;  /* 0x0000000415127825 */ /* 0x002fcc00078e0212 */
[----:B------:R-:W5:Y:S01]  /*0570*/  LDG.E.CONSTANT R19, desc[UR4][R18.64] ;  /* 0x0000000412137981 */ /* 0x000f62000c1e9900 */
[----:B--2---:R-:W-:-:S04]  /*0580*/  IMAD.WIDE R16, R20, 0x4, R16 ;  /* 0x0000000414107825 */ /* 0x004fc800078e0210 */
[----:B----4-:R-:W-:Y:S01]  /*0590*/  IMAD.WIDE R20, R27, 0x4, R10 ;  /* 0x000000041b147825 */ /* 0x010fe200078e020a */
[----:B------:R1:W2:Y:S05]  /*05a0*/  LDG.E R26, desc[UR4][R16.64] ;  /* 0x00000004101a7981 */ /* 0x0002aa000c1e1900 */
[----:B------:R-:W5:Y:S01]  /*05b0*/  LDG.E.CONSTANT R20, desc[UR4][R20.64] ;  /* 0x0000000414147981 */ /* 0x000f62000c1e9900 */
[----:B-1----:R-:W1:Y:S01]  /*05c0*/  LDC.64 R16, c[0x0][0x388] ;  /* 0x0000e200ff107b82 */ /* 0x002e620000000a00 */
[----:B0-----:R-:W-:Y:S01]  /*05d0*/  IMAD.WIDE R22, R25, 0x4, R22 ;  /* 0x0000000419167825 */ /* 0x001fe200078e0216 */
[----:B------:R-:W-:-:S04]  /*05e0*/  IADD3 R27, PT, PT, R27, UR7, RZ ;  /* 0x000000071b1b7c10 */ /* 0x000fc8000fffe0ff */
[----:B------:R-:W-:Y:S01]  /*05f0*/  ISETP.GE.AND P1, PT, R27, R2, PT ;  /* 0x000000021b00720c */ /* 0x000fe20003f26270 */
[----:B---3--:R-:W-:Y:S02]  /*0600*/  HFMA2 R24, R29, 1, 1, R24 ;  /* 0x3c003c001d187831 */ /* 0x008fe40000000018 */
[----:B-1----:R-:W-:-:S04]  /*0610*/  IMAD.WIDE R28, R25, 0x4, R16 ;  /* 0x00000004191c7825 */ /* 0x002fc800078e0210 */
[----:B--2---:R-:W-:Y:S02]  /*0620*/  HMUL2 R24, R24, R26 ;  /* 0x0000001a18187232 */ /* 0x004fe40000000000 */
[----:B-----5:R-:W-:-:S03]  /*0630*/  HADD2 R26, R19, R20 ;  /* 0x00000014131a7230 */ /* 0x020fc60000000000 */
[----:B------:R1:W-:Y:S04]  /*0640*/  STG.E desc[UR4][R28.64], R24 ;  /* 0x000000181c007986 */ /* 0x0003e8000c101904 */
[----:B------:R1:W-:Y:S01]  /*0650*/  STG.E desc[UR4][R22.64], R26 ;  /* 0x0000001a16007986 */ /* 0x0003e2000c101904 */
[----:B------:R-:W-:Y:S05]  /*0660*/  @!P1 BRA `(.L_x_665) ;  /* 0xfffffffc00249947 */ /* 0x000fea000383ffff */
[----:B------:R-:W-:Y:S05]  /*0670*/  EXIT ;  /* 0x000000000000794d */ /* 0x000fea0003800000 */
.L_x_664:
        /* <DEDUP_REMOVED lines=8> */
[----:B--2---:R-:W2:Y:S02]  /*0700*/  MUFU.RCP R9, R9 ;  /* 0x0000000900097308 */ /* 0x004ea40000001000 */
[----:B--2---:R-:W-:-:S06]  /*0710*/  IADD3 R12, PT, PT, R9, 0xffffffe, RZ ;  /* 0x0ffffffe090c7810 */ /* 0x004fcc0007ffe0ff */
[----:B------:R2:W5:Y:S02]  /*0720*/  F2I.FTZ.U32.TRUNC.NTZ R13, R12 ;  /* 0x0000000c000d7305 */ /* 0x000564000021f000 */
[----:B--2---:R-:W-:Y:S02]  /*0730*/  MOV R12, RZ ;  /* 0x000000ff000c7202 */ /* 0x004fe40000000f00 */
[----:B-----5:R-:W-:-:S05]  /*0740*/  IADD3 R14, PT, PT, RZ, -R13, RZ ;  /* 0x8000000dff0e7210 */ /* 0x020fca0007ffe0ff */
[----:B------:R-:W-:-:S04]  /*0750*/  IMAD R15, R14, R5, RZ ;  /* 0x000000050e0f7224 */ /* 0x000fc800078e02ff */
[----:B01-34-:R-:W-:-:S07]  /*0760*/  IMAD.HI.U32 R9, R13, R15, R12 ;  /* 0x0000000f0d097227 */ /* 0x01bfce00078e000c */
.L_x_666:
[----:B---3--:R-:W0:Y:S01]  /*0770*/  LDC.64 R14, c[0x0][0x398] ;  /* 0x0000e600ff0e7b82 */ /* 0x008e220000000a00 */
[----:B------:R-:W-:-:S07]  /*0780*/  IADD3 R25, PT, PT, R3, R27, RZ ;  /* 0x0000001b03197210 */ /* 0x000fce0007ffe0ff */
[----:B------:R-:W1:Y:S01]  /*0790*/  LDC.64 R12, c[0x0][0x3a0] ;  /* 0x0000e800ff0c7b82 */ /* 0x000e620000000a00 */
[----:B------:R-:W-:Y:S02]  /*07a0*/  IABS R16, R27 ;  /* 0x0000001b00107213 */ /* 0x000fe40000000000 */
[----:B------:R-:W-:-:S05]  /*07b0*/  IABS R21, R8 ;  /* 0x0000000800157213 */ /* 0x000fca0000000000 */
[----:B------:R-:W2:Y:S01]  /*07c0*/  LDC.64 R28, c[0x0][0x3a8] ;  /* 0x0000ea00ff1c7b82 */ /* 0x000ea20000000a00 */
[----:B0-----:R-:W-:-:S05]  /*07d0*/  IMAD.WIDE R14, R25, 0x4, R14 ;  /* 0x00000004190e7825 */ /* 0x001fca00078e020e */
[----:B------:R0:W3:Y:S01]  /*07e0*/  LDG.E.CONSTANT R22, desc[UR4][R14.64] ;  /* 0x000000040e167981 */ /* 0x0000e2000c1e9900 */
[----:B-1----:R-:W-:-:S05]  /*07f0*/  IMAD.WIDE R12, R27, 0x4, R12 ;  /* 0x000000041b0c7825 */ /* 0x002fca00078e020c */
[----:B------:R1:W3:Y:S01]  /*0800*/  LDG.E.CONSTANT R19, desc[UR4][R12.64] ;  /* 0x000000040c137981 */ /* 0x0002e2000c1e9900 */
[----:B------:R-:W-:Y:S01]  /*0810*/  IMAD.HI.U32 R18, R9, R16, RZ ;  /* 0x0000001009127227 */ /* 0x000fe200078e00ff */
[----:B0-----:R-:W0:Y:S04]  /*0820*/  LDC.64 R14, c[0x0][0x380] ;  /* 0x0000e000ff0e7b82 */ /* 0x001e280000000a00 */
[----:B------:R-:W-:-:S05]  /*0830*/  IADD3 R17, PT, PT, -R18, RZ, RZ ;  /* 0x000000ff12117210 */ /* 0x000fca0007ffe1ff */
[----:B------:R-:W-:-:S05]  /*0840*/  IMAD R16, R21, R17, R16 ;  /* 0x0000001115107224 */ /* 0x000fca00078e0210 */
[----:B------:R-:W-:Y:S02]  /*0850*/  ISETP.GT.U32.AND P2, PT, R5, R16, PT ;  /* 0x000000100500720c */ /* 0x000fe40003f44070 */
[----:B-1----:R-:W-:-:S11]  /*0860*/  LOP3.LUT R12, R27, R8, RZ, 0x3c, !PT ;  /* 0x000000081b0c7212 */ /* 0x002fd600078e3cff */
[----:B------:R-:W-:-:S04]  /*0870*/  @!P2 IADD3 R16, PT, PT, R16, -R21, RZ ;  /* 0x800000151010a210 */ /* 0x000fc80007ffe0ff */
[----:B------:R-:W-:Y:S02]  /*0880*/  ISETP.GE.U32.AND P1, PT, R16, R5, PT ;  /* 0x000000051000720c */ /* 0x000fe40003f26070 */
[----:B------:R-:W-:Y:S01]  /*0890*/  ISETP.GE.AND P3, PT, R12, RZ, PT ;  /* 0x000000ff0c00720c */ /* 0x000fe20003f66270 */
[----:B------:R-:W1:Y:S01]  /*08a0*/  LDC.64 R16, c[0x0][0x3b0] ;  /* 0x0000ec00ff107b82 */ /* 0x000e620000000a00 */
[----:B------:R-:W-:-:S07]  /*08b0*/  @!P2 IADD3 R18, PT, PT, R18, 0x1, RZ ;  /* 0x000000011212a810 */ /* 0x000fce0007ffe0ff */
[----:B------:R-:W4:Y:S02]  /*08c0*/  LDC.64 R12, c[0x0][0x3d0] ;  /* 0x0000f400ff0c7b82 */ /* 0x000f240000000a00 */
[----:B------:R-:W-:-:S05]  /*08d0*/  @P1 VIADD R18, R18, 0x1 ;  /* 0x0000000112121836 */ /* 0x000fca0000000000 */
[----:B------:R-:W-:-:S04]  /*08e0*/  @!P3 IADD3 R18, PT, PT, -R18, RZ, RZ ;  /* 0x000000ff1212b210 */ /* 0x000fc80007ffe1ff */
[----:B------:R-:W-:Y:S01]  /*08f0*/  SEL R21, R7, R18, !P0 ;  /* 0x0000001207157207 */ /* 0x000fe20004000000 */
[----:B--2---:R-:W-:-:S03]  /*0900*/  IMAD.WIDE R28, R25, 0x4, R28 ;  /* 0x00000004191c7825 */ /* 0x004fc600078e021c */
[----:B------:R-:W-:Y:S01]  /*0910*/  IADD3 R23, PT, PT, -R21, RZ, RZ ;  /* 0x000000ff15177210 */ /* 0x000fe20007ffe1ff */
[----:B------:R-:W-:Y:S02]  /*0920*/  IMAD R21, R0, UR8, R21 ;  /* 0x0000000800157c24 */ /* 0x000fe4000f8e0215 */
[----:B-1----:R-:W-:Y:S01]  /*0930*/  IMAD.WIDE R16, R27, 0x4, R16 ;  /* 0x000000041b107825 */ /* 0x002fe200078e0210 */
[----:B------:R-:W2:Y:S03]  /*0940*/  LDG.E.CONSTANT R29, desc[UR4][R28.64] ;  /* 0x000000041c1d7981 */ /* 0x000ea6000c1e9900 */
[----:B------:R-:W-:Y:S01]  /*0950*/  IMAD R23, R8, R23, R27 ;  /* 0x0000001708177224 */ /* 0x000fe200078e021b */
[----:B------:R1:W2:Y:S01]  /*0960*/  LDG.E.CONSTANT R18, desc[UR4][R16.64] ;  /* 0x0000000410127981 */ /* 0x0002a2000c1e9900 */
[----:B------:R-:W-:-:S04]  /*0970*/  IMAD R21, R21, R6, UR6 ;  /* 0x0000000615157e24 */ /* 0x000fc8000f8e0206 */
[----:B------:R-:W-:-:S04]  /*0980*/  IMAD R23, R21, R8, R23 ;  /* 0x0000000815177224 */ /* 0x000fc800078e0217 */
[----:B0-----:R-:W-:Y:S01]  /*0990*/  IMAD.WIDE R20, R23, 0x4, R14 ;  /* 0x0000000417147825 */ /* 0x001fe200078e020e */
[----:B-1----:R-:W0:Y:S08]  /*09a0*/  LDC.64 R16, c[0x0][0x3d8] ;  /* 0x0000f600ff107b82 */ /* 0x002e300000000a00 */
[----:B------:R-:W1:Y:S01]  /*09b0*/  LDC.64 R14, c[0x0][0x388] ;  /* 0x0000e200ff0e7b82 */ /* 0x000e620000000a00 */
[----:B---3--:R-:W-:Y:S01]  /*09c0*/  HFMA2 R22, R22, 1, 1, R19 ;  /* 0x3c003c0016167831 */ /* 0x008fe20000000013 */
[----:B------:R-:W-:-:S05]  /*09d0*/  IADD3 R19, PT, PT, R4, R27, RZ ;  /* 0x0000001b04137210 */ /* 0x000fca0007ffe0ff */
[----:B----4-:R-:W-:Y:S01]  /*09e0*/  IMAD.WIDE R12, R19, 0x4, R12 ;  /* 0x00000004130c7825 */ /* 0x010fe200078e020c */
[----:B------:R3:W-:Y:S04]  /*09f0*/  STG.E desc[UR4][R20.64], R22 ;  /* 0x0000001614007986 */ /* 0x0007e8000c101904 */
[----:B------:R4:W5:Y:S02]  /*0a00*/  LDG.E R26, desc[UR4][R12.64] ;  /* 0x000000040c1a7981 */ /* 0x000964000c1e1900 */
[----:B----4-:R-:W4:Y:S01]  /*0a10*/  LDC.64 R12, c[0x0][0x3b8] ;  /* 0x0000ee00ff0c7b82 */ /* 0x010f220000000a00 */
[----:B-1----:R-:W-:-:S04]  /*0a20*/  IMAD.WIDE R14, R23, 0x4, R14 ;  /* 0x00000004170e7825 */ /* 0x002fc800078e020e */
[----:B0-----:R-:W-:-:S04]  /*0a30*/  IMAD.WIDE R16, R19, 0x4, R16 ;  /* 0x0000000413107825 */ /* 0x001fc800078e0210 */
[----:B----4-:R-:W-:Y:S02]  /*0a40*/  IMAD.WIDE R24, R25, 0x4, R12 ;  /* 0x0000000419187825 */ /* 0x010fe400078e020c */
[----:B------:R-:W0:Y:S04]  /*0a50*/  LDC.64 R12, c[0x0][0x390] ;  /* 0x0000e400ff0c7b82 */ /* 0x000e280000000a00 */
[----:B------:R-:W4:Y:S01]  /*0a60*/  LDG.E.CONSTANT R25, desc[UR4][R24.64] ;  /* 0x0000000418197981 */ /* 0x000f22000c1e9900 */
[----:B--2---:R-:W-:Y:S02]  /*0a70*/  HADD2 R18, R29, R18 ;  /* 0x000000121d127230 */ /* 0x004fe40000000000 */
[----:B------:R-:W-:-:S06]  /*0a80*/  IMAD.WIDE R28, R27, 0x4, R10 ;  /* 0x000000041b1c7825 */ /* 0x000fcc00078e020a */
[----:B------:R-:W4:Y:S01]  /*0a90*/  LDG.E.CONSTANT R28, desc[UR4][R28.64] ;  /* 0x000000041c1c7981 */ /* 0x000f22000c1e9900 */
[----:B-----5:R-:W-:-:S05]  /*0aa0*/  HMUL2 R18, R18, R26 ;  /* 0x0000001a12127232 */ /* 0x020fca0000000000 */
[----:B------:R3:W-:Y:S04]  /*0ab0*/  STG.E desc[UR4][R14.64], R18 ;  /* 0x000000120e007986 */ /* 0x0007e8000c101904 */
[----:B------:R-:W2:Y:S01]  /*0ac0*/  LDG.E R16, desc[UR4][R16.64] ;  /* 0x0000000410107981 */ /* 0x000ea2000c1e1900 */
[----:B0-----:R-:W-:Y:S01]  /*0ad0*/  IMAD.WIDE R12, R23, 0x4, R12 ;  /* 0x00000004170c7825 */ /* 0x001fe200078e020c */
[----:B------:R-:W-:-:S04]  /*0ae0*/  IADD3 R27, PT, PT, R27, UR7, RZ ;  /* 0x000000071b1b7c10 */ /* 0x000fc8000fffe0ff */
[----:B------:R-:W-:Y:S01]  /*0af0*/  ISETP.GE.AND P1, PT, R27, R2, PT ;  /* 0x000000021b00720c */ /* 0x000fe20003f26270 */
[----:B----4-:R-:W-:-:S04]  /*0b00*/  HFMA2 R25, R25, 1, 1, R28 ;  /* 0x3c003c0019197831 */ /* 0x010fc8000000001c */
[----:B--2---:R-:W-:-:S05]  /*0b10*/  HMUL2 R19, R25, R16 ;  /* 0x0000001019137232 */ /* 0x004fca0000000000 */
[----:B------:R3:W-:Y:S03]  /*0b20*/  STG.E desc[UR4][R12.64], R19 ;  /* 0x000000130c007986 */ /* 0x0007e6000c101904 */
[----:B------:R-:W-:Y:S05]  /*0b30*/  @!P1 BRA `(.L_x_666) ;  /* 0xfffffffc000c9947 */ /* 0x000fea000383ffff */
[----:B------:R-:W-:Y:S05]  /*0b40*/  EXIT ;  /* 0x000000000000794d */ /* 0x000fea0003800000 */
.L_x_663:
        /* <DEDUP_REMOVED lines=22> */
.L_x_668:
[----:B------:R-:W-:Y:S02]  /*0cb0*/  IABS R23, R27 ;  /* 0x0000001b00177213 */ /* 0x000fe40000000000 */
[----:B-1----:R-:W-:-:S03]  /*0cc0*/  IABS R28, R6 ;  /* 0x00000006001c7213 */ /* 0x002fc60000000000 */
[----:B------:R-:W-:-:S05]  /*0cd0*/  IMAD.HI.U32 R24, R26, R23, RZ ;  /* 0x000000171a187227 */ /* 0x000fca00078e00ff */
[----:B------:R-:W-:-:S05]  /*0ce0*/  IADD3 R22, PT, PT, -R24, RZ, RZ ;  /* 0x000000ff18167210 */ /* 0x000fca0007ffe1ff */
[----:B------:R-:W-:-:S05]  /*0cf0*/  IMAD R23, R28, R22, R23 ;  /* 0x000000161c177224 */ /* 0x000fca00078e0217 */
[----:B------:R-:W-:-:S13]  /*0d00*/  ISETP.GT.U32.AND P2, PT, R4, R23, PT ;  /* 0x000000170400720c */ /* 0x000fda0003f44070 */
[----:B------:R-:W-:Y:S01]  /*0d10*/  @!P2 IMAD.IADD R23, R23, 0x1, -R28 ;  /* 0x000000011717a824 */ /* 0x000fe200078e0a1c */
[----:B------:R-:W-:-:S04]  /*0d20*/  IADD3 R28, PT, PT, R3, R27, RZ ;  /* 0x0000001b031c7210 */ /* 0x000fc80007ffe0ff */
[----:B------:R-:W-:Y:S02]  /*0d30*/  ISETP.GE.U32.AND P1, PT, R23, R4, PT ;  /* 0x000000041700720c */ /* 0x000fe40003f26070 */
[----:B------:R-:W1:Y:S02]  /*0d40*/  LDC.64 R22, c[0x0][0x398] ;  /* 0x0000e600ff167b82 */ /* 0x000e640000000a00 */
[----:B-1----:R-:W-:-:S05]  /*0d50*/  IMAD.WIDE R22, R28, 0x4, R22 ;  /* 0x000000041c167825 */ /* 0x002fca00078e0216 */
[----:B------:R0:W3:Y:S02]  /*0d60*/  LDG.E.CONSTANT R25, desc[UR4][R22.64] ;  /* 0x0000000416197981 */ /* 0x0000e4000c1e9900 */
[----:B0-----:R-:W-:-:S05]  /*0d70*/  IMAD.WIDE R22, R27, 0x4, R10 ;  /* 0x000000041b167825 */ /* 0x001fca00078e020a */
[----:B------:R-:W3:Y:S01]  /*0d80*/  LDG.E.CONSTANT R29, desc[UR4][R22.64] ;  /* 0x00000004161d7981 */ /* 0x000ee2000c1e9900 */
[----:B------:R-:W-:-:S04]  /*0d90*/  @!P2 IADD3 R24, PT, PT, R24, 0x1, RZ ;  /* 0x000000011818a810 */ /* 0x000fc80007ffe0ff */
[----:B------:R-:W-:Y:S01]  /*0da0*/  @P1 IADD3 R24, PT, PT, R24, 0x1, RZ ;  /* 0x0000000118181810 */ /* 0x000fe20007ffe0ff */
[----:B---3--:R-:W-:Y:S01]  /*0db0*/  HADD2 R23, R25, R29 ;  /* 0x0000001d19177230 */ /* 0x008fe20000000000 */
        /* <DEDUP_REMOVED lines=10> */
[----:B------:R0:W-:Y:S02]  /*0e60*/  STG.E desc[UR4][R24.64], R23 ;  /* 0x0000001718007986 */ /* 0x0001e4000c101904 */
[----:B0-----:R-:W-:-:S05]  /*0e70*/  IMAD.WIDE R22, R28, 0x4, R12 ;  /* 0x000000041c167825 */ /* 0x001fca00078e020c */
[----:B------:R2:W3:Y:S02]  /*0e80*/  LDG.E.CONSTANT R24, desc[UR4][R22.64] ;  /* 0x0000000416187981 */ /* 0x0004e4000c1e9900 */
[----:B--2---:R-:W-:-:S06]  /*0e90*/  IMAD.WIDE R22, R27, 0x4, R18 ;  /* 0x000000041b167825 */ /* 0x004fcc00078e0212 */
[----:B------:R-:W3:Y:S02]  /*0ea0*/  LDG.E.CONSTANT R22, desc[UR4][R22.64] ;  /* 0x0000000416167981 */ /* 0x000ee4000c1e9900 */
[----:B---3--:R-:W-:Y:S02]  /*0eb0*/  HFMA2 R22, R24, 1, 1, R22 ;  /* 0x3c003c0018167831 */ /* 0x008fe40000000016 */
[----:B------:R-:W-:-:S05]  /*0ec0*/  IMAD.WIDE R24, R29, 0x4, R16 ;  /* 0x000000041d187825 */ /* 0x000fca00078e0210 */
[----:B------:R0:W-:Y:S02]  /*0ed0*/  STG.E desc[UR4][R24.64], R22 ;  /* 0x0000001618007986 */ /* 0x0001e4000c101904 */
[----:B0-----:R-:W-:-:S04]  /*0ee0*/  IMAD.WIDE R24, R27, 0x4, R8 ;  /* 0x000000041b187825 */ /* 0x001fc800078e0208 */
[----:B------:R-:W-:Y:S02]  /*0ef0*/  IMAD.WIDE R22, R28, 0x4, R20 ;  /* 0x000000041c167825 */ /* 0x000fe400078e0214 */
[----:B------:R-:W2:Y:S04]  /*0f00*/  LDG.E.CONSTANT R25, desc[UR4][R24.64] ;  /* 0x0000000418197981 */ /* 0x000ea8000c1e9900 */
[----:B------:R0:W2:Y:S02]  /*0f10*/  LDG.E.CONSTANT R28, desc[UR4][R22.64] ;  /* 0x00000004161c7981 */ /* 0x0000a4000c1e9900 */
[----:B0-----:R-:W0:Y:S01]  /*0f20*/  LDC.64 R22, c[0x0][0x390] ;  /* 0x0000e400ff167b82 */ /* 0x001e220000000a00 */
[----:B------:R-:W-:-:S04]  /*0f30*/  IADD3 R27, PT, PT, R27, UR7, RZ ;  /* 0x000000071b1b7c10 */ /* 0x000fc8000fffe0ff */
[----:B------:R-:W-:Y:S01]  /*0f40*/  ISETP.GE.AND P1, PT, R27, R2, PT ;  /* 0x000000021b00720c */ /* 0x000fe20003f26270 */
[----:B--2---:R-:W-:Y:S02]  /*0f50*/  HADD2 R25, R28, R25 ;  /* 0x000000191c197230 */ /* 0x004fe40000000000 */
[----:B0-----:R-:W-:-:S05]  /*0f60*/  IMAD.WIDE R28, R29, 0x4, R22 ;  /* 0x000000041d1c7825 */ /* 0x001fca00078e0216 */
[----:B------:R1:W-:Y:S05]  /*0f70*/  STG.E desc[UR4][R28.64], R25 ;  /* 0x000000191c007986 */ /* 0x0003ea000c101904 */
[----:B------:R-:W-:Y:S05]  /*0f80*/  @!P1 BRA `(.L_x_668) ;  /* 0xfffffffc00489947 */ /* 0x000fea000383ffff */
[----:B------:R-:W-:Y:S05]  /*0f90*/  EXIT ;  /* 0x000000000000794d */ /* 0x000fea0003800000 */
.L_x_667:
        /* <DEDUP_REMOVED lines=15> */
[----:B--2---:R-:W-:Y:S01]  /*1090*/  IMAD.MOV.U32 R18, RZ, RZ, RZ ;  /* 0x000000ffff127224 */ /* 0x004fe200078e00ff */
[----:B-----5:R-:W-:-:S05]  /*10a0*/  IADD3 R20, PT, PT, RZ, -R19, RZ ;  /* 0x80000013ff147210 */ /* 0x020fca0007ffe0ff */
[----:B------:R-:W-:-:S04]  /*10b0*/  IMAD R23, R20, R5, RZ ;  /* 0x0000000514177224 */ /* 0x000fc800078e02ff */
[----:B-1-3--:R-:W-:-:S07]  /*10c0*/  IMAD.HI.U32 R23, R19, R23, R18 ;  /* 0x0000001713177227 */ /* 0x00afce00078e0012 */
.L_x_669:
        /* <DEDUP_REMOVED lines=10> */
[----:B------:R0:W2:Y:S04]  /*1170*/  LDG.E.CONSTANT R20, desc[UR4][R20.64] ;  /* 0x0000000414147981 */ /* 0x0000a8000c1e9900 */
[----:B------:R-:W2:Y:S02]  /*1180*/  LDG.E.CONSTANT R19, desc[UR4][R18.64] ;  /* 0x0000000412137981 */ /* 0x000ea4000c1e9900 */
        /* <DEDUP_REMOVED lines=9> */
[----:B0-----:R-:W-:-:S06]  /*1220*/  IMAD.WIDE R24, R27, 0x4, R24 ;  /* 0x000000041b187825 */ /* 0x001fcc00078e0218 */
[----:B------:R-:W3:Y:S01]  /*1230*/  LDG.E.CONSTANT R25, desc[UR4][R24.64] ;  /* 0x0000000418197981 */ /* 0x000ee2000c1e9900 */
[----:B--2---:R-:W-:Y:S02]  /*1240*/  HFMA2 R28, R20, 1, 1, R19 ;  /* 0x3c003c00141c7831 */ /* 0x004fe40000000013 */
[----:B------:R-:W-:-:S06]  /*1250*/  IMAD.WIDE R18, R26, 0x4, R12 ;  /* 0x000000041a127825 */ /* 0x000fcc00078e020c */
[----:B------:R-:W3:Y:S01]  /*1260*/  LDG.E.CONSTANT R18, desc[UR4][R18.64] ;  /* 0x0000000412127981 */ /* 0x000ee2000c1e9900 */
[----:B------:R-:W-:Y:S01]  /*1270*/  IADD3 R29, PT, PT, -R21, RZ, RZ ;  /* 0x000000ff151d7210 */ /* 0x000fe20007ffe1ff */
[----:B------:R-:W-:-:S04]  /*1280*/  IMAD R21, R0, UR8, R21 ;  /* 0x0000000800157c24 */ /* 0x000fc8000f8e0215 */
[----:B------:R-:W-:Y:S02]  /*1290*/  IMAD R29, R22, R29, R27 ;  /* 0x0000001d161d7224 */ /* 0x000fe400078e021b */
[----:B------:R-:W-:-:S04]  /*12a0*/  IMAD R21, R21, R6, UR6 ;  /* 0x0000000615157e24 */ /* 0x000fc8000f8e0206 */
[----:B------:R-:W-:-:S04]  /*12b0*/  IMAD R29, R21, R22, R29 ;  /* 0x00000016151d7224 */ /* 0x000fc800078e021d */
[----:B------:R-:W-:-:S05]  /*12c0*/  IMAD.WIDE R20, R29, 0x4, R14 ;  /* 0x000000041d147825 */ /* 0x000fca00078e020e */
[----:B------:R0:W-:Y:S02]  /*12d0*/  STG.E desc[UR4][R20.64], R28 ;  /* 0x0000001c14007986 */ /* 0x0001e4000c101904 */
[----:B0-----:R-:W0:Y:S01]  /*12e0*/  LDC.64 R20, c[0x0][0x3d8] ;  /* 0x0000f600ff147b82 */ /* 0x001e220000000a00 */
[----:B---3--:R-:W-:-:S07]  /*12f0*/  HADD2 R28, R18, R25 ;  /* 0x00000019121c7230 */ /* 0x008fce0000000000 */
[----:B------:R-:W1:Y:S01]  /*1300*/  LDC.64 R18, c[0x0][0x3b8] ;  /* 0x0000ee00ff127b82 */ /* 0x000e620000000a00 */
[----:B------:R-:W-:-:S05]  /*1310*/  IMAD.WIDE R24, R29, 0x4, R16 ;  /* 0x000000041d187825 */ /* 0x000fca00078e0210 */
[----:B------:R2:W-:Y:S01]  /*1320*/  STG.E desc[UR4][R24.64], R28 ;  /* 0x0000001c18007986 */ /* 0x0005e2000c101904 */
[----:B-1----:R-:W-:-:S05]  /*1330*/  IMAD.WIDE R18, R26, 0x4, R18 ;  /* 0x000000041a127825 */ /* 0x002fca00078e0212 */
[----:B------:R4:W3:Y:S01]  /*1340*/  LDG.E.CONSTANT R26, desc[UR4][R18.64] ;  /* 0x00000004121a7981 */ /* 0x0008e2000c1e9900 */
[----:B--2---:R-:W-:Y:S01]  /*1350*/  IADD3 R25, PT, PT, R4, R27, RZ ;  /* 0x0000001b04197210 */ /* 0x004fe20007ffe0ff */
[----:B----4-:R-:W-:-:S05]  /*1360*/  IMAD.WIDE R18, R27, 0x4, R8 ;  /* 0x000000041b127825 */ /* 0x010fca00078e0208 */
[----:B------:R-:W3:Y:S01]  /*1370*/  LDG.E.CONSTANT R28, desc[UR4][R18.64] ;  /* 0x00000004121c7981 */ /* 0x000ee2000c1e9900 */
[----:B0-----:R-:W-:Y:S02]  /*1380*/  IMAD.WIDE R24, R25, 0x4, R20 ;  /* 0x0000000419187825 */ /* 0x001fe400078e0214 */
[----:B------:R-:W0:Y:S04]  /*1390*/  LDC.64 R20, c[0x0][0x390] ;  /* 0x0000e400ff147b82 */ /* 0x000e280000000a00 */
[----:B------:R-:W2:Y:S01]  /*13a0*/  LDG.E R25, desc[UR4][R24.64] ;  /* 0x0000000418197981 */ /* 0x000ea2000c1e1900 */
[----:B------:R-:W-:-:S04]  /*13b0*/  IADD3 R27, PT, PT, R27, UR7, RZ ;  /* 0x000000071b1b7c10 */ /* 0x000fc8000fffe0ff */
[----:B------:R-:W-:Y:S01]  /*13c0*/  ISETP.GE.AND P1, PT, R27, R2, PT ;  /* 0x000000021b00720c */ /* 0x000fe20003f26270 */
[----:B0-----:R-:W-:-:S04]  /*13d0*/  IMAD.WIDE R20, R29, 0x4, R20 ;  /* 0x000000041d147825 */ /* 0x001fc800078e0214 */
[----:B---3--:R-:W-:-:S04]  /*13e0*/  HFMA2 R26, R26, 1, 1, R28 ;  /* 0x3c003c001a1a7831 */ /* 0x008fc8000000001c */
[----:B--2---:R-:W-:-:S05]  /*13f0*/  HMUL2 R29, R26, R25 ;  /* 0x000000191a1d7232 */ /* 0x004fca0000000000 */
[----:B------:R1:W-:Y:S01]  /*1400*/  STG.E desc[UR4][R20.64], R29 ;  /* 0x0000001d14007986 */ /* 0x0003e2000c101904 */
[----:B------:R-:W-:Y:S05]  /*1410*/  @!P1 BRA `(.L_x_669) ;  /* 0xfffffffc002c9947 */ /* 0x000fea000383ffff */
[----:B------:R-:W-:Y:S05]  /*1420*/  EXIT ;  /* 0x000000000000794d */ /* 0x000fea0003800000 */
.L_x_670:
        /* <DEDUP_REMOVED lines=13> */
.L_x_743:


//--------------------- .text._ZN17fastertransformer15QKVIA3TransposeIfEEvPT_S2_S2_PKS1_S4_S4_PKiS4_S4_iiii --------------------------
	.section	.text._ZN17fastertransformer15QKVIA3TransposeIfEEvPT_S2_S2_PKS1_S4_S4_PKiS4_S4_iiii,"ax",@progbits
	.align	128
        .global         _ZN17fastertransformer15QKVIA3TransposeIfEEvPT_S2_S2_PKS1_S4_S4_PKiS4_S4_iiii
        .type           _ZN17fastertransformer15QKVIA3TransposeIfEEvPT_S2_S2_PKS1_S4_S4_PKiS4_S4_iiii,@function
        .size           _ZN17fastertransformer15QKVIA3TransposeIfEEvPT_S2_S2_PKS1_S4_S4_PKiS4_S4_iiii,(.L_x_744 - _ZN17fastertransformer15QKVIA3TransposeIfEEvPT_S2_S2_PKS1_S4_S4_PKiS4_S4_iiii)
        .other          _ZN17fastertransformer15QKVIA3TransposeIfEEvPT_S2_S2_PKS1_S4_S4_PKiS4_S4_iiii,@"STO_CUDA_ENTRY STV_DEFAULT"
_ZN17fastertransformer15QKVIA3TransposeIfEEvPT_S2_S2_PKS1_S4_S4_PKiS4_S4_iiii:
.text._ZN17fastertransformer15QKVIA3TransposeIfEEvPT_S2_S2_PKS1_S4_S4_PKiS4_S4_iiii:
[----:B------:R-:W-:Y:S08]  /*0000*/  LDC R1, c[0x0][0x37c] ;  /* 0x0000df00ff017b82 */ /* 0x000ff00000000800 */
[----:B------:R-:W0:Y:S01]  /*0010*/  LDC.64 R8, c[0x0][0x3b0] ;  /* 0x0000ec00ff087b82 */ /* 0x000e220000000a00 */
[----:B------:R-:W1:Y:S01]  /*0020*/  S2R R0, SR_CTAID.X ;  /* 0x0000000000007919 */ /* 0x000e620000002500 */
[----:B------:R-:W2:Y:S01]  /*0030*/  LDCU.64 UR4, c[0x0][0x358] ;  /* 0x00006b00ff0477ac */ /* 0x000ea20008000a00 */
[----:B------:R-:W-:Y:S01]  /*0040*/  HFMA2 R27, -RZ, RZ, 0, 0 ;  /* 0x00000000ff1b7431 */ /* 0x000fe200000001ff */
[----:B------:R-:W3:Y:S04]  /*0050*/  S2R R25, SR_TID.X ;  /* 0x0000000000197919 */ /* 0x000ee80000002100 */
[----:B------:R-:W4:Y:S01]  /*0060*/  LDC.64 R2, c[0x0][0x3d0] ;  /* 0x0000f400ff027b82 */ /* 0x000f220000000a00 */
[----:B0-----:R-:W-:-:S04]  /*0070*/  ISETP.NE.U32.AND P0, PT, R8, RZ, PT ;  /* 0x000000ff0800720c */ /* 0x001fc80003f05070 */
[----:B------:R-:W-:-:S13]  /*0080*/  ISETP.NE.AND.EX P0, PT, R9, RZ, PT, P0 ;  /* 0x000000ff0900720c */ /* 0x000fda0003f05300 */
[----:B------:R-:W1:Y:S01]  /*0090*/  @P0 LDC.64 R4, c[0x0][0x3b0] ;  /* 0x0000ec00ff040b82 */ /* 0x000e620000000a00 */
[----:B----4-:R-:W-:Y:S02]  /*00a0*/  IMAD R2, R3, R2, RZ ;  /* 0x0000000203027224 */ /* 0x010fe400078e02ff */
[----:B-1----:R-:W-:-:S05]  /*00b0*/  @P0 IMAD.WIDE.U32 R4, R0, 0x4, R4 ;  /* 0x0000000400040825 */ /* 0x002fca00078e0004 */
[----:B--2---:R0:W5:Y:S01]  /*00c0*/  @P0 LDG.E R27, desc[UR4][R4.64] ;  /* 0x00000004041b0981 */ /* 0x004162000c1e1900 */
[----:B---3--:R-:W-:-:S13]  /*00d0*/  ISETP.GE.AND P0, PT, R25, R2, PT ;  /* 0x000000021900720c */ /* 0x008fda0003f06270 */
[----:B0-----:R-:W-:Y:S05]  /*00e0*/  @P0 EXIT ;  /* 0x000000000000094d */ /* 0x001fea0003800000 */
[----:B------:R-:W-:Y:S01]  /*00f0*/  IABS R3, R3 ;  /* 0x0000000300037213 */ /* 0x000fe20000000000 */
[----:B------:R-:W0:Y:S01]  /*0100*/  LDC.64 R6, c[0x0][0x3b8] ;  /* 0x0000ee00ff067b82 */ /* 0x000e220000000a00 */
[----:B------:R-:W-:Y:S01]  /*0110*/  ISETP.NE.U32.AND P1, PT, R8, RZ, PT ;  /* 0x000000ff0800720c */ /* 0x000fe20003f25070 */
[----:B-----5:R-:W-:Y:S01]  /*0120*/  IMAD R24, R2, R27, RZ ;  /* 0x0000001b02187224 */ /* 0x020fe200078e02ff */
[----:B------:R-:W1:Y:S01]  /*0130*/  I2F.RP R5, R3 ;  /* 0x0000000300057306 */ /* 0x000e620000209400 */
[----:B------:R-:W2:Y:S01]  /*0140*/  LDCU UR7, c[0x0][0x360] ;  /* 0x00006c00ff0777ac */ /* 0x000ea20008000800 */
[----:B------:R-:W-:-:S03]  /*0150*/  ISETP.NE.AND.EX P1, PT, R9, RZ, PT, P1 ;  /* 0x000000ff0900720c */ /* 0x000fc60003f25310 */
[----:B------:R-:W3:Y:S01]  /*0160*/  LDC.64 R20, c[0x0][0x3c0] ;  /* 0x0000f000ff147b82 */ /* 0x000ee20000000a00 */
[----:B------:R-:W4:Y:S07]  /*0170*/  LDCU UR8, c[0x0][0x3d0] ;  /* 0x00007a00ff0877ac */ /* 0x000f2e0008000800 */
[----:B------:R-:W2:Y:S01]  /*0180*/  S2UR UR6, SR_CTAID.Y ;  /* 0x00000000000679c3 */ /* 0x000ea20000002600 */
[----:B-1----:R-:W1:Y:S07]  /*0190*/  MUFU.RCP R5, R5 ;  /* 0x0000000500057308 */ /* 0x002e6e0000001000 */
[----:B------:R-:W2:Y:S01]  /*01a0*/  LDC R29, c[0x0][0x3cc] ;  /* 0x0000f300ff1d7b82 */ /* 0x000ea20000000800 */
[----:B0-----:R-:W-:-:S04]  /*01b0*/  ISETP.NE.U32.AND P0, PT, R6, RZ, PT ;  /* 0x000000ff0600720c */ /* 0x001fc80003f05070 */
[----:B------:R-:W-:-:S03]  /*01c0*/  ISETP.NE.AND.EX P0, PT, R7, RZ, P1, P0 ;  /* 0x000000ff0700720c */ /* 0x000fc60000f05300 */
[----:B------:R-:W0:Y:S01]  /*01d0*/  LDC R4, c[0x0][0x3cc] ;  /* 0x0000f300ff047b82 */ /* 0x000e220000000800 */
[----:B---3--:R-:W-:Y:S02]  /*01e0*/  ISETP.NE.U32.AND P2, PT, R20, RZ, PT ;  /* 0x000000ff1400720c */ /* 0x008fe40003f45070 */
[----:B-1----:R-:W-:Y:S02]  /*01f0*/  IADD3 R22, PT, PT, R5, 0xffffffe, RZ ;  /* 0x0ffffffe05167810 */ /* 0x002fe40007ffe0ff */
[----:B------:R-:W-:Y:S02]  /*0200*/  ISETP.NE.AND.EX P1, PT, R21, RZ, P1, P2 ;  /* 0x000000ff1500720c */ /* 0x000fe40000f25320 */
[----:B------:R-:W1:Y:S01]  /*0210*/  F2I.FTZ.U32.TRUNC.NTZ R23, R22 ;  /* 0x0000001600177305 */ /* 0x000e62000021f000 */
[----:B------:R-:W3:Y:S08]  /*0220*/  LDC R5, c[0x0][0x3d4] ;  /* 0x0000f500ff057b82 */ /* 0x000ef00000000800 */
[----:B------:R-:W0:Y:S01]  /*0230*/  LDC.64 R18, c[0x0][0x398] ;  /* 0x0000e600ff127b82 */ /* 0x000e220000000a00 */
[----:B--2---:R-:W-:-:S04]  /*0240*/  IMAD R7, R0, R29, UR6 ;  /* 0x0000000600077e24 */ /* 0x004fc8000f8e021d */
[----:B------:R-:W-:Y:S02]  /*0250*/  IMAD R7, R2, R7, RZ ;  /* 0x0000000702077224 */ /* 0x000fe400078e02ff */
[----:B-1----:R-:W-:Y:S01]  /*0260*/  IMAD.MOV R22, RZ, RZ, -R23 ;  /* 0x000000ffff167224 */ /* 0x002fe200078e0a17 */
[----:B------:R-:W1:Y:S04]  /*0270*/  LDC.64 R16, c[0x0][0x380] ;  /* 0x0000e000ff107b82 */ /* 0x000e680000000a00 */
[----:B------:R-:W-:Y:S01]  /*0280*/  MOV R6, R22 ;  /* 0x0000001600067202 */ /* 0x000fe20000000f00 */
[----:B------:R-:W-:-:S03]  /*0290*/  IMAD.MOV.U32 R22, RZ, RZ, RZ ;  /* 0x000000ffff167224 */ /* 0x000fc600078e00ff */
[----:B------:R-:W2:Y:S01]  /*02a0*/  LDC.64 R14, c[0x0][0x3a0] ;  /* 0x0000e800ff0e7b82 */ /* 0x000ea20000000a00 */
[----:B------:R-:W-:-:S04]  /*02b0*/  IMAD R6, R6, R3, RZ ;  /* 0x0000000306067224 */ /* 0x000fc800078e02ff */
[----:B------:R-:W-:-:S03]  /*02c0*/  IMAD.HI.U32 R6, R23, R6, R22 ;  /* 0x0000000617067227 */ /* 0x000fc600078e0016 */
[----:B------:R-:W0:Y:S08]  /*02d0*/  LDC.64 R12, c[0x0][0x388] ;  /* 0x0000e200ff0c7b82 */ /* 0x000e300000000a00 */
[----:B------:R-:W0:Y:S08]  /*02e0*/  LDC.64 R10, c[0x0][0x3a8] ;  /* 0x0000ea00ff0a7b82 */ /* 0x000e300000000a00 */
[----:B---34-:R-:W0:Y:S02]  /*02f0*/  LDC.64 R8, c[0x0][0x390] ;  /* 0x0000e400ff087b82 */ /* 0x018e240000000a00 */
.L_x_671:
[----:B------:R-:W-:Y:S01]  /*0300*/  IABS R21, R25 ;  /* 0x0000001900157213 */ /* 0x000fe20000000000 */
[----:B---3--:R-:W-:Y:S01]  /*0310*/  IMAD.IADD R23, R7, 0x1, R25 ;  /* 0x0000000107177824 */ /* 0x008fe200078e0219 */
[----:B------:R-:W-:-:S03]  /*0320*/  IABS R27, R5 ;  /* 0x00000005001b7213 */ /* 0x000fc60000000000 */
[----:B------:R-:W-:-:S05]  /*0330*/  IMAD.HI.U32 R26, R6, R21, RZ ;  /* 0x00000015061a7227 */ /* 0x000fca00078e00ff */
[----:B------:R-:W-:-:S05]  /*0340*/  IADD3 R28, PT, PT, -R26, RZ, RZ ;  /* 0x000000ff1a1c7210 */ /* 0x000fca0007ffe1ff */
[----:B------:R-:W-:Y:S02]  /*0350*/  IMAD R28, R27, R28, R21 ;  /* 0x0000001c1b1c7224 */ /* 0x000fe400078e0215 */
[----:B0-----:R-:W-:-:S03]  /*0360*/  IMAD.WIDE R20, R23, 0x4, R18 ;  /* 0x0000000417147825 */ /* 0x001fc600078e0212 */
[----:B------:R-:W-:Y:S02]  /*0370*/  ISETP.GT.U32.AND P4, PT, R3, R28, PT ;  /* 0x0000001c0300720c */ /* 0x000fe40003f84070 */
[----:B------:R0:W3:Y:S11]  /*0380*/  LDG.E.CONSTANT R22, desc[UR4][R20.64] ;  /* 0x0000000414167981 */ /* 0x0000f6000c1e9900 */
[----:B------:R-:W-:-:S02]  /*0390*/  @!P4 IADD3 R28, PT, PT, R28, -R27, RZ ;  /* 0x8000001b1c1cc210 */ /* 0x000fc40007ffe0ff */
[----:B------:R-:W-:Y:S02]  /*03a0*/  LOP3.LUT R27, R25, R5, RZ, 0x3c, !PT ;  /* 0x00000005191b7212 */ /* 0x000fe400078e3cff */
[----:B------:R-:W-:Y:S02]  /*03b0*/  ISETP.GE.U32.AND P2, PT, R28, R3, PT ;  /* 0x000000031c00720c */ /* 0x000fe40003f46070 */
[----:B------:R-:W-:Y:S02]  /*03c0*/  ISETP.GE.AND P3, PT, R27, RZ, PT ;  /* 0x000000ff1b00720c */ /* 0x000fe40003f66270 */
[----:B------:R-:W-:Y:S02]  /*03d0*/  @!P4 IADD3 R26, PT, PT, R26, 0x1, RZ ;  /* 0x000000011a1ac810 */ /* 0x000fe40007ffe0ff */
[----:B------:R-:W-:-:S07]  /*03e0*/  ISETP.NE.AND P4, PT, R5, RZ, PT ;  /* 0x000000ff0500720c */ /* 0x000fce0003f85270 */
[----:B------:R-:W-:-:S05]  /*03f0*/  @P2 VIADD R26, R26, 0x1 ;  /* 0x000000011a1a2836 */ /* 0x000fca0000000000 */
[----:B------:R-:W-:Y:S02]  /*0400*/  @!P3 IADD3 R26, PT, PT, -R26, RZ, RZ ;  /* 0x000000ff1a1ab210 */ /* 0x000fe40007ffe1ff */
[----:B------:R-:W-:-:S04]  /*0410*/  @!P4 LOP3.LUT R26, RZ, R5, RZ, 0x33, !PT ;  /* 0x00000005ff1ac212 */ /* 0x000fc800078e33ff */
[----:B------:R-:W-:Y:S01]  /*0420*/  IADD3 R28, PT, PT, -R26, RZ, RZ ;  /* 0x000000ff1a1c7210 */ /* 0x000fe20007ffe1ff */
[----:B0-----:R-:W-:-:S04]  /*0430*/  IMAD R21, R0, UR8, R26 ;  /* 0x0000000800157c24 */ /* 0x001fc8000f8e021a */
[----:B------:R-:W-:Y:S02]  /*0440*/  IMAD R20, R5, R28, R25 ;  /* 0x0000001c05147224 */ /* 0x000fe400078e0219 */
[----:B------:R-:W-:-:S04]  /*0450*/  IMAD R21, R21, R4, UR6 ;  /* 0x0000000615157e24 */ /* 0x000fc8000f8e0204 */
[----:B------:R-:W-:Y:S02]  /*0460*/  IMAD R27, R21, R5, R20 ;  /* 0x00000005151b7224 */ /* 0x000fe400078e0214 */
[----:B------:R-:W0:Y:S02]  /*0470*/  @P0 LDC.64 R20, c[0x0][0x3b8] ;  /* 0x0000ee00ff140b82 */ /* 0x000e240000000a00 */
[----:B-1----:R-:W-:-:S04]  /*0480*/  IMAD.WIDE R28, R27, 0x4, R16 ;  /* 0x000000041b1c7825 */ /* 0x002fc800078e0210 */
[----:B------:R-:W-:Y:S01]  /*0490*/  @P0 IMAD.IADD R26, R24, 0x1, R25 ;  /* 0x00000001181a0824 */ /* 0x000fe200078e0219 */
[----:B---3--:R0:W-:Y:S03]  /*04a0*/  STG.E desc[UR4][R28.64], R22 ;  /* 0x000000161c007986 */ /* 0x0081e6000c101904 */
[----:B0-----:R-:W-:-:S04]  /*04b0*/  @P0 IMAD.WIDE R28, R26, 0x4, R20 ;  /* 0x000000041a1c0825 */ /* 0x001fc800078e0214 */
[----:B--2---:R-:W-:Y:S01]  /*04c0*/  IMAD.WIDE R20, R23, 0x4, R14 ;  /* 0x0000000417147825 */ /* 0x004fe200078e020e */
[----:B------:R-:W-:Y:S01]  /*04d0*/  @P1 IADD3 R22, PT, PT, R24, R25, RZ ;  /* 0x0000001918161210 */ /* 0x000fe20007ffe0ff */
[----:B------:R-:W2:Y:S04]  /*04e0*/  @P0 LDG.E.CONSTANT R29, desc[UR4][R28.64] ;  /* 0x000000041c1d0981 */ /* 0x000ea8000c1e9900 */
[----:B------:R0:W2:Y:S02]  /*04f0*/  LDG.E.CONSTANT R26, desc[UR4][R20.64] ;  /* 0x00000004141a7981 */ /* 0x0000a4000c1e9900 */
[----:B0-----:R-:W0:Y:S02]  /*0500*/  @P1 LDC.64 R20, c[0x0][0x3c0] ;  /* 0x0000f000ff141b82 */ /* 0x001e240000000a00 */
[----:B0-----:R-:W-:-:S04]  /*0510*/  @P1 IMAD.WIDE R20, R22, 0x4, R20 ;  /* 0x0000000416141825 */ /* 0x001fc800078e0214 */
[----:B------:R-:W-:Y:S02]  /*0520*/  IMAD.WIDE R22, R23, 0x4, R10 ;  /* 0x0000000417167825 */ /* 0x000fe400078e020a */
[----:B------:R-:W3:Y:S04]  /*0530*/  @P1 LDG.E.CONSTANT R20, desc[UR4][R20.64] ;  /* 0x0000000414141981 */ /* 0x000ee8000c1e9900 */
[----:B------:R-:W3:Y:S01]  /*0540*/  LDG.E.CONSTANT R23, desc[UR4][R22.64] ;  /* 0x0000000416177981 */ /* 0x000ee2000c1e9900 */
[----:B------:R-:W-:-:S04]  /*0550*/  IADD3 R25, PT, PT, R25, UR7, RZ ;  /* 0x0000000719197c10 */ /* 0x000fc8000fffe0ff */
[----:B------:R-:W-:Y:S01]  /*0560*/  ISETP.GE.AND P2, PT, R25, R2, PT ;  /* 0x000000021900720c */ /* 0x000fe20003f46270 */
[----:B--2---:R-:W-:Y:S01]  /*0570*/  @P0 FMUL.FTZ R26, R26, R29 ;  /* 0x0000001d1a1a0220 */ /* 0x004fe20000410000 */
[----:B------:R-:W-:-:S05]  /*0580*/  IMAD.WIDE R28, R27, 0x4, R12 ;  /* 0x000000041b1c7825 */ /* 0x000fca00078e020c */
[----:B------:R0:W-:Y:S02]  /*0590*/  STG.E desc[UR4][R28.64], R26 ;  /* 0x0000001a1c007986 */ /* 0x0001e4000c101904 */
[----:B0-----:R-:W-:-:S04]  /*05a0*/  IMAD.WIDE R26, R27, 0x4, R8 ;  /* 0x000000041b1a7825 */ /* 0x001fc800078e0208 */
[----:B---3--:R-:W-:-:S05]  /*05b0*/  @P1 FMUL.FTZ R23, R23, R20 ;  /* 0x0000001417171220 */ /* 0x008fca0000410000 */
[----:B------:R3:W-:Y:S01]  /*05c0*/  STG.E desc[UR4][R26.64], R23 ;  /* 0x000000171a007986 */ /* 0x0007e2000c101904 */
[----:B------:R-:W-:Y:S05]  /*05d0*/  @!P2 BRA `(.L_x_671) ;  /* 0xfffffffc0048a947 */ /* 0x000fea000383ffff */
[----:B------:R-:W-:Y:S05]  /*05e0*/  EXIT ;  /* 0x000000000000794d */ /* 0x000fea0003800000 */
.L_x_672:
        /* <DEDUP_REMOVED lines=9> */
.L_x_744:


//--------------------- .text._ZN17fastertransformer22addQKVBiasIA3TransposeIfEEvPT_S2_S2_PKS1_S4_S4_S4_S4_S4_PKiS4_S4_iiii --------------------------
	.section	.text._ZN17fastertransformer22addQKVBiasIA3TransposeIfEEvPT_S2_S2_PKS1_S4_S4_S4_S4_S4_PKiS4_S4_iiii,"ax",@progbits
	.align	128
        .global         _ZN17fastertransformer22addQKVBiasIA3TransposeIfEEvPT_S2_S2_PKS1_S4_S4_S4_S4_S4_PKiS4_S4_iiii
        .type           _ZN17fastertransformer22addQKVBiasIA3TransposeIfEEvPT_S2_S2_PKS1_S4_S4_S4_S4_S4_PKiS4_S4_iiii,@function
        .size           _ZN17fastertransformer22addQKVBiasIA3TransposeIfEEvPT_S2_S2_PKS1_S4_S4_S4_S4_S4_PKiS4_S4_iiii,(.L_x_745 - _ZN17fastertransformer22addQKVBiasIA3TransposeIfEEvPT_S2_S2_PKS1_S4_S4_S4_S4_S4_PKiS4_S4_iiii)
        .other          _ZN17fastertransformer22addQKVBiasIA3TransposeIfEEvPT_S2_S2_PKS1_S4_S4_S4_S4_S4_PKiS4_S4_iiii,@"STO_CUDA_ENTRY STV_DEFAULT"
_ZN17fastertransformer22addQKVBiasIA3TransposeIfEEvPT_S2_S2_PKS1_S4_S4_S4_S4_S4_PKiS4_S4_iiii:
.text._ZN17fastertransformer22addQKVBiasIA3TransposeIfEEvPT_S2_S2_PKS1_S4_S4_S4_S4_S4_PKiS4_S4_iiii:
        /* <DEDUP_REMOVED lines=18> */
[----:B------:R-:W1:Y:S01]  /*0120*/  LDCU UR7, c[0x0][0x360] ;  /* 0x00006c00ff0777ac */ /* 0x000e620008000800 */
[----:B------:R-:W2:Y:S02]  /*0130*/  I2F.RP R12, R3 ;  /* 0x00000003000c7306 */ /* 0x000ea40000209400 */
[----:B------:R-:W-:Y:S01]  /*0140*/  ISETP.NE.AND.EX P1, PT, R31, RZ, PT, P1 ;  /* 0x000000ff1f00720c */ /* 0x000fe20003f25310 */
[----:B------:R-:W3:Y:S02]  /*0150*/  LDCU UR8, c[0x0][0x3e8] ;  /* 0x00007d00ff0877ac */ /* 0x000ee40008000800 */
[----:B------:R-:W4:Y:S08]  /*0160*/  LDC.64 R26, c[0x0][0x3d8] ;  /* 0x0000f600ff1a7b82 */ /* 0x000f300000000a00 */
[----:B------:R-:W1:Y:S01]  /*0170*/  S2UR UR6, SR_CTAID.Y ;  /* 0x00000000000679c3 */ /* 0x000e620000002600 */
[----:B--2---:R-:W2:Y:S07]  /*0180*/  MUFU.RCP R12, R12 ;  /* 0x0000000c000c7308 */ /* 0x004eae0000001000 */
[----:B------:R-:W1:Y:S01]  /*0190*/  LDC R33, c[0x0][0x3e4] ;  /* 0x0000f900ff217b82 */ /* 0x000e620000000800 */
[----:B0-----:R-:W-:Y:S01]  /*01a0*/  ISETP.NE.U32.AND P0, PT, R8, RZ, PT ;  /* 0x000000ff0800720c */ /* 0x001fe20003f05070 */
[----:B-----5:R-:W-:-:S03]  /*01b0*/  IMAD R8, R2, R25, RZ ;  /* 0x0000001902087224 */ /* 0x020fc600078e02ff */
[----:B------:R-:W-:-:S03]  /*01c0*/  ISETP.NE.AND.EX P0, PT, R9, RZ, P1, P0 ;  /* 0x000000ff0900720c */ /* 0x000fc60000f05300 */
[----:B------:R-:W0:Y:S01]  /*01d0*/  LDC R4, c[0x0][0x3e4] ;  /* 0x0000f900ff047b82 */ /* 0x000e220000000800 */
[----:B----4-:R-:W-:Y:S02]  /*01e0*/  ISETP.NE.U32.AND P2, PT, R26, RZ, PT ;  /* 0x000000ff1a00720c */ /* 0x010fe40003f45070 */
[----:B--2---:R-:W-:Y:S02]  /*01f0*/  IADD3 R6, PT, PT, R12, 0xffffffe, RZ ;  /* 0x0ffffffe0c067810 */ /* 0x004fe40007ffe0ff */
[----:B------:R-:W-:Y:S02]  /*0200*/  ISETP.NE.AND.EX P1, PT, R27, RZ, P1, P2 ;  /* 0x000000ff1b00720c */ /* 0x000fe40000f25320 */
[----:B------:R-:W2:Y:S01]  /*0210*/  F2I.FTZ.U32.TRUNC.NTZ R7, R6 ;  /* 0x0000000600077305 */ /* 0x000ea2000021f000 */
[----:B------:R-:W4:Y:S08]  /*0220*/  LDC R5, c[0x0][0x3ec] ;  /* 0x0000fb00ff057b82 */ /* 0x000f300000000800 */
[----:B------:R-:W0:Y:S01]  /*0230*/  LDC.64 R10, c[0x0][0x398] ;  /* 0x0000e600ff0a7b82 */ /* 0x000e220000000a00 */
[----:B-1----:R-:W-:Y:S01]  /*0240*/  IMAD R27, R0, R33, UR6 ;  /* 0x00000006001b7e24 */ /* 0x002fe2000f8e0221 */
[----:B--2---:R-:W-:-:S06]  /*0250*/  IADD3 R6, PT, PT, RZ, -R7, RZ ;  /* 0x80000007ff067210 */ /* 0x004fcc0007ffe0ff */
[----:B------:R-:W1:Y:S01]  /*0260*/  LDC.64 R12, c[0x0][0x380] ;  /* 0x0000e000ff0c7b82 */ /* 0x000e620000000a00 */
[----:B------:R-:W-:Y:S01]  /*0270*/  IMAD R9, R6, R3, RZ ;  /* 0x0000000306097224 */ /* 0x000fe200078e02ff */
[----:B------:R-:W-:-:S06]  /*0280*/  MOV R6, RZ ;  /* 0x000000ff00067202 */ /* 0x000fcc0000000f00 */
[----:B------:R-:W2:Y:S01]  /*0290*/  LDC.64 R14, c[0x0][0x3b0] ;  /* 0x0000ec00ff0e7b82 */ /* 0x000ea20000000a00 */
[----:B------:R-:W-:Y:S01]  /*02a0*/  IMAD.HI.U32 R6, R7, R9, R6 ;  /* 0x0000000907067227 */ /* 0x000fe200078e0006 */
[----:B------:R-:W-:-:S03]  /*02b0*/  MOV R9, R29 ;  /* 0x0000001d00097202 */ /* 0x000fc60000000f00 */
[----:B------:R-:W-:-:S03]  /*02c0*/  IMAD R7, R2, R27, RZ ;  /* 0x0000001b02077224 */ /* 0x000fc600078e02ff */
[----:B------:R-:W0:Y:S08]  /*02d0*/  LDC.64 R16, c[0x0][0x388] ;  /* 0x0000e200ff107b82 */ /* 0x000e300000000a00 */
[----:B------:R-:W0:Y:S08]  /*02e0*/  LDC.64 R18, c[0x0][0x3b8] ;  /* 0x0000ee00ff127b82 */ /* 0x000e300000000a00 */
[----:B------:R-:W0:Y:S08]  /*02f0*/  LDC.64 R20, c[0x0][0x3c0] ;  /* 0x0000f000ff147b82 */ /* 0x000e300000000a00 */
[----:B---34-:R-:W0:Y:S02]  /*0300*/  LDC.64 R22, c[0x0][0x390] ;  /* 0x0000e400ff167b82 */ /* 0x018e240000000a00 */
.L_x_673:
[----:B---3--:R-:W3:Y:S01]  /*0310*/  LDC.64 R24, c[0x0][0x3a0] ;  /* 0x0000e800ff187b82 */ /* 0x008ee20000000a00 */
[----:B------:R-:W-:-:S05]  /*0320*/  IADD3 R32, PT, PT, R7, R9, RZ ;  /* 0x0000000907207210 */ /* 0x000fca0007ffe0ff */
[----:B0-----:R-:W-:Y:S01]  /*0330*/  IMAD.WIDE R26, R32, 0x4, R10 ;  /* 0x00000004201a7825 */ /* 0x001fe200078e020a */
[----:B------:R-:W-:Y:S01]  /*0340*/  IABS R31, R9 ;  /* 0x00000009001f7213 */ /* 0x000fe20000000000 */
[----:B------:R-:W0:Y:S04]  /*0350*/  LDC.64 R34, c[0x0][0x3a8] ;  /* 0x0000ea00ff227b82 */ /* 0x000e280000000a00 */
[----:B------:R-:W4:Y:S01]  /*0360*/  LDG.E.CONSTANT R26, desc[UR4][R26.64] ;  /* 0x000000041a1a7981 */ /* 0x000f22000c1e9900 */
[----:B---3--:R-:W-:-:S05]  /*0370*/  IMAD.WIDE R24, R9, 0x4, R24 ;  /* 0x0000000409187825 */ /* 0x008fca00078e0218 */
[----:B------:R3:W4:Y:S01]  /*0380*/  LDG.E.CONSTANT R29, desc[UR4][R24.64] ;  /* 0x00000004181d7981 */ /* 0x000722000c1e9900 */
[----:B------:R-:W-:Y:S01]  /*0390*/  IMAD.HI.U32 R28, R6, R31, RZ ;  /* 0x0000001f061c7227 */ /* 0x000fe200078e00ff */
[----:B------:R-:W-:-:S03]  /*03a0*/  IABS R33, R5 ;  /* 0x0000000500217213 */ /* 0x000fc60000000000 */
[----:B------:R-:W-:-:S04]  /*03b0*/  IMAD.MOV R30, RZ, RZ, -R28 ;  /* 0x000000ffff1e7224 */ /* 0x000fc800078e0a1c */
[----:B------:R-:W-:-:S05]  /*03c0*/  IMAD R30, R33, R30, R31 ;  /* 0x0000001e211e7224 */ /* 0x000fca00078e021f */
[----:B------:R-:W-:Y:S02]  /*03d0*/  ISETP.GT.U32.AND P4, PT, R3, R30, PT ;  /* 0x0000001e0300720c */ /* 0x000fe40003f84070 */
[----:B---3--:R-:W-:-:S11]  /*03e0*/  LOP3.LUT R24, R9, R5, RZ, 0x3c, !PT ;  /* 0x0000000509187212 */ /* 0x008fd600078e3cff */
[----:B------:R-:W-:-:S04]  /*03f0*/  @!P4 IADD3 R30, PT, PT, R30, -R33, RZ ;  /* 0x800000211e1ec210 */ /* 0x000fc80007ffe0ff */
[----:B------:R-:W-:Y:S02]  /*0400*/  ISETP.GE.U32.AND P2, PT, R30, R3, PT ;  /* 0x000000031e00720c */ /* 0x000fe40003f46070 */
[----:B------:R-:W-:Y:S02]  /*0410*/  ISETP.GE.AND P3, PT, R24, RZ, PT ;  /* 0x000000ff1800720c */ /* 0x000fe40003f66270 */
[----:B------:R-:W-:Y:S01]  /*0420*/  @!P4 IADD3 R28, PT, PT, R28, 0x1, RZ ;  /* 0x000000011c1cc810 */ /* 0x000fe20007ffe0ff */
[----:B------:R-:W3:Y:S01]  /*0430*/  @P0 LDC.64 R24, c[0x0][0x3d0] ;  /* 0x0000f400ff180b82 */ /* 0x000ee20000000a00 */
[----:B------:R-:W-:-:S07]  /*0440*/  ISETP.NE.AND P4, PT, R5, RZ, PT ;  /* 0x000000ff0500720c */ /* 0x000fce0003f85270 */
[----:B------:R-:W-:-:S05]  /*0450*/  @P2 IADD3 R28, PT, PT, R28, 0x1, RZ ;  /* 0x000000011c1c2810 */ /* 0x000fca0007ffe0ff */
[----:B------:R-:W-:Y:S01]  /*0460*/  @!P3 IMAD.MOV R28, RZ, RZ, -R28 ;  /* 0x000000ffff1cb224 */ /* 0x000fe200078e0a1c */
[----:B------:R-:W-:-:S04]  /*0470*/  @!P4 LOP3.LUT R28, RZ, R5, RZ, 0x33, !PT ;  /* 0x00000005ff1cc212 */ /* 0x000fc800078e33ff */
[----:B------:R-:W-:Y:S01]  /*0480*/  IADD3 R30, PT, PT, -R28, RZ, RZ ;  /* 0x000000ff1c1e7210 */ /* 0x000fe20007ffe1ff */
[----:B------:R-:W-:Y:S01]  /*0490*/  IMAD R27, R0, UR8, R28 ;  /* 0x00000008001b7c24 */ /* 0x000fe2000f8e021c */
[----:B------:R-:W-:Y:S01]  /*04a0*/  @P0 IADD3 R37, PT, PT, R8, R9, RZ ;  /* 0x0000000908250210 */ /* 0x000fe20007ffe0ff */
[----:B0-----:R-:W-:-:S04]  /*04b0*/  IMAD.WIDE R34, R32, 0x4, R34 ;  /* 0x0000000420227825 */ /* 0x001fc800078e0222 */
[----:B------:R-:W-:Y:S02]  /*04c0*/  IMAD R28, R5, R30, R9 ;  /* 0x0000001e051c7224 */ /* 0x000fe400078e0209 */
[----:B------:R-:W-:Y:S02]  /*04d0*/  IMAD R27, R27, R4, UR6 ;  /* 0x000000061b1b7e24 */ /* 0x000fe4000f8e0204 */
[----:B--2---:R-:W-:-:S04]  /*04e0*/  IMAD.WIDE R30, R9, 0x4, R14 ;  /* 0x00000004091e7825 */ /* 0x004fc800078e020e */
[----:B------:R-:W-:Y:S02]  /*04f0*/  IMAD R33, R27, R5, R28 ;  /* 0x000000051b217224 */ /* 0x000fe400078e021c */
[----:B------:R1:W2:Y:S01]  /*0500*/  LDG.E.CONSTANT R28, desc[UR4][R34.64] ;  /* 0x00000004221c7981 */ /* 0x0002a2000c1e9900 */
[----:B---3--:R-:W-:-:S03]  /*0510*/  @P0 IMAD.WIDE R36, R37, 0x4, R24 ;  /* 0x0000000425240825 */ /* 0x008fc600078e0218 */
[----:B------:R-:W2:Y:S01]  /*0520*/  LDG.E.CONSTANT R31, desc[UR4][R30.64] ;  /* 0x000000041e1f7981 */ /* 0x000ea2000c1e9900 */
[----:B-1----:R-:W-:-:S04]  /*0530*/  IMAD.WIDE R34, R33, 0x4, R12 ;  /* 0x0000000421227825 */ /* 0x002fc800078e020c */
[----:B----4-:R-:W-:Y:S02]  /*0540*/  FADD.FTZ R29, R26, R29 ;  /* 0x0000001d1a1d7221 */ /* 0x010fe40000010000 */
[----:B------:R-:W0:Y:S03]  /*0550*/  @P1 LDC.64 R26, c[0x0][0x3d8] ;  /* 0x0000f600ff1a1b82 */ /* 0x000e260000000a00 */
[----:B------:R1:W-:Y:S04]  /*0560*/  STG.E desc[UR4][R34.64], R29 ;  /* 0x0000001d22007986 */ /* 0x0003e8000c101904 */
[----:B------:R2:W3:Y:S01]  /*0570*/  @P0 LDG.E R36, desc[UR4][R36.64] ;  /* 0x0000000424240981 */ /* 0x0004e2000c1e1900 */
[----:B------:R-:W-:-:S06]  /*0580*/  IMAD.WIDE R24, R32, 0x4, R18 ;  /* 0x0000000420187825 */ /* 0x000fcc00078e0212 */
[----:B------:R-:W4:Y:S01]  /*0590*/  LDG.E.CONSTANT R24, desc[UR4][R24.64] ;  /* 0x0000000418187981 */ /* 0x000f22000c1e9900 */
[----:B--2---:R-:W-:Y:S01]  /*05a0*/  FADD.FTZ R37, R28, R31 ;  /* 0x0000001f1c257221 */ /* 0x004fe20000010000 */
[----:B------:R-:W-:Y:S01]  /*05b0*/  @P1 IADD3 R31, PT, PT, R8, R9, RZ ;  /* 0x00000009081f1210 */ /* 0x000fe20007ffe0ff */
[----:B-1----:R-:W-:-:S04]  /*05c0*/  IMAD.WIDE R28, R9, 0x4, R20 ;  /* 0x00000004091c7825 */ /* 0x002fc800078e0214 */
[----:B0-----:R-:W-:Y:S02]  /*05d0*/  @P1 IMAD.WIDE R26, R31, 0x4, R26 ;  /* 0x000000041f1a1825 */ /* 0x001fe400078e021a */
[----:B------:R-:W4:Y:S02]  /*05e0*/  LDG.E.CONSTANT R28, desc[UR4][R28.64] ;  /* 0x000000041c1c7981 */ /* 0x000f24000c1e9900 */
[----:B------:R-:W-:-:S04]  /*05f0*/  IMAD.WIDE R30, R33, 0x4, R16 ;  /* 0x00000004211e7825 */ /* 0x000fc800078e0210 */
[----:B---3--:R-:W-:-:S05]  /*0600*/  @P0 FMUL.FTZ R37, R37, R36 ;  /* 0x0000002425250220 */ /* 0x008fca0000410000 */
[----:B------:R3:W-:Y:S04]  /*0610*/  STG.E desc[UR4][R30.64], R37 ;  /* 0x000000251e007986 */ /* 0x0007e8000c101904 */
[----:B------:R-:W2:Y:S01]  /*0620*/  @P1 LDG.E R26, desc[UR4][R26.64] ;  /* 0x000000041a1a1981 */ /* 0x000ea2000c1e1900 */
[----:B------:R-:W-:Y:S01]  /*0630*/  IMAD.WIDE R32, R33, 0x4, R22 ;  /* 0x0000000421207825 */ /* 0x000fe200078e0216 */
[----:B------:R-:W-:-:S04]  /*0640*/  IADD3 R9, PT, PT, R9, UR7, RZ ;  /* 0x0000000709097c10 */ /* 0x000fc8000fffe0ff */
[----:B------:R-:W-:Y:S01]  /*0650*/  ISETP.GE.AND P2, PT, R9, R2, PT ;  /* 0x000000020900720c */ /* 0x000fe20003f46270 */
[----:B----4-:R-:W-:-:S04]  /*0660*/  FADD.FTZ R35, R24, R28 ;  /* 0x0000001c18237221 */ /* 0x010fc80000010000 */
[----:B--2---:R-:W-:-:S05]  /*0670*/  @P1 FMUL.FTZ R35, R35, R26 ;  /* 0x0000001a23231220 */ /* 0x004fca0000410000 */
[----:B------:R3:W-:Y:S03]  /*0680*/  STG.E desc[UR4][R32.64], R35 ;  /* 0x0000002320007986 */ /* 0x0007e6000c101904 */
[----:B------:R-:W-:Y:S05]  /*0690*/  @!P2 BRA `(.L_x_673) ;  /* 0xfffffffc001ca947 */ /* 0x000fea000383ffff */
[----:B------:R-:W-:Y:S05]  /*06a0*/  EXIT ;  /* 0x000000000000794d */ /* 0x000fea0003800000 */
.L_x_674:
        /* <DEDUP_REMOVED lines=13> */
.L_x_745:


//--------------------- .text._ZN17fastertransformer22add_head3Size_QKV_biasI7__half2EEvPKT_S4_PS2_S5_S5_iiiii --------------------------
	.section	.text._ZN17fastertransformer22add_head3Size_QKV_biasI7__half2EEvPKT_S4_PS2_S5_S5_iiiii,"ax",@progbits
	.align	128
        .global         _ZN17fastertransformer22add_head3Size_QKV_biasI7__half2EEvPKT_S4_PS2_S5_S5_iiiii
        .type           _ZN17fastertransformer22add_head3Size_QKV_biasI7__half2EEvPKT_S4_PS2_S5_S5_iiiii,@function
        .size           _ZN17fastertransformer22add_head3Size_QKV_biasI7__half2EEvPKT_S4_PS2_S5_S5_iiiii,(.L_x_746 - _ZN17fastertransformer22add_head3Size_QKV_biasI7__half2EEvPKT_S4_PS2_S5_S5_iiiii)
        .other          _ZN17fastertransformer22add_head3Size_QKV_biasI7__half2EEvPKT_S4_PS2_S5_S5_iiiii,@"STO_CUDA_ENTRY STV_DEFAULT"
_ZN17fastertransformer22add_head3Size_QKV_biasI7__half2EEvPKT_S4_PS2_S5_S5_iiiii:
.text._ZN17fastertransformer22add_head3Size_QKV_biasI7__half2EEvPKT_S4_PS2_S5_S5_iiiii:
[----:B------:R-:W-:Y:S08]  /*0000*/  LDC R1, c[0x0][0x37c] ;  /* 0x0000df00ff017b82 */ /* 0x000ff00000000800 */
[----:B------:R-:W0:Y:S01]  /*0010*/  LDC R0, c[0x0][0x3b8] ;  /* 0x0000ee00ff007b82 */ /* 0x000e220000000800 */
[----:B------:R-:W1:Y:S01]  /*0020*/  S2R R11, SR_TID.X ;  /* 0x00000000000b7919 */ /* 0x000e620000002100 */
[----:B------:R-:W2:Y:S06]  /*0030*/  S2R R13, SR_CTAID.Y ;  /* 0x00000000000d7919 */ /* 0x000eac0000002600 */
[----:B------:R-:W2:Y:S08]  /*0040*/  S2UR UR4, SR_CTAID.Z ;  /* 0x00000000000479c3 */ /* 0x000eb00000002700 */
[----:B------:R-:W2:Y:S01]  /*0050*/  LDC R8, c[0x0][0x3ac] ;  /* 0x0000eb00ff087b82 */ /* 0x000ea20000000800 */
[----:B0-----:R-:W0:Y:S07]  /*0060*/  I2F.U32.RP R4, R0 ;  /* 0x0000000000047306 */ /* 0x001e2e0000209000 */
[----:B------:R-:W3:Y:S01]  /*0070*/  S2UR UR6, SR_CTAID.X ;  /* 0x00000000000679c3 */ /* 0x000ee20000002500 */
[----:B------:R-:W-:-:S07]  /*0080*/  ISETP.NE.U32.AND P2, PT, R0, RZ, PT ;  /* 0x000000ff0000720c */ /* 0x000fce0003f45070 */
[----:B------:R-:W4:Y:S01]  /*0090*/  LDC.64 R6, c[0x0][0x380] ;  /* 0x0000e000ff067b82 */ /* 0x000f220000000a00 */
[----:B0-----:R-:W0:Y:S01]  /*00a0*/  MUFU.RCP R4, R4 ;  /* 0x0000000400047308 */ /* 0x001e220000001000 */
[----:B--2---:R-:W-:Y:S01]  /*00b0*/  IMAD R13, R8, UR4, R13 ;  /* 0x00000004080d7c24 */ /* 0x004fe2000f8e020d */
[----:B------:R-:W2:Y:S01]  /*00c0*/  LDCU.64 UR4, c[0x0][0x358] ;  /* 0x00006b00ff0477ac */ /* 0x000ea20008000a00 */
[----:B0-----:R-:W-:-:S05]  /*00d0*/  IADD3 R2, PT, PT, R4, 0xffffffe, RZ ;  /* 0x0ffffffe04027810 */ /* 0x001fca0007ffe0ff */
[----:B------:R0:W5:Y:S02]  /*00e0*/  F2I.FTZ.U32.TRUNC.NTZ R3, R2 ;  /* 0x0000000200037305 */ /* 0x000164000021f000 */
[----:B0-----:R-:W-:Y:S01]  /*00f0*/  HFMA2 R2, -RZ, RZ, 0, 0 ;  /* 0x00000000ff027431 */ /* 0x001fe200000001ff */
[----:B-----5:R-:W-:-:S05]  /*0100*/  IADD3 R5, PT, PT, RZ, -R3, RZ ;  /* 0x80000003ff057210 */ /* 0x020fca0007ffe0ff */
[----:B------:R-:W-:-:S04]  /*0110*/  IMAD R5, R5, R0, RZ ;  /* 0x0000000005057224 */ /* 0x000fc800078e02ff */
[----:B------:R-:W-:Y:S02]  /*0120*/  IMAD.HI.U32 R3, R3, R5, R2 ;  /* 0x0000000503037227 */ /* 0x000fe400078e0002 */
[----:B------:R-:W0:Y:S04]  /*0130*/  LDC.64 R4, c[0x0][0x388] ;  /* 0x0000e200ff047b82 */ /* 0x000e280000000a00 */
[----:B-1----:R-:W-:-:S05]  /*0140*/  IMAD.HI.U32 R10, R3, R11, RZ ;  /* 0x0000000b030a7227 */ /* 0x002fca00078e00ff */
[----:B------:R-:W-:-:S05]  /*0150*/  IADD3 R3, PT, PT, -R10, RZ, RZ ;  /* 0x000000ff0a037210 */ /* 0x000fca0007ffe1ff */
[----:B------:R-:W-:-:S05]  /*0160*/  IMAD R3, R0, R3, R11 ;  /* 0x0000000300037224 */ /* 0x000fca00078e020b */
[----:B------:R-:W-:-:S13]  /*0170*/  ISETP.GE.U32.AND P0, PT, R3, R0, PT ;  /* 0x000000000300720c */ /* 0x000fda0003f06070 */
[-C--:B------:R-:W-:Y:S02]  /*0180*/  @P0 IADD3 R3, PT, PT, R3, -R0.reuse, RZ ;  /* 0x8000000003030210 */ /* 0x080fe40007ffe0ff */
[----:B------:R-:W-:Y:S02]  /*0190*/  @P0 IADD3 R10, PT, PT, R10, 0x1, RZ ;  /* 0x000000010a0a0810 */ /* 0x000fe40007ffe0ff */
[----:B------:R-:W-:Y:S02]  /*01a0*/  ISETP.GE.U32.AND P1, PT, R3, R0, PT ;  /* 0x000000000300720c */ /* 0x000fe40003f26070 */
[----:B------:R-:W1:Y:S11]  /*01b0*/  LDC.64 R2, c[0x0][0x3b0] ;  /* 0x0000ec00ff027b82 */ /* 0x000e760000000a00 */
[----:B------:R-:W-:-:S02]  /*01c0*/  @P1 IADD3 R10, PT, PT, R10, 0x1, RZ ;  /* 0x000000010a0a1810 */ /* 0x000fc40007ffe0ff */
[----:B------:R-:W-:-:S05]  /*01d0*/  @!P2 LOP3.LUT R10, RZ, R0, RZ, 0x33, !PT ;  /* 0x00000000ff0aa212 */ /* 0x000fca00078e33ff */
[----:B------:R-:W-:-:S05]  /*01e0*/  IMAD R8, R10, R0, RZ ;  /* 0x000000000a087224 */ /* 0x000fca00078e02ff */
[----:B------:R-:W-:Y:S01]  /*01f0*/  IADD3 R11, PT, PT, -R8, R11, RZ ;  /* 0x0000000b080b7210 */ /* 0x000fe20007ffe1ff */
[----:B-1----:R-:W-:Y:S02]  /*0200*/  IMAD R12, R0, R3, RZ ;  /* 0x00000003000c7224 */ /* 0x002fe400078e02ff */
[----:B---3--:R-:W-:Y:S02]  /*0210*/  IMAD R9, R13, R2, UR6 ;  /* 0x000000060d097e24 */ /* 0x008fe4000f8e0202 */
[----:B------:R-:W-:Y:S02]  /*0220*/  IMAD R8, R8, 0x3, R11 ;  /* 0x0000000308087824 */ /* 0x000fe400078e020b */
[----:B------:R-:W-:Y:S02]  /*0230*/  IMAD R9, R9, R12, RZ ;  /* 0x0000000c09097224 */ /* 0x000fe400078e02ff */
[----:B0-----:R-:W-:-:S04]  /*0240*/  IMAD.WIDE R4, R8, 0x4, R4 ;  /* 0x0000000408047825 */ /* 0x001fc800078e0204 */
[----:B------:R-:W-:Y:S01]  /*0250*/  IMAD R9, R9, 0x3, R8 ;  /* 0x0000000309097824 */ /* 0x000fe200078e0208 */
[----:B--2---:R0:W2:Y:S03]  /*0260*/  LDG.E.CONSTANT R12, desc[UR4][R4.64] ;  /* 0x00000004040c7981 */ /* 0x0040a6000c1e9900 */
[----:B----4-:R-:W-:Y:S02]  /*0270*/  IMAD.WIDE R6, R9, 0x4, R6 ;  /* 0x0000000409067825 */ /* 0x010fe400078e0206 */
[----:B------:R-:W1:Y:S03]  /*0280*/  LDC.64 R8, c[0x0][0x390] ;  /* 0x0000e400ff087b82 */ /* 0x000e660000000a00 */
[----:B------:R-:W2:Y:S01]  /*0290*/  LDG.E R15, desc[UR4][R6.64] ;  /* 0x00000004060f7981 */ /* 0x000ea2000c1e1900 */
[----:B------:R-:W-:-:S04]  /*02a0*/  IMAD R3, R13, R3, R10 ;  /* 0x000000030d037224 */ /* 0x000fc800078e020a */
[----:B------:R-:W-:-:S04]  /*02b0*/  IMAD R2, R3, R2, UR6 ;  /* 0x0000000603027e24 */ /* 0x000fc8000f8e0202 */
[----:B------:R-:W-:Y:S02]  /*02c0*/  IMAD R2, R2, R0, R11 ;  /* 0x0000000002027224 */ /* 0x000fe400078e020b */
[----:B------:R-:W-:Y:S02]  /*02d0*/  IMAD.WIDE R10, R0, 0x4, R4 ;  /* 0x00000004000a7825 */ /* 0x000fe400078e0204 */
[----:B0-----:R-:W0:Y:S03]  /*02e0*/  LDC.64 R4, c[0x0][0x398] ;  /* 0x0000e600ff047b82 */ /* 0x001e260000000a00 */
[----:B------:R3:W4:Y:S01]  /*02f0*/  LDG.E.CONSTANT R14, desc[UR4][R10.64] ;  /* 0x000000040a0e7981 */ /* 0x000722000c1e9900 */
[----:B-1----:R-:W-:-:S04]  /*0300*/  IMAD.WIDE R8, R2, 0x4, R8 ;  /* 0x0000000402087825 */ /* 0x002fc800078e0208 */
[----:B--2---:R-:W-:Y:S02]  /*0310*/  HADD2 R3, R15, R12 ;  /* 0x0000000c0f037230 */ /* 0x004fe40000000000 */
[----:B------:R-:W-:-:S03]  /*0320*/  IMAD.WIDE R12, R0, 0x4, R6 ;  /* 0x00000004000c7825 */ /* 0x000fc600078e0206 */
[----:B------:R1:W-:Y:S04]  /*0330*/  STG.E desc[UR4][R8.64], R3 ;  /* 0x0000000308007986 */ /* 0x0003e8000c101904 */
[----:B------:R-:W4:Y:S01]  /*0340*/  LDG.E R15, desc[UR4][R12.64] ;  /* 0x000000040c0f7981 */ /* 0x000f22000c1e1900 */
[----:B0-----:R-:W-:-:S04]  /*0350*/  IMAD.WIDE R4, R2, 0x4, R4 ;  /* 0x0000000402047825 */ /* 0x001fc800078e0204 */
[C---:B------:R-:W-:Y:S02]  /*0360*/  IMAD.WIDE R6, R0.reuse, 0x4, R10 ;  /* 0x0000000400067825 */ /* 0x040fe400078e020a */
[----:B---3--:R-:W1:Y:S04]  /*0370*/  LDC.64 R10, c[0x0][0x3a0] ;  /* 0x0000e800ff0a7b82 */ /* 0x008e680000000a00 */
[----:B------:R-:W2:Y:S01]  /*0380*/  LDG.E.CONSTANT R6, desc[UR4][R6.64] ;  /* 0x0000000406067981 */ /* 0x000ea2000c1e9900 */
[----:B----4-:R-:W-:Y:S02]  /*0390*/  HFMA2 R17, R15, 1, 1, R14 ;  /* 0x3c003c000f117831 */ /* 0x010fe4000000000e */
[----:B------:R-:W-:-:S03]  /*03a0*/  IMAD.WIDE R14, R0, 0x4, R12 ;  /* 0x00000004000e7825 */ /* 0x000fc600078e020c */
[----:B------:R-:W-:Y:S04]  /*03b0*/  STG.E desc[UR4][R4.64], R17 ;  /* 0x0000001104007986 */ /* 0x000fe8000c101904 */
[----:B------:R-:W2:Y:S01]  /*03c0*/  LDG.E R15, desc[UR4][R14.64] ;  /* 0x000000040e0f7981 */ /* 0x000ea2000c1e1900 */
[----:B-1----:R-:W-:-:S04]  /*03d0*/  IMAD.WIDE R2, R2, 0x4, R10 ;  /* 0x0000000402027825 */ /* 0x002fc800078e020a */
[----:B--2---:R-:W-:-:S05]  /*03e0*/  HADD2 R9, R15, R6 ;  /* 0x000000060f097230 */ /* 0x004fca0000000000 */
[----:B------:R-:W-:Y:S01]  /*03f0*/  STG.E desc[UR4][R2.64], R9 ;  /* 0x0000000902007986 */ /* 0x000fe2000c101904 */
[----:B------:R-:W-:Y:S05]  /*0400*/  EXIT ;  /* 0x000000000000794d */ /* 0x000fea0003800000 */
.L_x_675:
        /* <DEDUP_REMOVED lines=15> */
.L_x_746:


//--------------------- .text._ZN17fastertransformer22add_head3Size_QKV_biasI6float2EEvPKT_S4_PS2_S5_S5_iiiii --------------------------
	.section	.text._ZN17fastertransformer22add_head3Size_QKV_biasI6float2EEvPKT_S4_PS2_S5_S5_iiiii,"ax",@progbits
	.align	128
        .global         _ZN17fastertransformer22add_head3Size_QKV_biasI6float2EEvPKT_S4_PS2_S5_S5_iiiii
        .type           _ZN17fastertransformer22add_head3Size_QKV_biasI6float2EEvPKT_S4_PS2_S5_S5_iiiii,@function
        .size           _ZN17fastertransformer22add_head3Size_QKV_biasI6float2EEvPKT_S4_PS2_S5_S5_iiiii,(.L_x_747 - _ZN17fastertransformer22add_head3Size_QKV_biasI6float2EEvPKT_S4_PS2_S5_S5_iiiii)
        .other          _ZN17fastertransformer22add_head3Size_QKV_biasI6float2EEvPKT_S4_PS2_S5_S5_iiiii,@"STO_CUDA_ENTRY STV_DEFAULT"
_ZN17fastertransformer22add_head3Size_QKV_biasI6float2EEvPKT_S4_PS2_S5_S5_iiiii:
.text._ZN17fastertransformer22add_head3Size_QKV_biasI6float2EEvPKT_S4_PS2_S5_S5_iiiii:
        /* <DEDUP_REMOVED lines=34> */
.L_x_676:
        /* <DEDUP_REMOVED lines=38> */
[----:B------:R-:W3:Y:S02]  /*0480*/  LDG.E.64.CONSTANT R8, desc[UR4][R8.64] ;  /* 0x0000000408087981 */ /* 0x000ee4000c1e9b00 */
[----:B--2---:R-:W-:-:S06]  /*0490*/  IMAD.WIDE R6, R15, 0x8, R6 ;  /* 0x000000080f067825 */ /* 0x004fcc00078e0206 */
[----:B------:R-:W3:Y:S01]  /*04a0*/  LDG.E.64 R6, desc[UR4][R6.64] ;  /* 0x0000000406067981 */ /* 0x000ee2000c1e1b00 */
[----:B------:R-:W-:-:S04]  /*04b0*/  IMAD R3, R13, R3, R0 ;  /* 0x000000030d037224 */ /* 0x000fc800078e0200 */
[----:B------:R-:W-:-:S04]  /*04c0*/  IMAD R3, R3, R2, UR6 ;  /* 0x0000000603037e24 */ /* 0x000fc8000f8e0202 */
[----:B------:R-:W-:-:S04]  /*04d0*/  IMAD R3, R3, UR8, R10 ;  /* 0x0000000803037c24 */ /* 0x000fc8000f8e020a */
[----:B01----:R-:W-:-:S04]  /*04e0*/  IMAD.WIDE R2, R3, 0x8, R4 ;  /* 0x0000000803027825 */ /* 0x003fc800078e0204 */
[----:B---3--:R-:W-:Y:S01]  /*04f0*/  FADD.FTZ R4, R8, R6 ;  /* 0x0000000608047221 */ /* 0x008fe20000010000 */
[----:B------:R-:W-:-:S05]  /*0500*/  FADD.FTZ R5, R9, R7 ;  /* 0x0000000709057221 */ /* 0x000fca0000010000 */
[----:B------:R-:W-:Y:S01]  /*0510*/  STG.E.64 desc[UR4][R2.64], R4 ;  /* 0x0000000402007986 */ /* 0x000fe2000c101b04 */
[----:B------:R-:W-:Y:S05]  /*0520*/  EXIT ;  /* 0x000000000000794d */ /* 0x000fea0003800000 */
.L_x_677:
        /* <DEDUP_REMOVED lines=13> */
.L_x_747:


//--------------------- .text._ZN17fastertransformer12transpose_4dI6__halfEEvPT_S3_iiiiii --------------------------
	.section	.text._ZN17fastertransformer12transpose_4dI6__halfEEvPT_S3_iiiiii,"ax",@progbits
	.align	128
        .global         _ZN17fastertransformer12transpose_4dI6__halfEEvPT_S3_iiiiii
        .type           _ZN17fastertransformer12transpose_4dI6__halfEEvPT_S3_iiiiii,@function
        .size           _ZN17fastertransformer12transpose_4dI6__halfEEvPT_S3_iiiiii,(.L_x_748 - _ZN17fastertransformer12transpose_4dI6__halfEEvPT_S3_iiiiii)
        .other          _ZN17fastertransformer12transpose_4dI6__halfEEvPT_S3_iiiiii,@"STO_CUDA_ENTRY STV_DEFAULT"
_ZN17fastertransformer12transpose_4dI6__halfEEvPT_S3_iiiiii:
.text._ZN17fastertransformer12transpose_4dI6__halfEEvPT_S3_iiiiii:
[----:B------:R-:W-:Y:S08]  /*0000*/  LDC R1, c[0x0][0x37c] ;  /* 0x0000df00ff017b82 */ /* 0x000ff00000000800 */
[----:B------:R-:W0:Y:S01]  /*0010*/  LDC.64 R2, c[0x0][0x398] ;  /* 0x0000e600ff027b82 */ /* 0x000e220000000a00 */
[----:B------:R-:W1:Y:S07]  /*0020*/  S2R R17, SR_TID.X ;  /* 0x0000000000117919 */ /* 0x000e6e0000002100 */
[----:B------:R-:W2:Y:S08]  /*0030*/  LDC.64 R6, c[0x0][0x390] ;  /* 0x0000e400ff067b82 */ /* 0x000eb00000000a00 */
[----:B------:R-:W1:Y:S08]  /*0040*/  S2UR UR4, SR_CTAID.X ;  /* 0x00000000000479c3 */ /* 0x000e700000002500 */
[----:B------:R-:W1:Y:S01]  /*0050*/  LDC R16, c[0x0][0x360] ;  /* 0x0000d800ff107b82 */ /* 0x000e620000000800 */
[----:B0-----:R-:W-:-:S04]  /*0060*/  LEA.HI R0, R3, R3, RZ, 0x1 ;  /* 0x0000000303007211 */ /* 0x001fc800078f08ff */
[----:B------:R-:W-:Y:S01]  /*0070*/  SHF.R.S32.HI R0, RZ, 0x1, R0 ;  /* 0x00000001ff007819 */ /* 0x000fe20000011400 */
[----:B--2---:R-:W-:-:S04]  /*0080*/  IMAD R7, R7, R6, RZ ;  /* 0x0000000607077224 */ /* 0x004fc800078e02ff */
[----:B------:R-:W-:-:S04]  /*0090*/  IMAD R7, R7, R2, RZ ;  /* 0x0000000207077224 */ /* 0x000fc800078e02ff */
[----:B------:R-:W-:Y:S02]  /*00a0*/  IMAD R8, R0, R7, RZ ;  /* 0x0000000700087224 */ /* 0x000fe400078e02ff */
[----:B-1----:R-:W-:-:S05]  /*00b0*/  IMAD R17, R16, UR4, R17 ;  /* 0x0000000410117c24 */ /* 0x002fca000f8e0211 */
[----:B------:R-:W-:-:S13]  /*00c0*/  ISETP.GE.AND P0, PT, R17, R8, PT ;  /* 0x000000081100720c */ /* 0x000fda0003f06270 */
[----:B------:R-:W-:Y:S05]  /*00d0*/  @P0 EXIT ;  /* 0x000000000000094d */ /* 0x000fea0003800000 */
[----:B------:R-:W-:Y:S01]  /*00e0*/  IABS R9, R0 ;  /* 0x0000000000097213 */ /* 0x000fe20000000000 */
[----:B------:R-:W0:Y:S01]  /*00f0*/  LDC R10, c[0x0][0x398] ;  /* 0x0000e600ff0a7b82 */ /* 0x000e220000000800 */
[----:B------:R-:W1:Y:S01]  /*0100*/  LDCU UR5, c[0x0][0x3a4] ;  /* 0x00007480ff0577ac */ /* 0x000e620008000800 */
[----:B------:R-:W-:Y:S01]  /*0110*/  ISETP.NE.AND P0, PT, R6, RZ, PT ;  /* 0x000000ff0600720c */ /* 0x000fe20003f05270 */
[----:B------:R-:W2:Y:S01]  /*0120*/  I2F.RP R7, R9 ;  /* 0x0000000900077306 */ /* 0x000ea20000209400 */
[----:B------:R-:W3:Y:S04]  /*0130*/  LDCU UR4, c[0x0][0x370] ;  /* 0x00006e00ff0477ac */ /* 0x000ee80008000800 */
[----:B------:R-:W4:Y:S01]  /*0140*/  LDC R11, c[0x0][0x394] ;  /* 0x0000e500ff0b7b82 */ /* 0x000f220000000800 */
[----:B------:R-:W0:Y:S01]  /*0150*/  LDCU.64 UR6, c[0x0][0x358] ;  /* 0x00006b00ff0677ac */ /* 0x000e220008000a00 */
[----:B------:R-:W0:Y:S06]  /*0160*/  LDCU UR8, c[0x0][0x3a0] ;  /* 0x00007400ff0877ac */ /* 0x000e2c0008000800 */
[----:B------:R-:W0:Y:S01]  /*0170*/  LDC R12, c[0x0][0x390] ;  /* 0x0000e400ff0c7b82 */ /* 0x000e220000000800 */
[----:B--2---:R-:W2:Y:S01]  /*0180*/  MUFU.RCP R7, R7 ;  /* 0x0000000700077308 */ /* 0x004ea20000001000 */
[----:B---3--:R-:W-:-:S06]  /*0190*/  IMAD R16, R16, UR4, RZ ;  /* 0x0000000410107c24 */ /* 0x008fcc000f8e02ff */
[----:B------:R-:W3:Y:S08]  /*01a0*/  LDC.64 R4, c[0x0][0x380] ;  /* 0x0000e000ff047b82 */ /* 0x000ef00000000a00 */
[----:B------:R-:W0:Y:S01]  /*01b0*/  LDC.64 R2, c[0x0][0x388] ;  /* 0x0000e200ff027b82 */ /* 0x000e220000000a00 */
[----:B--2---:R-:W-:-:S04]  /*01c0*/  VIADD R14, R7, 0xffffffe ;  /* 0x0ffffffe070e7836 */ /* 0x004fc80000000000 */
[----:B------:R2:W5:Y:S02]  /*01d0*/  F2I.FTZ.U32.TRUNC.NTZ R15, R14 ;  /* 0x0000000e000f7305 */ /* 0x000564000021f000 */
[----:B--2---:R-:W-:Y:S02]  /*01e0*/  HFMA2 R14, -RZ, RZ, 0, 0 ;  /* 0x00000000ff0e7431 */ /* 0x004fe400000001ff */
[----:B-----5:R-:W-:-:S04]  /*01f0*/  IMAD.MOV R18, RZ, RZ, -R15 ;  /* 0x000000ffff127224 */ /* 0x020fc800078e0a0f */
[----:B------:R-:W-:-:S04]  /*0200*/  IMAD R13, R18, R9, RZ ;  /* 0x00000009120d7224 */ /* 0x000fc800078e02ff */
[----:B------:R-:W-:Y:S01]  /*0210*/  IMAD.HI.U32 R13, R15, R13, R14 ;  /* 0x0000000d0f0d7227 */ /* 0x000fe200078e000e */
[----:B------:R-:W-:-:S03]  /*0220*/  LOP3.LUT R14, RZ, R6, RZ, 0x33, !PT ;  /* 0x00000006ff0e7212 */ /* 0x000fc600078e33ff */
[----:B-1--4-:R-:W-:-:S07]  /*0230*/  IMAD R15, R6, UR5, RZ ;  /* 0x00000005060f7c24 */ /* 0x012fce000f8e02ff */
.L_x_678:
[----:B01----:R-:W-:-:S05]  /*0240*/  IMAD.WIDE R6, R17, 0x4, R2 ;  /* 0x0000000411067825 */ /* 0x003fca00078e0202 */
[----:B------:R0:W2:Y:S01]  /*0250*/  LDG.E R19, desc[UR6][R6.64] ;  /* 0x0000000606137981 */ /* 0x0000a2000c1e1900 */
[----:B------:R-:W-:Y:S02]  /*0260*/  IABS R18, R10 ;  /* 0x0000000a00127213 */ /* 0x000fe40000000000 */
[-C--:B------:R-:W-:Y:S02]  /*0270*/  IABS R21, R0.reuse ;  /* 0x0000000000157213 */ /* 0x080fe40000000000 */
[----:B------:R-:W1:Y:S01]  /*0280*/  I2F.RP R22, R18 ;  /* 0x0000001200167306 */ /* 0x000e620000209400 */
[----:B------:R-:W-:Y:S02]  /*0290*/  IABS R20, R17 ;  /* 0x0000001100147213 */ /* 0x000fe40000000000 */
[----:B------:R-:W-:Y:S01]  /*02a0*/  IMAD.MOV R23, RZ, RZ, -R21 ;  /* 0x000000ffff177224 */ /* 0x000fe200078e0a15 */
[----:B0-----:R-:W-:Y:S02]  /*02b0*/  IABS R7, R0 ;  /* 0x0000000000077213 */ /* 0x001fe40000000000 */
[----:B------:R-:W-:Y:S01]  /*02c0*/  IMAD.HI.U32 R21, R13, R20, RZ ;  /* 0x000000140d157227 */ /* 0x000fe200078e00ff */
[----:B------:R-:W-:-:S03]  /*02d0*/  LOP3.LUT R6, R17, R0, RZ, 0x3c, !PT ;  /* 0x0000000011067212 */ /* 0x000fc600078e3cff */
[----:B------:R-:W-:Y:S01]  /*02e0*/  IMAD R20, R21, R23, R20 ;  /* 0x0000001715147224 */ /* 0x000fe200078e0214 */
[----:B------:R-:W-:Y:S01]  /*02f0*/  ISETP.GE.AND P2, PT, R6, RZ, PT ;  /* 0x000000ff0600720c */ /* 0x000fe20003f46270 */
[----:B------:R-:W-:Y:S01]  /*0300*/  IMAD.MOV.U32 R6, RZ, RZ, RZ ;  /* 0x000000ffff067224 */ /* 0x000fe200078e00ff */
[----:B-1----:R-:W0:Y:S02]  /*0310*/  MUFU.RCP R22, R22 ;  /* 0x0000001600167308 */ /* 0x002e240000001000 */
[----:B------:R-:W-:-:S13]  /*0320*/  ISETP.GT.U32.AND P3, PT, R9, R20, PT ;  /* 0x000000140900720c */ /* 0x000fda0003f64070 */
[----:B------:R-:W-:Y:S02]  /*0330*/  @!P3 IMAD.IADD R20, R20, 0x1, -R7 ;  /* 0x000000011414b824 */ /* 0x000fe400078e0a07 */
[----:B------:R-:W-:Y:S01]  /*0340*/  @!P3 VIADD R21, R21, 0x1 ;  /* 0x000000011515b836 */ /* 0x000fe20000000000 */
[----:B0-----:R-:W-:Y:S02]  /*0350*/  IADD3 R7, PT, PT, R22, 0xffffffe, RZ ;  /* 0x0ffffffe16077810 */ /* 0x001fe40007ffe0ff */
[----:B------:R-:W-:Y:S02]  /*0360*/  ISETP.GE.U32.AND P1, PT, R20, R9, PT ;  /* 0x000000091400720c */ /* 0x000fe40003f26070 */
[----:B------:R-:W-:Y:S02]  /*0370*/  ISETP.NE.AND P3, PT, R0, RZ, PT ;  /* 0x000000ff0000720c */ /* 0x000fe40003f65270 */
[----:B------:R-:W0:Y:S01]  /*0380*/  F2I.FTZ.U32.TRUNC.NTZ R7, R7 ;  /* 0x0000000700077305 */ /* 0x000e22000021f000 */
[----:B------:R-:W-:-:S08]  /*0390*/  IABS R20, R11 ;  /* 0x0000000b00147213 */ /* 0x000fd00000000000 */
[----:B------:R-:W-:-:S04]  /*03a0*/  @P1 VIADD R21, R21, 0x1 ;  /* 0x0000000115151836 */ /* 0x000fc80000000000 */
[----:B------:R-:W-:Y:S01]  /*03b0*/  @!P2 IMAD.MOV R21, RZ, RZ, -R21 ;  /* 0x000000ffff15a224 */ /* 0x000fe200078e0a15 */
[----:B------:R-:W-:Y:S02]  /*03c0*/  @!P3 LOP3.LUT R21, RZ, R0, RZ, 0x33, !PT ;  /* 0x00000000ff15b212 */ /* 0x000fe400078e33ff */
[----:B0-----:R-:W-:Y:S02]  /*03d0*/  IADD3 R23, PT, PT, RZ, -R7, RZ ;  /* 0x80000007ff177210 */ /* 0x001fe40007ffe0ff */
[----:B------:R-:W-:-:S03]  /*03e0*/  IABS R22, R21 ;  /* 0x0000001500167213 */ /* 0x000fc60000000000 */
[----:B------:R-:W-:-:S04]  /*03f0*/  IMAD R23, R23, R18, RZ ;  /* 0x0000001217177224 */ /* 0x000fc800078e02ff */
[----:B------:R-:W-:Y:S01]  /*0400*/  IMAD.HI.U32 R6, R7, R23, R6 ;  /* 0x0000001707067227 */ /* 0x000fe200078e0006 */
[----:B------:R-:W-:Y:S02]  /*0410*/  MOV R7, R22 ;  /* 0x0000001600077202 */ /* 0x000fe40000000f00 */
[----:B------:R-:W0:Y:S03]  /*0420*/  I2F.RP R22, R20 ;  /* 0x0000001400167306 */ /* 0x000e260000209400 */
[----:B------:R-:W-:-:S04]  /*0430*/  IMAD.HI.U32 R6, R6, R7, RZ ;  /* 0x0000000706067227 */ /* 0x000fc800078e00ff */
[----:B------:R-:W-:-:S04]  /*0440*/  IMAD.MOV R23, RZ, RZ, -R6 ;  /* 0x000000ffff177224 */ /* 0x000fc800078e0a06 */
[C---:B------:R-:W-:Y:S01]  /*0450*/  IMAD R7, R18.reuse, R23, R7 ;  /* 0x0000001712077224 */ /* 0x040fe200078e0207 */
[----:B0-----:R-:W0:Y:S04]  /*0460*/  MUFU.RCP R22, R22 ;  /* 0x0000001600167308 */ /* 0x001e280000001000 */
[----:B------:R-:W-:-:S13]  /*0470*/  ISETP.GT.U32.AND P3, PT, R18, R7, PT ;  /* 0x000000071200720c */ /* 0x000fda0003f64070 */
[----:B------:R-:W-:Y:S02]  /*0480*/  @!P3 IMAD.IADD R7, R7, 0x1, -R18 ;  /* 0x000000010707b824 */ /* 0x000fe400078e0a12 */
[----:B------:R-:W-:Y:S01]  /*0490*/  @!P3 VIADD R6, R6, 0x1 ;  /* 0x000000010606b836 */ /* 0x000fe20000000000 */
[----:B0-----:R-:W-:Y:S02]  /*04a0*/  IADD3 R23, PT, PT, R22, 0xffffffe, RZ ;  /* 0x0ffffffe16177810 */ /* 0x001fe40007ffe0ff */
[----:B------:R-:W-:Y:S02]  /*04b0*/  ISETP.GE.U32.AND P1, PT, R7, R18, PT ;  /* 0x000000120700720c */ /* 0x000fe40003f26070 */
[----:B------:R-:W-:Y:S01]  /*04c0*/  LOP3.LUT R18, R21, R10, RZ, 0x3c, !PT ;  /* 0x0000000a15127212 */ /* 0x000fe200078e3cff */
[----:B------:R-:W0:Y:S01]  /*04d0*/  F2I.FTZ.U32.TRUNC.NTZ R7, R23 ;  /* 0x0000001700077305 */ /* 0x000e22000021f000 */
[----:B------:R-:W-:Y:S02]  /*04e0*/  ISETP.NE.AND P3, PT, R10, RZ, PT ;  /* 0x000000ff0a00720c */ /* 0x000fe40003f65270 */
[----:B------:R-:W-:-:S02]  /*04f0*/  ISETP.GE.AND P2, PT, R18, RZ, PT ;  /* 0x000000ff1200720c */ /* 0x000fc40003f46270 */
[----:B------:R-:W-:-:S05]  /*0500*/  IABS R22, R12 ;  /* 0x0000000c00167213 */ /* 0x000fca0000000000 */
        /* <DEDUP_REMOVED lines=36> */
[----:B------:R-:W-:-:S05]  /*0750*/  IMAD.HI.U32 R6, R6, R7, RZ ;  /* 0x0000000706067227 */ /* 0x000fca00078e00ff */
[----:B------:R-:W-:-:S05]  /*0760*/  IADD3 R6, PT, PT, -R6, RZ, RZ ;  /* 0x000000ff06067210 */ /* 0x000fca0007ffe1ff */
[----:B------:R-:W-:Y:S02]  /*0770*/  IMAD R7, R22, R6, R7 ;  /* 0x0000000616077224 */ /* 0x000fe400078e0207 */
[----:B------:R-:W-:-:S03]  /*0780*/  IMAD.MOV R6, RZ, RZ, -R18 ;  /* 0x000000ffff067224 */ /* 0x000fc600078e0a12 */
[----:B------:R-:W-:Y:S01]  /*0790*/  ISETP.GT.U32.AND P1, PT, R22, R7, PT ;  /* 0x000000071600720c */ /* 0x000fe20003f24070 */
[----:B------:R-:W-:Y:S01]  /*07a0*/  IMAD R6, R10, R6, R21 ;  /* 0x000000060a067224 */ /* 0x000fe200078e0215 */
[----:B------:R-:W-:-:S03]  /*07b0*/  IADD3 R21, PT, PT, -R21, RZ, RZ ;  /* 0x000000ff15157210 */ /* 0x000fc60007ffe1ff */
[----:B------:R-:W-:Y:S02]  /*07c0*/  IMAD R6, R6, UR8, R15 ;  /* 0x0000000806067c24 */ /* 0x000fe4000f8e020f */
[----:B------:R-:W-:Y:S01]  /*07d0*/  IMAD R21, R0, R21, R17 ;  /* 0x0000001500157224 */ /* 0x000fe200078e0211 */
[----:B------:R-:W-:-:S05]  /*07e0*/  IADD3 R17, PT, PT, R16, R17, RZ ;  /* 0x0000001110117210 */ /* 0x000fca0007ffe0ff */
[----:B------:R-:W-:-:S05]  /*07f0*/  @!P1 IMAD.IADD R7, R7, 0x1, -R22 ;  /* 0x0000000107079824 */ /* 0x000fca00078e0a16 */
[----:B------:R-:W-:-:S13]  /*0800*/  ISETP.GT.U32.AND P1, PT, R22, R7, PT ;  /* 0x000000071600720c */ /* 0x000fda0003f24070 */
[----:B------:R-:W-:Y:S02]  /*0810*/  @!P1 IADD3 R7, PT, PT, R7, -R22, RZ ;  /* 0x8000001607079210 */ /* 0x000fe40007ffe0ff */
[----:B------:R-:W-:Y:S02]  /*0820*/  ISETP.GE.AND P1, PT, R17, R8, PT ;  /* 0x000000081100720c */ /* 0x000fe40003f26270 */
[----:B------:R-:W-:-:S04]  /*0830*/  @!P2 IADD3 R7, PT, PT, -R7, RZ, RZ ;  /* 0x000000ff0707a210 */ /* 0x000fc80007ffe1ff */
[----:B------:R-:W-:-:S05]  /*0840*/  SEL R7, R14, R7, !P0 ;  /* 0x000000070e077207 */ /* 0x000fca0004000000 */
[----:B------:R-:W-:Y:S02]  /*0850*/  IMAD.IADD R6, R7, 0x1, R6 ;  /* 0x0000000107067824 */ /* 0x000fe400078e0206 */
[----:B------:R-:W-:-:S04]  /*0860*/  IMAD R7, R11, R20, R18 ;  /* 0x000000140b077224 */ /* 0x000fc800078e0212 */
[----:B------:R-:W-:-:S04]  /*0870*/  IMAD R7, R6, R11, R7 ;  /* 0x0000000b06077224 */ /* 0x000fc800078e0207 */
[----:B------:R-:W-:-:S04]  /*0880*/  IMAD R7, R0, R7, R21 ;  /* 0x0000000700077224 */ /* 0x000fc800078e0215 */
[----:B---3--:R-:W-:-:S05]  /*0890*/  IMAD.WIDE R6, R7, 0x4, R4 ;  /* 0x0000000407067825 */ /* 0x008fca00078e0204 */
[----:B--2---:R1:W-:Y:S01]  /*08a0*/  STG.E desc[UR6][R6.64], R19 ;  /* 0x0000001306007986 */ /* 0x0043e2000c101906 */
[----:B------:R-:W-:Y:S05]  /*08b0*/  @!P1 BRA `(.L_x_678) ;  /* 0xfffffff800609947 */ /* 0x000fea000383ffff */
[----:B------:R-:W-:Y:S05]  /*08c0*/  EXIT ;  /* 0x000000000000794d */ /* 0x000fea0003800000 */
.L_x_679:
        /* <DEDUP_REMOVED lines=11> */
.L_x_748:


//--------------------- .text._ZN17fastertransformer9transposeIfEEvPKT_PS1_iiiiPKfi --------------------------
	.section	.text._ZN17fastertransformer9transposeIfEEvPKT_PS1_iiiiPKfi,"ax",@progbits
	.align	128
        .global         _ZN17fastertransformer9transposeIfEEvPKT_PS1_iiiiPKfi
        .type           _ZN17fastertransformer9transposeIfEEvPKT_PS1_iiiiPKfi,@function
        .size           _ZN17fastertransformer9transposeIfEEvPKT_PS1_iiiiPKfi,(.L_x_749 - _ZN17fastertransformer9transposeIfEEvPKT_PS1_iiiiPKfi)
        .other          _ZN17fastertransformer9transposeIfEEvPKT_PS1_iiiiPKfi,@"STO_CUDA_ENTRY STV_DEFAULT"
_ZN17fastertransformer9transposeIfEEvPKT_PS1_iiiiPKfi:
.text._ZN17fastertransformer9transposeIfEEvPKT_PS1_iiiiPKfi:
[----:B------:R-:W-:Y:S08]  /*0000*/  LDC R1, c[0x0][0x37c] ;  /* 0x0000df00ff017b82 */ /* 0x000ff00000000800 */
[----:B------:R-:W0:Y:S01]  /*0010*/  LDC R0, c[0x0][0x3a8] ;  /* 0x0000ea00ff007b82 */ /* 0x000e220000000800 */
[----:B------:R-:W1:Y:S01]  /*0020*/  S2R R4, SR_TID.X ;  /* 0x0000000000047919 */ /* 0x000e620000002100 */
[----:B------:R-:W2:Y:S06]  /*0030*/  LDCU.64 UR4, c[0x0][0x358] ;  /* 0x00006b00ff0477ac */ /* 0x000eac0008000a00 */
[----:B------:R-:W1:Y:S08]  /*0040*/  S2UR UR6, SR_CTAID.X ;  /* 0x00000000000679c3 */ /* 0x000e700000002500 */
[----:B------:R-:W1:Y:S01]  /*0050*/  LDC.64 R2, c[0x0][0x398] ;  /* 0x0000e600ff027b82 */ /* 0x000e620000000a00 */
[----:B0-----:R-:W-:-:S07]  /*0060*/  ISETP.NE.AND P0, PT, R0, 0x2, PT ;  /* 0x000000020000780c */ /* 0x001fce0003f05270 */
[----:B------:R-:W0:Y:S08]  /*0070*/  LDC R7, c[0x0][0x394] ;  /* 0x0000e500ff077b82 */ /* 0x000e300000000800 */
[----:B------:R-:W3:Y:S01]  /*0080*/  @!P0 LDC.64 R12, c[0x0][0x380] ;  /* 0x0000e000ff0c8b82 */ /* 0x000ee20000000a00 */
[----:B-1----:R-:W-:-:S07]  /*0090*/  IMAD R0, R3, UR6, R4 ;  /* 0x0000000603007c24 */ /* 0x002fce000f8e0204 */
[----:B------:R-:W1:Y:S01]  /*00a0*/  @!P0 LDC.64 R10, c[0x0][0x3a0] ;  /* 0x0000e800ff0a8b82 */ /* 0x000e620000000a00 */
[----:B---3--:R-:W-:-:S05]  /*00b0*/  @!P0 IMAD.WIDE R12, R0, 0x4, R12 ;  /* 0x00000004000c8825 */ /* 0x008fca00078e020c */
[----:B--2---:R-:W2:Y:S04]  /*00c0*/  @!P0 LDG.E R6, desc[UR4][R12.64] ;  /* 0x000000040c068981 */ /* 0x004ea8000c1e1900 */
[----:B-1----:R1:W2:Y:S01]  /*00d0*/  @!P0 LDG.E R5, desc[UR4][R10.64] ;  /* 0x000000040a058981 */ /* 0x0022a2000c1e1900 */
[----:B0-----:R-:W-:-:S04]  /*00e0*/  IMAD R8, R2, R7, RZ ;  /* 0x0000000702087224 */ /* 0x001fc800078e02ff */
[----:B------:R-:W0:Y:S08]  /*00f0*/  I2F.U32.RP R16, R8 ;  /* 0x0000000800107306 */ /* 0x000e300000209000 */
[----:B0-----:R-:W0:Y:S01]  /*0100*/  MUFU.RCP R16, R16 ;  /* 0x0000001000107308 */ /* 0x001e220000001000 */
[----:B------:R-:W-:-:S07]  /*0110*/  IADD3 R17, PT, PT, RZ, -R8, RZ ;  /* 0x80000008ff117210 */ /* 0x000fce0007ffe0ff */
[----:B------:R-:W3:Y:S01]  /*0120*/  I2F.U32.RP R9, R7 ;  /* 0x0000000700097306 */ /* 0x000ee20000209000 */
[----:B0-----:R-:W-:-:S07]  /*0130*/  IADD3 R14, PT, PT, R16, 0xffffffe, RZ ;  /* 0x0ffffffe100e7810 */ /* 0x001fce0007ffe0ff */
[----:B------:R0:W1:Y:S02]  /*0140*/  F2I.FTZ.U32.TRUNC.NTZ R15, R14 ;  /* 0x0000000e000f7305 */ /* 0x000064000021f000 */
[----:B0-----:R-:W-:-:S06]  /*0150*/  IMAD.MOV.U32 R14, RZ, RZ, RZ ;  /* 0x000000ffff0e7224 */ /* 0x001fcc00078e00ff */
[----:B---3--:R-:W0:Y:S01]  /*0160*/  MUFU.RCP R9, R9 ;  /* 0x0000000900097308 */ /* 0x008e220000001000 */
[----:B-1----:R-:W-:-:S04]  /*0170*/  IMAD R11, R17, R15, RZ ;  /* 0x0000000f110b7224 */ /* 0x002fc800078e02ff */
[----:B------:R-:W-:-:S06]  /*0180*/  IMAD.HI.U32 R15, R15, R11, R14 ;  /* 0x0000000b0f0f7227 */ /* 0x000fcc00078e000e */
[----:B------:R-:W-:-:S05]  /*0190*/  IMAD.HI.U32 R15, R15, UR6, RZ ;  /* 0x000000060f0f7c27 */ /* 0x000fca000f8e00ff */
[----:B------:R-:W-:Y:S01]  /*01a0*/  IADD3 R15, PT, PT, -R15, RZ, RZ ;  /* 0x000000ff0f0f7210 */ /* 0x000fe20007ffe1ff */
[----:B0-----:R-:W-:-:S04]  /*01b0*/  VIADD R10, R9, 0xffffffe ;  /* 0x0ffffffe090a7836 */ /* 0x001fc80000000000 */
[C---:B------:R-:W-:Y:S01]  /*01c0*/  IMAD R13, R8.reuse, R15, UR6 ;  /* 0x00000006080d7e24 */ /* 0x040fe2000f8e020f */
[----:B------:R0:W1:Y:S04]  /*01d0*/  F2I.FTZ.U32.TRUNC.NTZ R11, R10 ;  /* 0x0000000a000b7305 */ /* 0x000068000021f000 */
[----:B------:R-:W-:Y:S01]  /*01e0*/  ISETP.GE.U32.AND P1, PT, R13, R8, PT ;  /* 0x000000080d00720c */ /* 0x000fe20003f26070 */
[----:B0-----:R-:W-:Y:S01]  /*01f0*/  HFMA2 R10, -RZ, RZ, 0, 0 ;  /* 0x00000000ff0a7431 */ /* 0x001fe200000001ff */
[----:B------:R-:W-:-:S11]  /*0200*/  ISETP.NE.U32.AND P2, PT, R8, RZ, PT ;  /* 0x000000ff0800720c */ /* 0x000fd60003f45070 */
[----:B------:R-:W-:Y:S01]  /*0210*/  @P1 IMAD.IADD R13, R13, 0x1, -R8 ;  /* 0x000000010d0d1824 */ /* 0x000fe200078e0a08 */
[----:B-1----:R-:W-:-:S04]  /*0220*/  IADD3 R12, PT, PT, RZ, -R11, RZ ;  /* 0x8000000bff0c7210 */ /* 0x002fc80007ffe0ff */
[----:B------:R-:W-:Y:S01]  /*0230*/  ISETP.GE.U32.AND P1, PT, R13, R8, PT ;  /* 0x000000080d00720c */ /* 0x000fe20003f26070 */
[----:B------:R-:W-:-:S04]  /*0240*/  IMAD R9, R12, R7, RZ ;  /* 0x000000070c097224 */ /* 0x000fc800078e02ff */
[----:B------:R-:W-:-:S06]  /*0250*/  IMAD.HI.U32 R11, R11, R9, R10 ;  /* 0x000000090b0b7227 */ /* 0x000fcc00078e000a */
[----:B------:R-:W-:-:S04]  /*0260*/  IMAD.HI.U32 R9, R11, UR6, RZ ;  /* 0x000000060b097c27 */ /* 0x000fc8000f8e00ff */
[----:B------:R-:W-:Y:S01]  /*0270*/  @P1 IMAD.IADD R13, R13, 0x1, -R8 ;  /* 0x000000010d0d1824 */ /* 0x000fe200078e0a08 */
[----:B------:R-:W-:Y:S02]  /*0280*/  @!P2 LOP3.LUT R13, RZ, R8, RZ, 0x33, !PT ;  /* 0x00000008ff0da212 */ /* 0x000fe400078e33ff */
[----:B------:R-:W-:-:S03]  /*0290*/  IADD3 R10, PT, PT, -R9, RZ, RZ ;  /* 0x000000ff090a7210 */ /* 0x000fc60007ffe1ff */
[----:B------:R-:W-:-:S04]  /*02a0*/  IMAD.HI.U32 R12, R11, R13, RZ ;  /* 0x0000000d0b0c7227 */ /* 0x000fc800078e00ff */
[----:B------:R-:W-:Y:S02]  /*02b0*/  IMAD R10, R7, R10, UR6 ;  /* 0x00000006070a7e24 */ /* 0x000fe4000f8e020a */
[----:B------:R-:W-:-:S03]  /*02c0*/  IMAD.MOV R8, RZ, RZ, -R12 ;  /* 0x000000ffff087224 */ /* 0x000fc600078e0a0c */
[----:B------:R-:W-:Y:S01]  /*02d0*/  ISETP.GE.U32.AND P2, PT, R10, R7, PT ;  /* 0x000000070a00720c */ /* 0x000fe20003f46070 */
[----:B------:R-:W-:-:S05]  /*02e0*/  IMAD R8, R7, R8, R13 ;  /* 0x0000000807087224 */ /* 0x000fca00078e020d */
[----:B------:R-:W-:-:S07]  /*02f0*/  ISETP.GE.U32.AND P1, PT, R8, R7, PT ;  /* 0x000000070800720c */ /* 0x000fce0003f26070 */
[----:B------:R-:W-:-:S04]  /*0300*/  @P2 IADD3 R10, PT, PT, R10, -R7, RZ ;  /* 0x800000070a0a2210 */ /* 0x000fc80007ffe0ff */
[----:B------:R-:W-:Y:S02]  /*0310*/  ISETP.GE.U32.AND P2, PT, R10, R7, PT ;  /* 0x000000070a00720c */ /* 0x000fe40003f46070 */
[----:B------:R-:W-:-:S05]  /*0320*/  @P1 IMAD.IADD R8, R8, 0x1, -R7 ;  /* 0x0000000108081824 */ /* 0x000fca00078e0a07 */
[----:B------:R-:W-:Y:S01]  /*0330*/  ISETP.GE.U32.AND P4, PT, R8, R7, PT ;  /* 0x000000070800720c */ /* 0x000fe20003f86070 */
[----:B------:R-:W-:Y:S01]  /*0340*/  @P1 VIADD R12, R12, 0x1 ;  /* 0x000000010c0c1836 */ /* 0x000fe20000000000 */
[----:B------:R-:W0:Y:S01]  /*0350*/  @!P0 LDC.64 R8, c[0x0][0x388] ;  /* 0x0000e200ff088b82 */ /* 0x000e220000000a00 */
[----:B------:R-:W-:-:S03]  /*0360*/  ISETP.NE.U32.AND P3, PT, R7, RZ, PT ;  /* 0x000000ff0700720c */ /* 0x000fc60003f65070 */
[-C--:B------:R-:W-:Y:S02]  /*0370*/  @P2 IADD3 R10, PT, PT, R10, -R7.reuse, RZ ;  /* 0x800000070a0a2210 */ /* 0x080fe40007ffe0ff */
[----:B------:R-:W-:Y:S02]  /*0380*/  LOP3.LUT R7, RZ, R7, RZ, 0x33, !PT ;  /* 0x00000007ff077212 */ /* 0x000fe400078e33ff */
[----:B------:R-:W-:Y:S02]  /*0390*/  IADD3 R13, PT, PT, -R13, UR6, RZ ;  /* 0x000000060d0d7c10 */ /* 0x000fe4000fffe1ff */
[----:B------:R-:W-:Y:S02]  /*03a0*/  SEL R11, R7, R10, !P3 ;  /* 0x0000000a070b7207 */ /* 0x000fe40005800000 */
[----:B------:R-:W-:-:S03]  /*03b0*/  @P4 IADD3 R12, PT, PT, R12, 0x1, RZ ;  /* 0x000000010c0c4810 */ /* 0x000fc60007ffe0ff */
[----:B------:R-:W-:Y:S01]  /*03c0*/  IMAD R2, R11, R2, R13 ;  /* 0x000000020b027224 */ /* 0x000fe200078e020d */
[----:B------:R-:W-:-:S05]  /*03d0*/  SEL R7, R7, R12, !P3 ;  /* 0x0000000c07077207 */ /* 0x000fca0005800000 */
[----:B------:R-:W-:-:S04]  /*03e0*/  IMAD.IADD R2, R7, 0x1, R2 ;  /* 0x0000000107027824 */ /* 0x000fc800078e0202 */
[----:B------:R-:W-:-:S05]  /*03f0*/  IMAD R7, R2, R3, R4 ;  /* 0x0000000302077224 */ /* 0x000fca00078e0204 */
[----:B0-----:R-:W-:-:S04]  /*0400*/  @!P0 IADD3 R8, P1, PT, R7, R8, RZ ;  /* 0x0000000807088210 */ /* 0x001fc80007f3e0ff */
[----:B------:R-:W-:Y:S01]  /*0410*/  @!P0 LEA.HI.X.SX32 R9, R7, R9, 0x1, P1 ;  /* 0x0000000907098211 */ /* 0x000fe200008f0eff */
[----:B--2---:R-:W-:-:S06]  /*0420*/  @!P0 FMUL.FTZ R5, R5, R6 ;  /* 0x0000000605058220 */ /* 0x004fcc0000410000 */
[----:B------:R-:W0:Y:S02]  /*0430*/  @!P0 F2I.S8.NTZ R5, R5 ;  /* 0x0000000500058305 */ /* 0x000e240000202100 */
[----:B0-----:R-:W-:-:S04]  /*0440*/  @!P0 PRMT R3, R5, 0x8880, RZ ;  /* 0x0000888005038816 */ /* 0x001fc800000000ff */
[----:B------:R-:W-:-:S05]  /*0450*/  @!P0 PRMT R3, R3, 0x7710, RZ ;  /* 0x0000771003038816 */ /* 0x000fca00000000ff */
[----:B------:R0:W-:Y:S01]  /*0460*/  @!P0 STG.E.U8 desc[UR4][R8.64], R3 ;  /* 0x0000000308008986 */ /* 0x0001e2000c101104 */
[----:B------:R-:W-:Y:S05]  /*0470*/  @!P0 EXIT ;  /* 0x000000000000894d */ /* 0x000fea0003800000 */
[----:B0-----:R-:W0:Y:S02]  /*0480*/  LDC.64 R2, c[0x0][0x380] ;  /* 0x0000e000ff027b82 */ /* 0x001e240000000a00 */
[----:B0-----:R-:W-:-:S06]  /*0490*/  IMAD.WIDE R4, R0, 0x4, R2 ;  /* 0x0000000400047825 */ /* 0x001fcc00078e0202 */
[----:B------:R-:W0:Y:S01]  /*04a0*/  LDC.64 R2, c[0x0][0x388] ;  /* 0x0000e200ff027b82 */ /* 0x000e220000000a00 */
[----:B------:R-:W2:Y:S01]  /*04b0*/  LDG.E R5, desc[UR4][R4.64] ;  /* 0x0000000404057981 */ /* 0x000ea2000c1e1900 */
[----:B0-----:R-:W-:-:S05]  /*04c0*/  IMAD.WIDE R2, R7, 0x4, R2 ;  /* 0x0000000407027825 */ /* 0x001fca00078e0202 */
[----:B--2---:R-:W-:Y:S01]  /*04d0*/  STG.E desc[UR4][R2.64], R5 ;  /* 0x0000000502007986 */ /* 0x004fe2000c101904 */
[----:B------:R-:W-:Y:S05]  /*04e0*/  EXIT ;  /* 0x000000000000794d */ /* 0x000fea0003800000 */
.L_x_680:
        /* <DEDUP_REMOVED lines=9> */
.L_x_749:


//--------------------- .nv.global.init           --------------------------
	.section	.nv.global.init,"aw",@progbits
	.align	4
.nv.global.init:
	.type		mrg32k3aM1SubSeq,@object
	.size		mrg32k3aM1SubSeq,(mrg32k3aM2SubSeq - mrg32k3aM1SubSeq)
mrg32k3aM1SubSeq:
        /*0000*/ 	.byte	0x0b, 0xcc, 0xee, 0x04, 0x73, 0x29, 0x8b, 0x6f, 0xf6, 0x53, 0x03, 0xf6, 0x23, 0xf6, 0xea, 0xda
        /* <DEDUP_REMOVED lines=125> */
	.type		mrg32k3aM2SubSeq,@object
	.size		mrg32k3aM2SubSeq,(mrg32k3aM1 - mrg32k3aM2SubSeq)
mrg32k3aM2SubSeq:
        /* <DEDUP_REMOVED lines=126> */
	.type		mrg32k3aM1,@object
	.size		mrg32k3aM1,(mrg32k3aM1Seq - mrg32k3aM1)
mrg32k3aM1:
        /* <DEDUP_REMOVED lines=144> */
	.type		mrg32k3aM1Seq,@object
	.size		mrg32k3aM1Seq,(mrg32k3aM2 - mrg32k3aM1Seq)
mrg32k3aM1Seq:
        /* <DEDUP_REMOVED lines=144> */
	.type		mrg32k3aM2,@object
	.size		mrg32k3aM2,(mrg32k3aM2Seq - mrg32k3aM2)
mrg32k3aM2:
        /* <DEDUP_REMOVED lines=144> */
	.type		mrg32k3aM2Seq,@object
	.size		mrg32k3aM2Seq,(precalc_xorwow_matrix - mrg32k3aM2Seq)
mrg32k3aM2Seq:
        /* <DEDUP_REMOVED lines=144> */
	.type		precalc_xorwow_matrix,@object
	.size		precalc_xorwow_matrix,(precalc_xorwow_offset_matrix - precalc_xorwow_matrix)
precalc_xorwow_matrix:
        /* <DEDUP_REMOVED lines=6400> */
	.type		precalc_xorwow_offset_matrix,@object
	.size		precalc_xorwow_offset_matrix,(.L_1 - precalc_xorwow_offset_matrix)
precalc_xorwow_offset_matrix:
        /* <DEDUP_REMOVED lines=6400> */
.L_1:


//--------------------- .nv.shared._ZN17fastertransformer20transpose_attentionsI6__halfEEvPT_PKS2_mmmm --------------------------
	.section	.nv.shared._ZN17fastertransformer20transpose_attentionsI6__halfEEvPT_PKS2_mmmm,"aw",@nobits
	.sectionflags	@""
	.align	16
	.zero		1024


//--------------------- .nv.shared.reserved.0     --------------------------
	.section	.nv.shared.reserved.0,"aw",@nobits
	.weak		__nv_reservedSMEM_offset_0_alias
	.size		__nv_reservedSMEM_offset_0_alias, 0, 64
	.other		__nv_reservedSMEM_offset_0_alias,@"STO_CUDA_RESERVED_SHARED STV_DEFAULT"
__nv_reservedSMEM_offset_0_alias:
	.zero		0
	.zero		64


//--------------------- .nv.global                --------------------------
	.section	.nv.global,"aw",@nobits
.nv.global:
	.type		_ZN64_INTERNAL_50569b02_28_unfused_attention_kernels_cu_50ba424c_33214cuda3std6ranges3__45__cpo9iter_moveE,@object
	.size		_ZN64_INTERNAL_50569b02_28_unfused_attention_kernels_cu_50ba424c_33214cuda3std6ranges3__45__cpo9iter_moveE,(_ZN64_INTERNAL_50569b02_28_unfused_attention_kernels_cu_50ba424c_33214cuda3std3__466_GLOBAL__N__50569b02_28_unfused_attention_kernels_cu_50ba424c_33216ignoreE - _ZN64_INTERNAL_50569b02_28_unfused_attention_kernels_cu_50ba424c_33214cuda3std6ranges3__45__cpo9iter_moveE)
_ZN64_INTERNAL_50569b02_28_unfused_attention_kernels_cu_50ba424c_33214cuda3std6ranges3__45__cpo9iter_moveE:
	.zero		1
	.type		_ZN64_INTERNAL_50569b02_28_unfused_attention_kernels_cu_50ba424c_33214cuda3std3__466_GLOBAL__N__50569b02_28_unfused_attention_kernels_cu_50ba424c_33216ignoreE,@object
	.size		_ZN64_INTERNAL_50569b02_28_unfused_attention_kernels_cu_50ba424c_33214cuda3std3__466_GLOBAL__N__50569b02_28_unfused_attention_kernels_cu_50ba424c_33216ignoreE,(_ZN64_INTERNAL_50569b02_28_unfused_attention_kernels_cu_50ba424c_33214cuda3std3__45__cpo4cendE - _ZN64_INTERNAL_50569b02_28_unfused_attention_kernels_cu_50ba424c_33214cuda3std3__466_GLOBAL__N__50569b02_28_unfused_attention_kernels_cu_50ba424c_33216ignoreE)
_ZN64_INTERNAL_50569b02_28_unfused_attention_kernels_cu_50ba424c_33214cuda3std3__466_GLOBAL__N__50569b02_28_unfused_attention_kernels_cu_50ba424c_33216ignoreE:
	.zero		1
	.type		_ZN64_INTERNAL_50569b02_28_unfused_attention_kernels_cu_50ba424c_33214cuda3std3__45__cpo4cendE,@object
	.size		_ZN64_INTERNAL_50569b02_28_unfused_attention_kernels_cu_50ba424c_33214cuda3std3__45__cpo4cendE,(_ZN64_INTERNAL_50569b02_28_unfused_attention_kernels_cu_50ba424c_33214cuda3std3__45__cpo3endE - _ZN64_INTERNAL_50569b02_28_unfused_attention_kernels_cu_50ba424c_33214cuda3std3__45__cpo4cendE)
_ZN64_INTERNAL_50569b02_28_unfused_attention_kernels_cu_50ba424c_33214cuda3std3__45__cpo4cendE:
	.zero		1
	.type		_ZN64_INTERNAL_50569b02_28_unfused_attention_kernels_cu_50ba424c_33214cuda3std3__45__cpo3endE,@object
	.size		_ZN64_INTERNAL_50569b02_28_unfused_attention_kernels_cu_50ba424c_33214cuda3std3__45__cpo3endE,(_ZN64_INTERNAL_50569b02_28_unfused_attention_kernels_cu_50ba424c_33214cuda3std3__48in_placeE - _ZN64_INTERNAL_50569b02_28_unfused_attention_kernels_cu_50ba424c_33214cuda3std3__45__cpo3endE)
_ZN64_INTERNAL_50569b02_28_unfused_attention_kernels_cu_50ba424c_33214cuda3std3__45__cpo3endE:
	.zero		1
	.type		_ZN64_INTERNAL_50569b02_28_unfused_attention_kernels_cu_50ba424c_33214cuda3std3__48in_placeE,@object
	.size		_ZN64_INTERNAL_50569b02_28_unfused_attention_kernels_cu_50ba424c_33214cuda3std3__48in_placeE,(_ZN64_INTERNAL_50569b02_28_unfused_attention_kernels_cu_50ba424c_33214cuda3std6ranges3__45__cpo7advanceE - _ZN64_INTERNAL_50569b02_28_unfused_attention_kernels_cu_50ba424c_33214cuda3std3__48in_placeE)
_ZN64_INTERNAL_50569b02_28_unfused_attention_kernels_cu_50ba424c_33214cuda3std3__48in_placeE:
	.zero		1
	.type		_ZN64_INTERNAL_50569b02_28_unfused_attention_kernels_cu_50ba424c_33214cuda3std6ranges3__45__cpo7advanceE,@object
	.size		_ZN64_INTERNAL_50569b02_28_unfused_attention_kernels_cu_50ba424c_33214cuda3std6ranges3__45__cpo7advanceE,(_ZN64_INTERNAL_50569b02_28_unfused_attention_kernels_cu_50ba424c_33214cuda3std3__45__cpo5beginE - _ZN64_INTERNAL_50569b02_28_unfused_attention_kernels_cu_50ba424c_33214cuda3std6ranges3__45__cpo7advanceE)
_ZN64_INTERNAL_50569b02_28_unfused_attention_kernels_cu_50ba424c_33214cuda3std6ranges3__45__cpo7advanceE:
	.zero		1
	.type		_ZN64_INTERNAL_50569b02_28_unfused_attention_kernels_cu_50ba424c_33214cuda3std3__45__cpo5beginE,@object
	.size		_ZN64_INTERNAL_50569b02_28_unfused_attention_kernels_cu_50ba424c_33214cuda3std3__45__cpo5beginE,(_ZN64_INTERNAL_50569b02_28_unfused_attention_kernels_cu_50ba424c_33214cuda3std3__419piecewise_constructE - _ZN64_INTERNAL_50569b02_28_unfused_attention_kernels_cu_50ba424c_33214cuda3std3__45__cpo5beginE)
_ZN64_INTERNAL_50569b02_28_unfused_attention_kernels_cu_50ba424c_33214cuda3std3__45__cpo5beginE:
	.zero		1
	.type		_ZN64_INTERNAL_50569b02_28_unfused_attention_kernels_cu_50ba424c_33214cuda3std3__419piecewise_constructE,@object
	.size		_ZN64_INTERNAL_50569b02_28_unfused_attention_kernels_cu_50ba424c_33214cuda3std3__419piecewise_constructE,(_ZN64_INTERNAL_50569b02_28_unfused_attention_kernels_cu_50ba424c_33214cuda3std3__45__cpo6cbeginE - _ZN64_INTERNAL_50569b02_28_unfused_attention_kernels_cu_50ba424c_33214cuda3std3__419piecewise_constructE)
_ZN64_INTERNAL_50569b02_28_unfused_attention_kernels_cu_50ba424c_33214cuda3std3__419piecewise_constructE:
	.zero		1
	.type		_ZN64_INTERNAL_50569b02_28_unfused_attention_kernels_cu_50ba424c_33214cuda3std3__45__cpo6cbeginE,@object
	.size		_ZN64_INTERNAL_50569b02_28_unfused_attention_kernels_cu_50ba424c_33214cuda3std3__45__cpo6cbeginE,(_ZN64_INTERNAL_50569b02_28_unfused_attention_kernels_cu_50ba424c_33214cuda3std6ranges3__45__cpo4swapE - _ZN64_INTERNAL_50569b02_28_unfused_attention_kernels_cu_50ba424c_33214cuda3std3__45__cpo6cbeginE)
_ZN64_INTERNAL_50569b02_28_unfused_attention_kernels_cu_50ba424c_33214cuda3std3__45__cpo6cbeginE:
	.zero		1
	.type		_ZN64_INTERNAL_50569b02_28_unfused_attention_kernels_cu_50ba424c_33214cuda3std6ranges3__45__cpo4swapE,@object
	.size		_ZN64_INTERNAL_50569b02_28_unfused_attention_kernels_cu_50ba424c_33214cuda3std6ranges3__45__cpo4swapE,(.L_16 - _ZN64_INTERNAL_50569b02_28_unfused_attention_kernels_cu_50ba424c_33214cuda3std6ranges3__45__cpo4swapE)
_ZN64_INTERNAL_50569b02_28_unfused_attention_kernels_cu_50ba424c_33214cuda3std6ranges3__45__cpo4swapE:
	.zero		1
.L_16:


//--------------------- .nv.shared._ZN17fastertransformer20transpose_attentionsIfEEvPT_PKS1_mmmm --------------------------
	.section	.nv.shared._ZN17fastertransformer20transpose_attentionsIfEEvPT_PKS1_mmmm,"aw",@nobits
	.sectionflags	@""
	.align	16
	.zero		1024


//--------------------- .nv.shared._ZN17fastertransformer38softmax_withRelPosBias_element1_kernelI6__halfEEvPT_PKS2_S5_iiiiif --------------------------
	.section	.nv.shared._ZN17fastertransformer38softmax_withRelPosBias_element1_kernelI6__halfEEvPT_PKS2_S5_iiiiif,"aw",@nobits
	.sectionflags	@""
	.align	16
.nv.shared._ZN17fastertransformer38softmax_withRelPosBias_element1_kernelI6__halfEEvPT_PKS2_S5_iiiiif:
	.zero		1296


//--------------------- .nv.shared._ZN17fastertransformer38softmax_withRelPosBias_element1_kernelIfEEvPT_PKS1_S4_iiiiif --------------------------
	.section	.nv.shared._ZN17fastertransformer38softmax_withRelPosBias_element1_kernelIfEEvPT_PKS1_S4_iiiiif,"aw",@nobits
	.sectionflags	@""
	.align	16
.nv.shared._ZN17fastertransformer38softmax_withRelPosBias_element1_kernelIfEEvPT_PKS1_S4_iiiiif:
	.zero		1296


//--------------------- .nv.shared._ZN17fastertransformer38softmax_withRelPosBias_element2_kernelI7__half26__halfEEvPT_PKS3_S6_iiiiif --------------------------
	.section	.nv.shared._ZN17fastertransformer38softmax_withRelPosBias_element2_kernelI7__half26__halfEEvPT_PKS3_S6_iiiiif,"aw",@nobits
	.sectionflags	@""
	.align	16
.nv.shared._ZN17fastertransformer38softmax_withRelPosBias_element2_kernelI7__half26__halfEEvPT_PKS3_S6_iiiiif:
	.zero		1296


//--------------------- .nv.shared._ZN17fastertransformer38softmax_withRelPosBias_element2_kernelI6float2fEEvPT_PKS2_S5_iiiiif --------------------------
	.section	.nv.shared._ZN17fastertransformer38softmax_withRelPosBias_element2_kernelI6float2fEEvPT_PKS2_S5_iiiiif,"aw",@nobits
	.sectionflags	@""
	.align	16
.nv.shared._ZN17fastertransformer38softmax_withRelPosBias_element2_kernelI6float2fEEvPT_PKS2_S5_iiiiif:
	.zero		1296


//--------------------- .nv.shared._ZN17fastertransformer38softmax_withRelPosBias_element4_kernelINS_5half4E6__halfEEvPT_PKS3_S6_iiiiif --------------------------
	.section	.nv.shared._ZN17fastertransformer38softmax_withRelPosBias_element4_kernelINS_5half4E6__halfEEvPT_PKS3_S6_iiiiif,"aw",@nobits
	.sectionflags	@""
	.align	16
.nv.shared._ZN17fastertransformer38softmax_withRelPosBias_element4_kernelINS_5half4E6__halfEEvPT_PKS3_S6_iiiiif:
	.zero		1296


//--------------------- .nv.shared._ZN17fastertransformer38softmax_withRelPosBias_element4_kernelI6float4fEEvPT_PKS2_S5_iiiiif --------------------------
	.section	.nv.shared._ZN17fastertransformer38softmax_withRelPosBias_element4_kernelI6float4fEEvPT_PKS2_S5_iiiiif,"aw",@nobits
	.sectionflags	@""
	.align	16
.nv.shared._ZN17fastertransformer38softmax_withRelPosBias_element4_kernelI6float4fEEvPT_PKS2_S5_iiiiif:
	.zero		1296


//--------------------- .nv.shared._ZN17fastertransformer22add_head3Size_QKV_biasI6__halfEEvPKT_S4_PS2_S5_S5_iiiii --------------------------
	.section	.nv.shared._ZN17fastertransformer22add_head3Size_QKV_biasI6__halfEEvPKT_S4_PS2_S5_S5_iiiii,"aw",@nobits
	.sectionflags	@""
	.align	16
	.zero		1024


//--------------------- .nv.shared._ZN17fastertransformer22add_head3Size_QKV_biasIfEEvPKT_S3_PS1_S4_S4_iiiii --------------------------
	.section	.nv.shared._ZN17fastertransformer22add_head3Size_QKV_biasIfEEvPKT_S3_PS1_S4_S4_iiiii,"aw",@nobits
	.sectionflags	@""
	.align	16
	.zero		1024


//--------------------- .nv.shared._ZN17fastertransformer24addRelativeAttentionBiasI6__halfEEvPT_PKS2_iii --------------------------
	.section	.nv.shared._ZN17fastertransformer24addRelativeAttentionBiasI6__halfEEvPT_PKS2_iii,"aw",@nobits
	.sectionflags	@""
	.align	16
	.zero		1024


//--------------------- .nv.shared._ZN17fastertransformer24addRelativeAttentionBiasIfEEvPT_PKS1_iii --------------------------
	.section	.nv.shared._ZN17fastertransformer24addRelativeAttentionBiasIfEEvPT_PKS1_iii,"aw",@nobits
	.sectionflags	@""
	.align	16
	.zero		1024


//--------------------- .nv.shared._ZN17fastertransformer24addRelativeAttentionBiasI7__half2EEvPT_PKS2_iii --------------------------
	.section	.nv.shared._ZN17fastertransformer24addRelativeAttentionBiasI7__half2EEvPT_PKS2_iii,"aw",@nobits
	.sectionflags	@""
	.align	16
	.zero		1024


//--------------------- .nv.shared._ZN17fastertransformer32transpose_4d_batch_major_v_cacheI6__halfEEvPT_PKS2_iiii --------------------------
	.section	.nv.shared._ZN17fastertransformer32transpose_4d_batch_major_v_cacheI6__halfEEvPT_PKS2_iiii,"aw",@nobits
	.sectionflags	@""
	.align	16
	.zero		1024


//--------------------- .nv.shared._ZN17fastertransformer32transpose_4d_batch_major_k_cacheI6__halfEEvPT_PKS2_iiii --------------------------
	.section	.nv.shared._ZN17fastertransformer32transpose_4d_batch_major_k_cacheI6__halfEEvPT_PKS2_iiii,"aw",@nobits
	.sectionflags	@""
	.align	16
	.zero		1024


//--------------------- .nv.shared._ZN17fastertransformer32transpose_4d_batch_major_v_cacheIfEEvPT_PKS1_iiii --------------------------
	.section	.nv.shared._ZN17fastertransformer32transpose_4d_batch_major_v_cacheIfEEvPT_PKS1_iiii,"aw",@nobits
	.sectionflags	@""
	.align	16
	.zero		1024


//--------------------- .nv.shared._ZN17fastertransformer32transpose_4d_batch_major_k_cacheIfEEvPT_PKS1_iiii --------------------------
	.section	.nv.shared._ZN17fastertransformer32transpose_4d_batch_major_k_cacheIfEEvPT_PKS1_iiii,"aw",@nobits
	.sectionflags	@""
	.align	16
	.zero		1024


//--------------------- .nv.shared._ZN17fastertransformer12transpose_4dIfEEvPT_S2_iiiiii --------------------------
	.section	.nv.shared._ZN17fastertransformer12transpose_4dIfEEvPT_S2_iiiiii,"aw",@nobits
	.sectionflags	@""
	.align	16
	.zero		1024


//--------------------- .nv.shared._ZN17fastertransformer34add_fusedQKV_bias_transpose_kernelI6__halfLb1EEEvPT_S3_S3_NS_29PrefixPromptBatchWeightsParamIS2_EES3_PKS2_PKiiiiiib --------------------------
	.section	.nv.shared._ZN17fastertransformer34add_fusedQKV_bias_transpose_kernelI6__halfLb1EEEvPT_S3_S3_NS_29PrefixPromptBatchWeightsParamIS2_EES3_PKS2_PKiiiiiib,"aw",@nobits
	.sectionflags	@""
	.align	16
	.zero		1024


//--------------------- .nv.shared._ZN17fastertransformer34add_fusedQKV_bias_transpose_kernelI6__halfLb0EEEvPT_S3_S3_NS_29PrefixPromptBatchWeightsParamIS2_EES3_PKS2_PKiiiiiib --------------------------
	.section	.nv.shared._ZN17fastertransformer34add_fusedQKV_bias_transpose_kernelI6__halfLb0EEEvPT_S3_S3_NS_29PrefixPromptBatchWeightsParamIS2_EES3_PKS2_PKiiiiiib,"aw",@nobits
	.sectionflags	@""
	.align	16
	.zero		1024


//--------------------- .nv.shared._ZN17fastertransformer34add_fusedQKV_bias_transpose_kernelI6__halfEEvPT_S3_S3_S3_PKS2_PKiiiiiiPKfi --------------------------
	.section	.nv.shared._ZN17fastertransformer34add_fusedQKV_bias_transpose_kernelI6__halfEEvPT_S3_S3_S3_PKS2_PKiiiiiiPKfi,"aw",@nobits
	.sectionflags	@""
	.align	16
	.zero		1024


//--------------------- .nv.shared._ZN17fastertransformer34add_fusedQKV_bias_transpose_kernelIfLb1EEEvPT_S2_S2_NS_29PrefixPromptBatchWeightsParamIS1_EES2_PKS1_PKiiiiiib --------------------------
	.section	.nv.shared._ZN17fastertransformer34add_fusedQKV_bias_transpose_kernelIfLb1EEEvPT_S2_S2_NS_29PrefixPromptBatchWeightsParamIS1_EES2_PKS1_PKiiiiiib,"aw",@nobits
	.sectionflags	@""
	.align	16
	.zero		1024


//--------------------- .nv.shared._ZN17fastertransformer34add_fusedQKV_bias_transpose_kernelIfLb0EEEvPT_S2_S2_NS_29PrefixPromptBatchWeightsParamIS1_EES2_PKS1_PKiiiiiib --------------------------
	.section	.nv.shared._ZN17fastertransformer34add_fusedQKV_bias_transpose_kernelIfLb0EEEvPT_S2_S2_NS_29PrefixPromptBatchWeightsParamIS1_EES2_PKS1_PKiiiiiib,"aw",@nobits
	.sectionflags	@""
	.align	16
	.zero		1024


//--------------------- .nv.shared._ZN17fastertransformer34add_fusedQKV_bias_transpose_kernelIfEEvPT_S2_S2_S2_PKS1_PKiiiiiiPKfi --------------------------
	.section	.nv.shared._ZN17fastertransformer34add_fusedQKV_bias_transpose_kernelIfEEvPT_S2_S2_S2_PKS1_PKiiiiiiPKfi,"aw",@nobits
	.sectionflags	@""
	.align	16
	.zero		1024


//--------------------- .nv.shared._ZN17fastertransformer24transpose_remove_paddingI6__halfEEvPKT_PS2_iiiiPKiPKfi --------------------------
	.section	.nv.shared._ZN17fastertransformer24transpose_remove_paddingI6__halfEEvPKT_PS2_iiiiPKiPKfi,"aw",@nobits
	.sectionflags	@""
	.align	16
	.zero		1024


//--------------------- .nv.shared._ZN17fastertransformer24transpose_remove_paddingIfEEvPKT_PS1_iiiiPKiPKfi --------------------------
	.section	.nv.shared._ZN17fastertransformer24transpose_remove_paddingIfEEvPKT_PS1_iiiiPKiPKfi,"aw",@nobits
	.sectionflags	@""
	.align	16
	.zero		1024


//--------------------- .nv.shared._ZN17fastertransformer24transpose_remove_paddingI7__half2EEvPKT_PS2_iiiiPKiPKfi --------------------------
	.section	.nv.shared._ZN17fastertransformer24transpose_remove_paddingI7__half2EEvPKT_PS2_iiiiPKiPKfi,"aw",@nobits
	.sectionflags	@""
	.align	16
	.zero		1024


//--------------------- .nv.shared._ZN17fastertransformer32add_QKV_bias_rebuild_padding_ia3I6__halfEEvPKT_S4_S4_S4_S4_S4_PS2_S5_S5_PKiS4_S4_iiiiS7_ --------------------------
	.section	.nv.shared._ZN17fastertransformer32add_QKV_bias_rebuild_padding_ia3I6__halfEEvPKT_S4_S4_S4_S4_S4_PS2_S5_S5_PKiS4_S4_iiiiS7_,"aw",@nobits
	.sectionflags	@""
	.align	16
	.zero		1024


//--------------------- .nv.shared._ZN17fastertransformer19rebuild_padding_ia3I6__halfEEvPKT_S4_S4_PS2_S5_S5_PKiS4_S4_iiiiS7_ --------------------------
	.section	.nv.shared._ZN17fastertransformer19rebuild_padding_ia3I6__halfEEvPKT_S4_S4_PS2_S5_S5_PKiS4_S4_iiiiS7_,"aw",@nobits
	.sectionflags	@""
	.align	16
	.zero		1024


//--------------------- .nv.shared._ZN17fastertransformer32add_QKV_bias_rebuild_padding_ia3IfEEvPKT_S3_S3_S3_S3_S3_PS1_S4_S4_PKiS3_S3_iiiiS6_ --------------------------
	.section	.nv.shared._ZN17fastertransformer32add_QKV_bias_rebuild_padding_ia3IfEEvPKT_S3_S3_S3_S3_S3_PS1_S4_S4_PKiS3_S3_iiiiS6_,"aw",@nobits
	.sectionflags	@""
	.align	16
	.zero		1024


//--------------------- .nv.shared._ZN17fastertransformer32add_QKV_bias_rebuild_padding_ia3I7__half2EEvPKT_S4_S4_S4_S4_S4_PS2_S5_S5_PKiS4_S4_iiiiS7_ --------------------------
	.section	.nv.shared._ZN17fastertransformer32add_QKV_bias_rebuild_padding_ia3I7__half2EEvPKT_S4_S4_S4_S4_S4_PS2_S5_S5_PKiS4_S4_iiiiS7_,"aw",@nobits
	.sectionflags	@""
	.align	16
	.zero		1024


//--------------------- .nv.shared._ZN17fastertransformer19rebuild_padding_ia3IfEEvPKT_S3_S3_PS1_S4_S4_PKiS3_S3_iiiiS6_ --------------------------
	.section	.nv.shared._ZN17fastertransformer19rebuild_padding_ia3IfEEvPKT_S3_S3_PS1_S4_S4_PKiS3_S3_iiiiS6_,"aw",@nobits
	.sectionflags	@""
	.align	16
	.zero		1024


//--------------------- .nv.shared._ZN17fastertransformer19rebuild_padding_ia3I7__half2EEvPKT_S4_S4_PS2_S5_S5_PKiS4_S4_iiiiS7_ --------------------------
	.section	.nv.shared._ZN17fastertransformer19rebuild_padding_ia3I7__half2EEvPKT_S4_S4_PS2_S5_S5_PKiS4_S4_iiiiS7_,"aw",@nobits
	.sectionflags	@""
	.align	16
	.zero		1024


//--------------------- .nv.shared._ZN17fastertransformer9transposeI6__halfEEvPKT_PS2_iiiiPKfi --------------------------
	.section	.nv.shared._ZN17fastertransformer9transposeI6__halfEEvPKT_PS2_iiiiPKfi,"aw",@nobits
	.sectionflags	@""
	.align	16
	.zero		1024


//--------------------- .nv.shared._ZN17fastertransformer9transposeI7__half2EEvPKT_PS2_iiiiPKfi --------------------------
	.section	.nv.shared._ZN17fastertransformer9transposeI7__half2EEvPKT_PS2_iiiiPKfi,"aw",@nobits
	.sectionflags	@""
	.align	16
	.zero		1024


//--------------------- .nv.shared._ZN17fastertransformer14softmax_kernelI6__halfS1_Li1EEEvPT_PKT0_PKS2_S8_iiiif --------------------------
	.section	.nv.shared._ZN17fastertransformer14softmax_kernelI6__halfS1_Li1EEEvPT_PKT0_PKS2_S8_iiiif,"aw",@nobits
	.sectionflags	@""
	.align	16
.nv.shared._ZN17fastertransformer14softmax_kernelI6__halfS1_Li1EEEvPT_PKT0_PKS2_S8_iiiif:
	.zero		1296


//--------------------- .nv.shared._ZN17fastertransformer14softmax_kernelI6__halfS1_Li2EEEvPT_PKT0_PKS2_S8_iiiif --------------------------
	.section	.nv.shared._ZN17fastertransformer14softmax_kernelI6__halfS1_Li2EEEvPT_PKT0_PKS2_S8_iiiif,"aw",@nobits
	.sectionflags	@""
	.align	16
.nv.shared._ZN17fastertransformer14softmax_kernelI6__halfS1_Li2EEEvPT_PKT0_PKS2_S8_iiiif:
	.zero		1296


//--------------------- .nv.shared._ZN17fastertransformer14softmax_kernelI6__halfS1_Li4EEEvPT_PKT0_PKS2_S8_iiiif --------------------------
	.section	.nv.shared._ZN17fastertransformer14softmax_kernelI6__halfS1_Li4EEEvPT_PKT0_PKS2_S8_iiiif,"aw",@nobits
	.sectionflags	@""
	.align	16
.nv.shared._ZN17fastertransformer14softmax_kernelI6__halfS1_Li4EEEvPT_PKT0_PKS2_S8_iiiif:
	.zero		1296


//--------------------- .nv.shared._ZN17fastertransformer14softmax_kernelI6__halffLi1EEEvPT_PKT0_PKS2_S8_iiiif --------------------------
	.section	.nv.shared._ZN17fastertransformer14softmax_kernelI6__halffLi1EEEvPT_PKT0_PKS2_S8_iiiif,"aw",@nobits
	.sectionflags	@""
	.align	16
.nv.shared._ZN17fastertransformer14softmax_kernelI6__halffLi1EEEvPT_PKT0_PKS2_S8_iiiif:
	.zero		1296


//--------------------- .nv.shared._ZN17fastertransformer14softmax_kernelI6__halffLi2EEEvPT_PKT0_PKS2_S8_iiiif --------------------------
	.section	.nv.shared._ZN17fastertransformer14softmax_kernelI6__halffLi2EEEvPT_PKT0_PKS2_S8_iiiif,"aw",@nobits
	.sectionflags	@""
	.align	16
.nv.shared._ZN17fastertransformer14softmax_kernelI6__halffLi2EEEvPT_PKT0_PKS2_S8_iiiif:
	.zero		1296


//--------------------- .nv.shared._ZN17fastertransformer14softmax_kernelI6__halffLi4EEEvPT_PKT0_PKS2_S8_iiiif --------------------------
	.section	.nv.shared._ZN17fastertransformer14softmax_kernelI6__halffLi4EEEvPT_PKT0_PKS2_S8_iiiif,"aw",@nobits
	.sectionflags	@""
	.align	16
.nv.shared._ZN17fastertransformer14softmax_kernelI6__halffLi4EEEvPT_PKT0_PKS2_S8_iiiif:
	.zero		1296


//--------------------- .nv.shared._ZN17fastertransformer14softmax_kernelIffLi1EEEvPT_PKT0_PKS1_S7_iiiif --------------------------
	.section	.nv.shared._ZN17fastertransformer14softmax_kernelIffLi1EEEvPT_PKT0_PKS1_S7_iiiif,"aw",@nobits
	.sectionflags	@""
	.align	16
.nv.shared._ZN17fastertransformer14softmax_kernelIffLi1EEEvPT_PKT0_PKS1_S7_iiiif:
	.zero		1296


//--------------------- .nv.shared._ZN17fastertransformer17softmax_kernel_h2I6__halfLi1EEEvPT_PKS2_S5_S5_iiiiS2_ --------------------------
	.section	.nv.shared._ZN17fastertransformer17softmax_kernel_h2I6__halfLi1EEEvPT_PKS2_S5_S5_iiiiS2_,"aw",@nobits
	.sectionflags	@""
	.align	16
.nv.shared._ZN17fastertransformer17softmax_kernel_h2I6__halfLi1EEEvPT_PKS2_S5_S5_iiiiS2_:
	.zero		1296


//--------------------- .nv.shared._ZN17fastertransformer20softmax_kernel_h2_v2I6__halfLi1ELi4EEEvPT_PKS2_S5_S5_iiiiS2_ --------------------------
	.section	.nv.shared._ZN17fastertransformer20softmax_kernel_h2_v2I6__halfLi1ELi4EEEvPT_PKS2_S5_S5_iiiiS2_,"aw",@nobits
	.sectionflags	@""
	.align	16
.nv.shared._ZN17fastertransformer20softmax_kernel_h2_v2I6__halfLi1ELi4EEEvPT_PKS2_S5_S5_iiiiS2_:
	.zero		2096


//--------------------- .nv.shared._ZN17fastertransformer14softmax_kernelIffLi2EEEvPT_PKT0_PKS1_S7_iiiif --------------------------
	.section	.nv.shared._ZN17fastertransformer14softmax_kernelIffLi2EEEvPT_PKT0_PKS1_S7_iiiif,"aw",@nobits
	.sectionflags	@""
	.align	16
.nv.shared._ZN17fastertransformer14softmax_kernelIffLi2EEEvPT_PKT0_PKS1_S7_iiiif:
	.zero		1296


//--------------------- .nv.shared._ZN17fastertransformer17softmax_kernel_h2I6__halfLi2EEEvPT_PKS2_S5_S5_iiiiS2_ --------------------------
	.section	.nv.shared._ZN17fastertransformer17softmax_kernel_h2I6__halfLi2EEEvPT_PKS2_S5_S5_iiiiS2_,"aw",@nobits
	.sectionflags	@""
	.align	16
.nv.shared._ZN17fastertransformer17softmax_kernel_h2I6__halfLi2EEEvPT_PKS2_S5_S5_iiiiS2_:
	.zero		1296


//--------------------- .nv.shared._ZN17fastertransformer20softmax_kernel_h2_v2I6__halfLi2ELi4EEEvPT_PKS2_S5_S5_iiiiS2_ --------------------------
	.section	.nv.shared._ZN17fastertransformer20softmax_kernel_h2_v2I6__halfLi2ELi4EEEvPT_PKS2_S5_S5_iiiiS2_,"aw",@nobits
	.sectionflags	@""
	.align	16
.nv.shared._ZN17fastertransformer20softmax_kernel_h2_v2I6__halfLi2ELi4EEEvPT_PKS2_S5_S5_iiiiS2_:
	.zero		2096


//--------------------- .nv.shared._ZN17fastertransformer14softmax_kernelIffLi4EEEvPT_PKT0_PKS1_S7_iiiif --------------------------
	.section	.nv.shared._ZN17fastertransformer14softmax_kernelIffLi4EEEvPT_PKT0_PKS1_S7_iiiif,"aw",@nobits
	.sectionflags	@""
	.align	16
.nv.shared._ZN17fastertransformer14softmax_kernelIffLi4EEEvPT_PKT0_PKS1_S7_iiiif:
	.zero		1296


//--------------------- .nv.shared._ZN17fastertransformer17softmax_kernel_h2I6__halfLi4EEEvPT_PKS2_S5_S5_iiiiS2_ --------------------------
	.section	.nv.shared._ZN17fastertransformer17softmax_kernel_h2I6__halfLi4EEEvPT_PKS2_S5_S5_iiiiS2_,"aw",@nobits
	.sectionflags	@""
	.align	16
.nv.shared._ZN17fastertransformer17softmax_kernel_h2I6__halfLi4EEEvPT_PKS2_S5_S5_iiiiS2_:
	.zero		1296


//--------------------- .nv.shared._ZN17fastertransformer20softmax_kernel_h2_v2I6__halfLi4ELi4EEEvPT_PKS2_S5_S5_iiiiS2_ --------------------------
	.section	.nv.shared._ZN17fastertransformer20softmax_kernel_h2_v2I6__halfLi4ELi4EEEvPT_PKS2_S5_S5_iiiiS2_,"aw",@nobits
	.sectionflags	@""
	.align	16
.nv.shared._ZN17fastertransformer20softmax_kernel_h2_v2I6__halfLi4ELi4EEEvPT_PKS2_S5_S5_iiiiS2_:
	.zero		2096


//--------------------- .nv.shared._ZN17fastertransformer15QKVIA3TransposeI6__halfEEvPT_S3_S3_PKS2_S5_S5_PKiS5_S5_iiii --------------------------
	.section	.nv.shared._ZN17fastertransformer15QKVIA3TransposeI6__halfEEvPT_S3_S3_PKS2_S5_S5_PKiS5_S5_iiii,"aw",@nobits
	.sectionflags	@""
	.align	16
	.zero		1024


//--------------------- .nv.shared._ZN17fastertransformer22addQKVBiasIA3TransposeI6__halfEEvPT_S3_S3_PKS2_S5_S5_S5_S5_S5_PKiS5_S5_iiii --------------------------
	.section	.nv.shared._ZN17fastertransformer22addQKVBiasIA3TransposeI6__halfEEvPT_S3_S3_PKS2_S5_S5_S5_S5_S5_PKiS5_S5_iiii,"aw",@nobits
	.sectionflags	@""
	.align	16
	.zero		1024


//--------------------- .nv.shared._ZN17fastertransformer15QKVIA3TransposeI7__half2EEvPT_S3_S3_PKS2_S5_S5_PKiS5_S5_iiii --------------------------
	.section	.nv.shared._ZN17fastertransformer15QKVIA3TransposeI7__half2EEvPT_S3_S3_PKS2_S5_S5_PKiS5_S5_iiii,"aw",@nobits
	.sectionflags	@""
	.align	16
	.zero		1024


//--------------------- .nv.shared._ZN17fastertransformer22addQKVBiasIA3TransposeI7__half2EEvPT_S3_S3_PKS2_S5_S5_S5_S5_S5_PKiS5_S5_iiii --------------------------
	.section	.nv.shared._ZN17fastertransformer22addQKVBiasIA3TransposeI7__half2EEvPT_S3_S3_PKS2_S5_S5_S5_S5_S5_PKiS5_S5_iiii,"aw",@nobits
	.sectionflags	@""
	.align	16
	.zero		1024


//--------------------- .nv.shared._ZN17fastertransformer15QKVIA3TransposeIfEEvPT_S2_S2_PKS1_S4_S4_PKiS4_S4_iiii --------------------------
	.section	.nv.shared._ZN17fastertransformer15QKVIA3TransposeIfEEvPT_S2_S2_PKS1_S4_S4_PKiS4_S4_iiii,"aw",@nobits
	.sectionflags	@""
	.align	16
	.zero		1024


//--------------------- .nv.shared._ZN17fastertransformer22addQKVBiasIA3TransposeIfEEvPT_S2_S2_PKS1_S4_S4_S4_S4_S4_PKiS4_S4_iiii --------------------------
	.section	.nv.shared._ZN17fastertransformer22addQKVBiasIA3TransposeIfEEvPT_S2_S2_PKS1_S4_S4_S4_S4_S4_PKiS4_S4_iiii,"aw",@nobits
	.sectionflags	@""
	.align	16
	.zero		1024


//--------------------- .nv.shared._ZN17fastertransformer22add_head3Size_QKV_biasI7__half2EEvPKT_S4_PS2_S5_S5_iiiii --------------------------
	.section	.nv.shared._ZN17fastertransformer22add_head3Size_QKV_biasI7__half2EEvPKT_S4_PS2_S5_S5_iiiii,"aw",@nobits
	.sectionflags	@""
	.align	16
	.zero		1024


//--------------------- .nv.shared._ZN17fastertransformer22add_head3Size_QKV_biasI6float2EEvPKT_S4_PS2_S5_S5_iiiii --------------------------
	.section	.nv.shared._ZN17fastertransformer22add_head3Size_QKV_biasI6float2EEvPKT_S4_PS2_S5_S5_iiiii,"aw",@nobits
	.sectionflags	@""
	.align	16
	.zero		1024


//--------------------- .nv.shared._ZN17fastertransformer12transpose_4dI6__halfEEvPT_S3_iiiiii --------------------------
	.section	.nv.shared._ZN17fastertransformer12transpose_4dI6__halfEEvPT_S3_iiiiii,"aw",@nobits
	.sectionflags	@""
	.align	16
	.zero		1024


//--------------------- .nv.shared._ZN17fastertransformer9transposeIfEEvPKT_PS1_iiiiPKfi --------------------------
	.section	.nv.shared._ZN17fastertransformer9transposeIfEEvPKT_PS1_iiiiPKfi,"aw",@nobits
	.sectionflags	@""
	.align	16
	.zero		1024


//--------------------- .nv.constant0._ZN17fastertransformer20transpose_attentionsI6__halfEEvPT_PKS2_mmmm --------------------------
	.section	.nv.constant0._ZN17fastertransformer20transpose_attentionsI6__halfEEvPT_PKS2_mmmm,"a",@progbits
	.sectionflags	@""
	.align	4
.nv.constant0._ZN17fastertransformer20transpose_attentionsI6__halfEEvPT_PKS2_mmmm:
	.zero		944


//--------------------- .nv.constant0._ZN17fastertransformer20transpose_attentionsIfEEvPT_PKS1_mmmm --------------------------
	.section	.nv.constant0._ZN17fastertransformer20transpose_attentionsIfEEvPT_PKS1_mmmm,"a",@progbits
	.sectionflags	@""
	.align	4
.nv.constant0._ZN17fastertransformer20transpose_attentionsIfEEvPT_PKS1_mmmm:
	.zero		944


//--------------------- .nv.constant0._ZN17fastertransformer38softmax_withRelPosBias_element1_kernelI6__halfEEvPT_PKS2_S5_iiiiif --------------------------
	.section	.nv.constant0._ZN17fastertransformer38softmax_withRelPosBias_element1_kernelI6__halfEEvPT_PKS2_S5_iiiiif,"a",@progbits
	.sectionflags	@""
	.align	4
.nv.constant0._ZN17fastertransformer38softmax_withRelPosBias_element1_kernelI6__halfEEvPT_PKS2_S5_iiiiif:
	.zero		944


//--------------------- .nv.constant0._ZN17fastertransformer38softmax_withRelPosBias_element1_kernelIfEEvPT_PKS1_S4_iiiiif --------------------------
	.section	.nv.constant0._ZN17fastertransformer38softmax_withRelPosBias_element1_kernelIfEEvPT_PKS1_S4_iiiiif,"a",@progbits
	.sectionflags	@""
	.align	4
.nv.constant0._ZN17fastertransformer38softmax_withRelPosBias_element1_kernelIfEEvPT_PKS1_S4_iiiiif:
	.zero		944


//--------------------- .nv.constant0._ZN17fastertransformer38softmax_withRelPosBias_element2_kernelI7__half26__halfEEvPT_PKS3_S6_iiiiif --------------------------
	.section	.nv.constant0._ZN17fastertransformer38softmax_withRelPosBias_element2_kernelI7__half26__halfEEvPT_PKS3_S6_iiiiif,"a",@progbits
	.sectionflags	@""
	.align	4
.nv.constant0._ZN17fastertransformer38softmax_withRelPosBias_element2_kernelI7__half26__halfEEvPT_PKS3_S6_iiiiif:
	.zero		944


//--------------------- .nv.constant0._ZN17fastertransformer38softmax_withRelPosBias_element2_kernelI6float2fEEvPT_PKS2_S5_iiiiif --------------------------
	.section	.nv.constant0._ZN17fastertransformer38softmax_withRelPosBias_element2_kernelI6float2fEEvPT_PKS2_S5_iiiiif,"a",@progbits
	.sectionflags	@""
	.align	4
.nv.constant0._ZN17fastertransformer38softmax_withRelPosBias_element2_kernelI6float2fEEvPT_PKS2_S5_iiiiif:
	.zero		944


//--------------------- .nv.constant0._ZN17fastertransformer38softmax_withRelPosBias_element4_kernelINS_5half4E6__halfEEvPT_PKS3_S6_iiiiif --------------------------
	.section	.nv.constant0._ZN17fastertransformer38softmax_withRelPosBias_element4_kernelINS_5half4E6__halfEEvPT_PKS3_S6_iiiiif,"a",@progbits
	.sectionflags	@""
	.align	4
.nv.constant0._ZN17fastertransformer38softmax_withRelPosBias_element4_kernelINS_5half4E6__halfEEvPT_PKS3_S6_iiiiif:
	.zero		944


//--------------------- .nv.constant0._ZN17fastertransformer38softmax_withRelPosBias_element4_kernelI6float4fEEvPT_PKS2_S5_iiiiif --------------------------
	.section	.nv.constant0._ZN17fastertransformer38softmax_withRelPosBias_element4_kernelI6float4fEEvPT_PKS2_S5_iiiiif,"a",@progbits
	.sectionflags	@""
	.align	4
.nv.constant0._ZN17fastertransformer38softmax_withRelPosBias_element4_kernelI6float4fEEvPT_PKS2_S5_iiiiif:
	.zero		944


//--------------------- .nv.constant0._ZN17fastertransformer22add_head3Size_QKV_biasI6__halfEEvPKT_S4_PS2_S5_S5_iiiii --------------------------
	.section	.nv.constant0._ZN17fastertransformer22add_head3Size_QKV_biasI6__halfEEvPKT_S4_PS2_S5_S5_iiiii,"a",@progbits
	.sectionflags	@""
	.align	4
.nv.constant0._ZN17fastertransformer22add_head3Size_QKV_biasI6__halfEEvPKT_S4_PS2_S5_S5_iiiii:
	.zero		956


//--------------------- .nv.constant0._ZN17fastertransformer22add_head3Size_QKV_biasIfEEvPKT_S3_PS1_S4_S4_iiiii --------------------------
	.section	.nv.constant0._ZN17fastertransformer22add_head3Size_QKV_biasIfEEvPKT_S3_PS1_S4_S4_iiiii,"a",@progbits
	.sectionflags	@""
	.align	4
.nv.constant0._ZN17fastertransformer22add_head3Size_QKV_biasIfEEvPKT_S3_PS1_S4_S4_iiiii:
	.zero		956


//--------------------- .nv.constant0._ZN17fastertransformer24addRelativeAttentionBiasI6__halfEEvPT_PKS2_iii --------------------------
	.section	.nv.constant0._ZN17fastertransformer24addRelativeAttentionBiasI6__halfEEvPT_PKS2_iii,"a",@progbits
	.sectionflags	@""
	.align	4
.nv.constant0._ZN17fastertransformer24addRelativeAttentionBiasI6__halfEEvPT_PKS2_iii:
	.zero		924


//--------------------- .nv.constant0._ZN17fastertransformer24addRelativeAttentionBiasIfEEvPT_PKS1_iii --------------------------
	.section	.nv.constant0._ZN17fastertransformer24addRelativeAttentionBiasIfEEvPT_PKS1_iii,"a",@progbits
	.sectionflags	@""
	.align	4
.nv.constant0._ZN17fastertransformer24addRelativeAttentionBiasIfEEvPT_PKS1_iii:
	.zero		924


//--------------------- .nv.constant0._ZN17fastertransformer24addRelativeAttentionBiasI7__half2EEvPT_PKS2_iii --------------------------
	.section	.nv.constant0._ZN17fastertransformer24addRelativeAttentionBiasI7__half2EEvPT_PKS2_iii,"a",@progbits
	.sectionflags	@""
	.align	4
.nv.constant0._ZN17fastertransformer24addRelativeAttentionBiasI7__half2EEvPT_PKS2_iii:
	.zero		924


//--------------------- .nv.constant0._ZN17fastertransformer32transpose_4d_batch_major_v_cacheI6__halfEEvPT_PKS2_iiii --------------------------
	.section	.nv.constant0._ZN17fastertransformer32transpose_4d_batch_major_v_cacheI6__halfEEvPT_PKS2_iiii,"a",@progbits
	.sectionflags	@""
	.align	4
.nv.constant0._ZN17fastertransformer32transpose_4d_batch_major_v_cacheI6__halfEEvPT_PKS2_iiii:
	.zero		928


//--------------------- .nv.constant0._ZN17fastertransformer32transpose_4d_batch_major_k_cacheI6__halfEEvPT_PKS2_iiii --------------------------
	.section	.nv.constant0._ZN17fastertransformer32transpose_4d_batch_major_k_cacheI6__halfEEvPT_PKS2_iiii,"a",@progbits
	.sectionflags	@""
	.align	4
.nv.constant0._ZN17fastertransformer32transpose_4d_batch_major_k_cacheI6__halfEEvPT_PKS2_iiii:
	.zero		928


//--------------------- .nv.constant0._ZN17fastertransformer32transpose_4d_batch_major_v_cacheIfEEvPT_PKS1_iiii --------------------------
	.section	.nv.constant0._ZN17fastertransformer32transpose_4d_batch_major_v_cacheIfEEvPT_PKS1_iiii,"a",@progbits
	.sectionflags	@""
	.align	4
.nv.constant0._ZN17fastertransformer32transpose_4d_batch_major_v_cacheIfEEvPT_PKS1_iiii:
	.zero		928


//--------------------- .nv.constant0._ZN17fastertransformer32transpose_4d_batch_major_k_cacheIfEEvPT_PKS1_iiii --------------------------
	.section	.nv.constant0._ZN17fastertransformer32transpose_4d_batch_major_k_cacheIfEEvPT_PKS1_iiii,"a",@progbits
	.sectionflags	@""
	.align	4
.nv.constant0._ZN17fastertransformer32transpose_4d_batch_major_k_cacheIfEEvPT_PKS1_iiii:
	.zero		928


//--------------------- .nv.constant0._ZN17fastertransformer12transpose_4dIfEEvPT_S2_iiiiii --------------------------
	.section	.nv.constant0._ZN17fastertransformer12transpose_4dIfEEvPT_S2_iiiiii,"a",@progbits
	.sectionflags	@""
	.align	4
.nv.constant0._ZN17fastertransformer12transpose_4dIfEEvPT_S2_iiiiii:
	.zero		936


//--------------------- .nv.constant0._ZN17fastertransformer34add_fusedQKV_bias_transpose_kernelI6__halfLb1EEEvPT_S3_S3_NS_29PrefixPromptBatchWeightsParamIS2_EES3_PKS2_PKiiiiiib --------------------------
	.section	.nv.constant0._ZN17fastertransformer34add_fusedQKV_bias_transpose_kernelI6__halfLb1EEEvPT_S3_S3_NS_29PrefixPromptBatchWeightsParamIS2_EES3_PKS2_PKiiiiiib,"a",@progbits
	.sectionflags	@""
	.align	4
.nv.constant0._ZN17fastertransformer34add_fusedQKV_bias_transpose_kernelI6__halfLb1EEEvPT_S3_S3_NS_29PrefixPromptBatchWeightsParamIS2_EES3_PKS2_PKiiiiiib:
	.zero		997


//--------------------- .nv.constant0._ZN17fastertransformer34add_fusedQKV_bias_transpose_kernelI6__halfLb0EEEvPT_S3_S3_NS_29PrefixPromptBatchWeightsParamIS2_EES3_PKS2_PKiiiiiib --------------------------
	.section	.nv.constant0._ZN17fastertransformer34add_fusedQKV_bias_transpose_kernelI6__halfLb0EEEvPT_S3_S3_NS_29PrefixPromptBatchWeightsParamIS2_EES3_PKS2_PKiiiiiib,"a",@progbits
	.sectionflags	@""
	.align	4
.nv.constant0._ZN17fastertransformer34add_fusedQKV_bias_transpose_kernelI6__halfLb0EEEvPT_S3_S3_NS_29PrefixPromptBatchWeightsParamIS2_EES3_PKS2_PKiiiiiib:
	.zero		997


//--------------------- .nv.constant0._ZN17fastertransformer34add_fusedQKV_bias_transpose_kernelI6__halfEEvPT_S3_S3_S3_PKS2_PKiiiiiiPKfi --------------------------
	.section	.nv.constant0._ZN17fastertransformer34add_fusedQKV_bias_transpose_kernelI6__halfEEvPT_S3_S3_S3_PKS2_PKiiiiiiPKfi,"a",@progbits
	.sectionflags	@""
	.align	4
.nv.constant0._ZN17fastertransformer34add_fusedQKV_bias_transpose_kernelI6__halfEEvPT_S3_S3_S3_PKS2_PKiiiiiiPKfi:
	.zero		980


//--------------------- .nv.constant0._ZN17fastertransformer34add_fusedQKV_bias_transpose_kernelIfLb1EEEvPT_S2_S2_NS_29PrefixPromptBatchWeightsParamIS1_EES2_PKS1_PKiiiiiib --------------------------
	.section	.nv.constant0._ZN17fastertransformer34add_fusedQKV_bias_transpose_kernelIfLb1EEEvPT_S2_S2_NS_29PrefixPromptBatchWeightsParamIS1_EES2_PKS1_PKiiiiiib,"a",@progbits
	.sectionflags	@""
	.align	4
.nv.constant0._ZN17fastertransformer34add_fusedQKV_bias_transpose_kernelIfLb1EEEvPT_S2_S2_NS_29PrefixPromptBatchWeightsParamIS1_EES2_PKS1_PKiiiiiib:
	.zero		997


//--------------------- .nv.constant0._ZN17fastertransformer34add_fusedQKV_bias_transpose_kernelIfLb0EEEvPT_S2_S2_NS_29PrefixPromptBatchWeightsParamIS1_EES2_PKS1_PKiiiiiib --------------------------
	.section	.nv.constant0._ZN17fastertransformer34add_fusedQKV_bias_transpose_kernelIfLb0EEEvPT_S2_S2_NS_29PrefixPromptBatchWeightsParamIS1_EES2_PKS1_PKiiiiiib,"a",@progbits
	.sectionflags	@""
	.align	4
.nv.constant0._ZN17fastertransformer34add_fusedQKV_bias_transpose_kernelIfLb0EEEvPT_S2_S2_NS_29PrefixPromptBatchWeightsParamIS1_EES2_PKS1_PKiiiiiib:
	.zero		997


//--------------------- .nv.constant0._ZN17fastertransformer34add_fusedQKV_bias_transpose_kernelIfEEvPT_S2_S2_S2_PKS1_PKiiiiiiPKfi --------------------------
	.section	.nv.constant0._ZN17fastertransformer34add_fusedQKV_bias_transpose_kernelIfEEvPT_S2_S2_S2_PKS1_PKiiiiiiPKfi,"a",@progbits
	.sectionflags	@""
	.align	4
.nv.constant0._ZN17fastertransformer34add_fusedQKV_bias_transpose_kernelIfEEvPT_S2_S2_S2_PKS1_PKiiiiiiPKfi:
	.zero		980


//--------------------- .nv.constant0._ZN17fastertransformer24transpose_remove_paddingI6__halfEEvPKT_PS2_iiiiPKiPKfi --------------------------
	.section	.nv.constant0._ZN17fastertransformer24transpose_remove_paddingI6__halfEEvPKT_PS2_iiiiPKiPKfi,"a",@progbits
	.sectionflags	@""
	.align	4
.nv.constant0._ZN17fastertransformer24transpose_remove_paddingI6__halfEEvPKT_PS2_iiiiPKiPKfi:
	.zero		948


//--------------------- .nv.constant0._ZN17fastertransformer24transpose_remove_paddingIfEEvPKT_PS1_iiiiPKiPKfi --------------------------
	.section	.nv.constant0._ZN17fastertransformer24transpose_remove_paddingIfEEvPKT_PS1_iiiiPKiPKfi,"a",@progbits
	.sectionflags	@""
	.align	4
.nv.constant0._ZN17fastertransformer24transpose_remove_paddingIfEEvPKT_PS1_iiiiPKiPKfi:
	.zero		948


//--------------------- .nv.constant0._ZN17fastertransformer24transpose_remove_paddingI7__half2EEvPKT_PS2_iiiiPKiPKfi --------------------------
	.section	.nv.constant0._ZN17fastertransformer24transpose_remove_paddingI7__half2EEvPKT_PS2_iiiiPKiPKfi,"a",@progbits
	.sectionflags	@""
	.align	4
.nv.constant0._ZN17fastertransformer24transpose_remove_paddingI7__half2EEvPKT_PS2_iiiiPKiPKfi:
	.zero		948


//--------------------- .nv.constant0._ZN17fastertransformer32add_QKV_bias_rebuild_padding_ia3I6__halfEEvPKT_S4_S4_S4_S4_S4_PS2_S5_S5_PKiS4_S4_iiiiS7_ --------------------------
	.section	.nv.constant0._ZN17fastertransformer32add_QKV_bias_rebuild_padding_ia3I6__halfEEvPKT_S4_S4_S4_S4_S4_PS2_S5_S5_PKiS4_S4_iiiiS7_,"a",@progbits
	.sectionflags	@""
	.align	4
.nv.constant0._ZN17fastertransformer32add_QKV_bias_rebuild_padding_ia3I6__halfEEvPKT_S4_S4_S4_S4_S4_PS2_S5_S5_PKiS4_S4_iiiiS7_:
	.zero		1016


//--------------------- .nv.constant0._ZN17fastertransformer19rebuild_padding_ia3I6__halfEEvPKT_S4_S4_PS2_S5_S5_PKiS4_S4_iiiiS7_ --------------------------
	.section	.nv.constant0._ZN17fastertransformer19rebuild_padding_ia3I6__halfEEvPKT_S4_S4_PS2_S5_S5_PKiS4_S4_iiiiS7_,"a",@progbits
	.sectionflags	@""
	.align	4
.nv.constant0._ZN17fastertransformer19rebuild_padding_ia3I6__halfEEvPKT_S4_S4_PS2_S5_S5_PKiS4_S4_iiiiS7_:
	.zero		992


//--------------------- .nv.constant0._ZN17fastertransformer32add_QKV_bias_rebuild_padding_ia3IfEEvPKT_S3_S3_S3_S3_S3_PS1_S4_S4_PKiS3_S3_iiiiS6_ --------------------------
	.section	.nv.constant0._ZN17fastertransformer32add_QKV_bias_rebuild_padding_ia3IfEEvPKT_S3_S3_S3_S3_S3_PS1_S4_S4_PKiS3_S3_iiiiS6_,"a",@progbits
	.sectionflags	@""
	.align	4
.nv.constant0._ZN17fastertransformer32add_QKV_bias_rebuild_padding_ia3IfEEvPKT_S3_S3_S3_S3_S3_PS1_S4_S4_PKiS3_S3_iiiiS6_:
	.zero		1016


//--------------------- .nv.constant0._ZN17fastertransformer32add_QKV_bias_rebuild_padding_ia3I7__half2EEvPKT_S4_S4_S4_S4_S4_PS2_S5_S5_PKiS4_S4_iiiiS7_ --------------------------
	.section	.nv.constant0._ZN17fastertransformer32add_QKV_bias_rebuild_padding_ia3I7__half2EEvPKT_S4_S4_S4_S4_S4_PS2_S5_S5_PKiS4_S4_iiiiS7_,"a",@progbits
	.sectionflags	@""
	.align	4
.nv.constant0._ZN17fastertransformer32add_QKV_bias_rebuild_padding_ia3I7__half2EEvPKT_S4_S4_S4_S4_S4_PS2_S5_S5_PKiS4_S4_iiiiS7_:
	.zero		1016


//--------------------- .nv.constant0._ZN17fastertransformer19rebuild_padding_ia3IfEEvPKT_S3_S3_PS1_S4_S4_PKiS3_S3_iiiiS6_ --------------------------
	.section	.nv.constant0._ZN17fastertransformer19rebuild_padding_ia3IfEEvPKT_S3_S3_PS1_S4_S4_PKiS3_S3_iiiiS6_,"a",@progbits
	.sectionflags	@""
	.align	4
.nv.constant0._ZN17fastertransformer19rebuild_padding_ia3IfEEvPKT_S3_S3_PS1_S4_S4_PKiS3_S3_iiiiS6_:
	.zero		992


//--------------------- .nv.constant0._ZN17fastertransformer19rebuild_padding_ia3I7__half2EEvPKT_S4_S4_PS2_S5_S5_PKiS4_S4_iiiiS7_ --------------------------
	.section	.nv.constant0._ZN17fastertransformer19rebuild_padding_ia3I7__half2EEvPKT_S4_S4_PS2_S5_S5_PKiS4_S4_iiiiS7_,"a",@progbits
	.sectionflags	@""
	.align	4
.nv.constant0._ZN17fastertransformer19rebuild_padding_ia3I7__half2EEvPKT_S4_S4_PS2_S5_S5_PKiS4_S4_iiiiS7_:
	.zero		992


//--------------------- .nv.constant0._ZN17fastertransformer9transposeI6__halfEEvPKT_PS2_iiiiPKfi --------------------------
	.section	.nv.constant0._ZN17fastertransformer9transposeI6__halfEEvPKT_PS2_iiiiPKfi,"a",@progbits
	.sectionflags	@""
	.align	4
.nv.constant0._ZN17fastertransformer9transposeI6__halfEEvPKT_PS2_iiiiPKfi:
	.zero		940


//--------------------- .nv.constant0._ZN17fastertransformer9transposeI7__half2EEvPKT_PS2_iiiiPKfi --------------------------
	.section	.nv.constant0._ZN17fastertransformer9transposeI7__half2EEvPKT_PS2_iiiiPKfi,"a",@progbits
	.sectionflags	@""
	.align	4
.nv.constant0._ZN17fastertransformer9transposeI7__half2EEvPKT_PS2_iiiiPKfi:
	.zero		940


//--------------------- .nv.constant0._ZN17fastertransformer14softmax_kernelI6__halfS1_Li1EEEvPT_PKT0_PKS2_S8_iiiif --------------------------
	.section	.nv.constant0._ZN17fastertransformer14softmax_kernelI6__halfS1_Li1EEEvPT_PKT0_PKS2_S8_iiiif,"a",@progbits
	.sectionflags	@""
	.align	4
.nv.constant0._ZN17fastertransformer14softmax_kernelI6__halfS1_Li1EEEvPT_PKT0_PKS2_S8_iiiif:
	.zero		948


//--------------------- .nv.constant0._ZN17fastertransformer14softmax_kernelI6__halfS1_Li2EEEvPT_PKT0_PKS2_S8_iiiif --------------------------
	.section	.nv.constant0._ZN17fastertransformer14softmax_kernelI6__halfS1_Li2EEEvPT_PKT0_PKS2_S8_iiiif,"a",@progbits
	.sectionflags	@""
	.align	4
.nv.constant0._ZN17fastertransformer14softmax_kernelI6__halfS1_Li2EEEvPT_PKT0_PKS2_S8_iiiif:
	.zero		948


//--------------------- .nv.constant0._ZN17fastertransformer14softmax_kernelI6__halfS1_Li4EEEvPT_PKT0_PKS2_S8_iiiif --------------------------
	.section	.nv.constant0._ZN17fastertransformer14softmax_kernelI6__halfS1_Li4EEEvPT_PKT0_PKS2_S8_iiiif,"a",@progbits
	.sectionflags	@""
	.align	4
.nv.constant0._ZN17fastertransformer14softmax_kernelI6__halfS1_Li4EEEvPT_PKT0_PKS2_S8_iiiif:
	.zero		948


//--------------------- .nv.constant0._ZN17fastertransformer14softmax_kernelI6__halffLi1EEEvPT_PKT0_PKS2_S8_iiiif --------------------------
	.section	.nv.constant0._ZN17fastertransformer14softmax_kernelI6__halffLi1EEEvPT_PKT0_PKS2_S8_iiiif,"a",@progbits
	.sectionflags	@""
	.align	4
.nv.constant0._ZN17fastertransformer14softmax_kernelI6__halffLi1EEEvPT_PKT0_PKS2_S8_iiiif:
	.zero		948


//--------------------- .nv.constant0._ZN17fastertransformer14softmax_kernelI6__halffLi2EEEvPT_PKT0_PKS2_S8_iiiif --------------------------
	.section	.nv.constant0._ZN17fastertransformer14softmax_kernelI6__halffLi2EEEvPT_PKT0_PKS2_S8_iiiif,"a",@progbits
	.sectionflags	@""
	.align	4
.nv.constant0._ZN17fastertransformer14softmax_kernelI6__halffLi2EEEvPT_PKT0_PKS2_S8_iiiif:
	.zero		948


//--------------------- .nv.constant0._ZN17fastertransformer14softmax_kernelI6__halffLi4EEEvPT_PKT0_PKS2_S8_iiiif --------------------------
	.section	.nv.constant0._ZN17fastertransformer14softmax_kernelI6__halffLi4EEEvPT_PKT0_PKS2_S8_iiiif,"a",@progbits
	.sectionflags	@""
	.align	4
.nv.constant0._ZN17fastertransformer14softmax_kernelI6__halffLi4EEEvPT_PKT0_PKS2_S8_iiiif:
	.zero		948


//--------------------- .nv.constant0._ZN17fastertransformer14softmax_kernelIffLi1EEEvPT_PKT0_PKS1_S7_iiiif --------------------------
	.section	.nv.constant0._ZN17fastertransformer14softmax_kernelIffLi1EEEvPT_PKT0_PKS1_S7_iiiif,"a",@progbits
	.sectionflags	@""
	.align	4
.nv.constant0._ZN17fastertransformer14softmax_kernelIffLi1EEEvPT_PKT0_PKS1_S7_iiiif:
	.zero		948


//--------------------- .nv.constant0._ZN17fastertransformer17softmax_kernel_h2I6__halfLi1EEEvPT_PKS2_S5_S5_iiiiS2_ --------------------------
	.section	.nv.constant0._ZN17fastertransformer17softmax_kernel_h2I6__halfLi1EEEvPT_PKS2_S5_S5_iiiiS2_,"a",@progbits
	.sectionflags	@""
	.align	4
.nv.constant0._ZN17fastertransformer17softmax_kernel_h2I6__halfLi1EEEvPT_PKS2_S5_S5_iiiiS2_:
	.zero		946


//--------------------- .nv.constant0._ZN17fastertransformer20softmax_kernel_h2_v2I6__halfLi1ELi4EEEvPT_PKS2_S5_S5_iiiiS2_ --------------------------
	.section	.nv.constant0._ZN17fastertransformer20softmax_kernel_h2_v2I6__halfLi1ELi4EEEvPT_PKS2_S5_S5_iiiiS2_,"a",@progbits
	.sectionflags	@""
	.align	4
.nv.constant0._ZN17fastertransformer20softmax_kernel_h2_v2I6__halfLi1ELi4EEEvPT_PKS2_S5_S5_iiiiS2_:
	.zero		946


//--------------------- .nv.constant0._ZN17fastertransformer14softmax_kernelIffLi2EEEvPT_PKT0_PKS1_S7_iiiif --------------------------
	.section	.nv.constant0._ZN17fastertransformer14softmax_kernelIffLi2EEEvPT_PKT0_PKS1_S7_iiiif,"a",@progbits
	.sectionflags	@""
	.align	4
.nv.constant0._ZN17fastertransformer14softmax_kernelIffLi2EEEvPT_PKT0_PKS1_S7_iiiif:
	.zero		948


//--------------------- .nv.constant0._ZN17fastertransformer17softmax_kernel_h2I6__halfLi2EEEvPT_PKS2_S5_S5_iiiiS2_ --------------------------
	.section	.nv.constant0._ZN17fastertransformer17softmax_kernel_h2I6__halfLi2EEEvPT_PKS2_S5_S5_iiiiS2_,"a",@progbits
	.sectionflags	@""
	.align	4
.nv.constant0._ZN17fastertransformer17softmax_kernel_h2I6__halfLi2EEEvPT_PKS2_S5_S5_iiiiS2_:
	.zero		946


//--------------------- .nv.constant0._ZN17fastertransformer20softmax_kernel_h2_v2I6__halfLi2ELi4EEEvPT_PKS2_S5_S5_iiiiS2_ --------------------------
	.section	.nv.constant0._ZN17fastertransformer20softmax_kernel_h2_v2I6__halfLi2ELi4EEEvPT_PKS2_S5_S5_iiiiS2_,"a",@progbits
	.sectionflags	@""
	.align	4
.nv.constant0._ZN17fastertransformer20softmax_kernel_h2_v2I6__halfLi2ELi4EEEvPT_PKS2_S5_S5_iiiiS2_:
	.zero		946


//--------------------- .nv.constant0._ZN17fastertransformer14softmax_kernelIffLi4EEEvPT_PKT0_PKS1_S7_iiiif --------------------------
	.section	.nv.constant0._ZN17fastertransformer14softmax_kernelIffLi4EEEvPT_PKT0_PKS1_S7_iiiif,"a",@progbits
	.sectionflags	@""
	.align	4
.nv.constant0._ZN17fastertransformer14softmax_kernelIffLi4EEEvPT_PKT0_PKS1_S7_iiiif:
	.zero		948


//--------------------- .nv.constant0._ZN17fastertransformer17softmax_kernel_h2I6__halfLi4EEEvPT_PKS2_S5_S5_iiiiS2_ --------------------------
	.section	.nv.constant0._ZN17fastertransformer17softmax_kernel_h2I6__halfLi4EEEvPT_PKS2_S5_S5_iiiiS2_,"a",@progbits
	.sectionflags	@""
	.align	4
.nv.constant0._ZN17fastertransformer17softmax_kernel_h2I6__halfLi4EEEvPT_PKS2_S5_S5_iiiiS2_:
	.zero		946


//--------------------- .nv.constant0._ZN17fastertransformer20softmax_kernel_h2_v2I6__halfLi4ELi4EEEvPT_PKS2_S5_S5_iiiiS2_ --------------------------
	.section	.nv.constant0._ZN17fastertransformer20softmax_kernel_h2_v2I6__halfLi4ELi4EEEvPT_PKS2_S5_S5_iiiiS2_,"a",@progbits
	.sectionflags	@""
	.align	4
.nv.constant0._ZN17fastertransformer20softmax_kernel_h2_v2I6__halfLi4ELi4EEEvPT_PKS2_S5_S5_iiiiS2_:
	.zero		946


//--------------------- .nv.constant0._ZN17fastertransformer15QKVIA3TransposeI6__halfEEvPT_S3_S3_PKS2_S5_S5_PKiS5_S5_iiii --------------------------
	.section	.nv.constant0._ZN17fastertransformer15QKVIA3TransposeI6__halfEEvPT_S3_S3_PKS2_S5_S5_PKiS5_S5_iiii,"a",@progbits
	.sectionflags	@""
	.align	4
.nv.constant0._ZN17fastertransformer15QKVIA3TransposeI6__halfEEvPT_S3_S3_PKS2_S5_S5_PKiS5_S5_iiii:
	.zero		984


//--------------------- .nv.constant0._ZN17fastertransformer22addQKVBiasIA3TransposeI6__halfEEvPT_S3_S3_PKS2_S5_S5_S5_S5_S5_PKiS5_S5_iiii --------------------------
	.section	.nv.constant0._ZN17fastertransformer22addQKVBiasIA3TransposeI6__halfEEvPT_S3_S3_PKS2_S5_S5_S5_S5_S5_PKiS5_S5_iiii,"a",@progbits
	.sectionflags	@""
	.align	4
.nv.constant0._ZN17fastertransformer22addQKVBiasIA3TransposeI6__halfEEvPT_S3_S3_PKS2_S5_S5_S5_S5_S5_PKiS5_S5_iiii:
	.zero		1008


//--------------------- .nv.constant0._ZN17fastertransformer15QKVIA3TransposeI7__half2EEvPT_S3_S3_PKS2_S5_S5_PKiS5_S5_iiii --------------------------
	.section	.nv.constant0._ZN17fastertransformer15QKVIA3TransposeI7__half2EEvPT_S3_S3_PKS2_S5_S5_PKiS5_S5_iiii,"a",@progbits
	.sectionflags	@""
	.align	4
.nv.constant0._ZN17fastertransformer15QKVIA3TransposeI7__half2EEvPT_S3_S3_PKS2_S5_S5_PKiS5_S5_iiii:
	.zero		984


//--------------------- .nv.constant0._ZN17fastertransformer22addQKVBiasIA3TransposeI7__half2EEvPT_S3_S3_PKS2_S5_S5_S5_S5_S5_PKiS5_S5_iiii --------------------------
	.section	.nv.constant0._ZN17fastertransformer22addQKVBiasIA3TransposeI7__half2EEvPT_S3_S3_PKS2_S5_S5_S5_S5_S5_PKiS5_S5_iiii,"a",@progbits
	.sectionflags	@""
	.align	4
.nv.constant0._ZN17fastertransformer22addQKVBiasIA3TransposeI7__half2EEvPT_S3_S3_PKS2_S5_S5_S5_S5_S5_PKiS5_S5_iiii:
	.zero		1008


//--------------------- .nv.constant0._ZN17fastertransformer15QKVIA3TransposeIfEEvPT_S2_S2_PKS1_S4_S4_PKiS4_S4_iiii --------------------------
	.section	.nv.constant0._ZN17fastertransformer15QKVIA3TransposeIfEEvPT_S2_S2_PKS1_S4_S4_PKiS4_S4_iiii,"a",@progbits
	.sectionflags	@""
	.align	4
.nv.constant0._ZN17fastertransformer15QKVIA3TransposeIfEEvPT_S2_S2_PKS1_S4_S4_PKiS4_S4_iiii:
	.zero		984


//--------------------- .nv.constant0._ZN17fastertransformer22addQKVBiasIA3TransposeIfEEvPT_S2_S2_PKS1_S4_S4_S4_S4_S4_PKiS4_S4_iiii --------------------------
	.section	.nv.constant0._ZN17fastertransformer22addQKVBiasIA3TransposeIfEEvPT_S2_S2_PKS1_S4_S4_S4_S4_S4_PKiS4_S4_iiii,"a",@progbits
	.sectionflags	@""
	.align	4
.nv.constant0._ZN17fastertransformer22addQKVBiasIA3TransposeIfEEvPT_S2_S2_PKS1_S4_S4_S4_S4_S4_PKiS4_S4_iiii:
	.zero		1008


//--------------------- .nv.constant0._ZN17fastertransformer22add_head3Size_QKV_biasI7__half2EEvPKT_S4_PS2_S5_S5_iiiii --------------------------
	.section	.nv.constant0._ZN17fastertransformer22add_head3Size_QKV_biasI7__half2EEvPKT_S4_PS2_S5_S5_iiiii,"a",@progbits
	.sectionflags	@""
	.align	4
.nv.constant0._ZN17fastertransformer22add_head3Size_QKV_biasI7__half2EEvPKT_S4_PS2_S5_S5_iiiii:
	.zero		956


//--------------------- .nv.constant0._ZN17fastertransformer22add_head3Size_QKV_biasI6float2EEvPKT_S4_PS2_S5_S5_iiiii --------------------------
	.section	.nv.constant0._ZN17fastertransformer22add_head3Size_QKV_biasI6float2EEvPKT_S4_PS2_S5_S5_iiiii,"a",@progbits
	.sectionflags	@""
	.align	4
.nv.constant0._ZN17fastertransformer22add_head3Size_QKV_biasI6float2EEvPKT_S4_PS2_S5_S5_iiiii:
	.zero		956


//--------------------- .nv.constant0._ZN17fastertransformer12transpose_4dI6__halfEEvPT_S3_iiiiii --------------------------
	.section	.nv.constant0._ZN17fastertransformer12transpose_4dI6__halfEEvPT_S3_iiiiii,"a",@progbits
	.sectionflags	@""
	.align	4
.nv.constant0._ZN17fastertransformer12transpose_4dI6__halfEEvPT_S3_iiiiii:
	.zero		936


//--------------------- .nv.constant0._ZN17fastertransformer9transposeIfEEvPKT_PS1_iiiiPKfi --------------------------
	.section	.nv.constant0._ZN17fastertransformer9transposeIfEEvPKT_PS1_iiiiPKfi,"a",@progbits
	.sectionflags	@""
	.align	4
.nv.constant0._ZN17fastertransformer9transposeIfEEvPKT_PS1_iiiiPKfi:
	.zero		940


//--------------------- SYMBOLS --------------------------

	.type		.nv.reservedSmem.offset0,@object
	.size		.nv.reservedSmem.offset0,0x4
	.type		.nv.reservedSmem.cap,@object
	.size		.nv.reservedSmem.cap,0x4
